//
// Generated by NVIDIA NVVM Compiler
//
// Compiler Build ID: CL-36424714
// Cuda compilation tools, release 13.0, V13.0.88
// Based on NVVM 20.0.0
//

.version 9.0
.target sm_100
.address_size 64

	// .globl	gaussFitter
.func  (.param .align 16 .b8 func_retval0[16]) __internal_trig_reduction_slowpathd
(
	.param .b64 __internal_trig_reduction_slowpathd_param_0
)
;
.global .align 8 .b8 __cudart_i2opi_d[144] = {8, 93, 141, 31, 177, 95, 251, 107, 234, 146, 82, 138, 247, 57, 7, 61, 123, 241, 229, 235, 199, 186, 39, 117, 45, 234, 95, 158, 102, 63, 70, 79, 183, 9, 203, 39, 207, 126, 54, 109, 31, 109, 10, 90, 139, 17, 47, 239, 15, 152, 5, 222, 255, 151, 248, 31, 59, 40, 249, 189, 139, 95, 132, 156, 244, 57, 83, 131, 57, 214, 145, 57, 65, 126, 95, 180, 38, 112, 156, 233, 132, 68, 187, 46, 245, 53, 130, 232, 62, 167, 41, 177, 28, 235, 29, 254, 28, 146, 209, 9, 234, 46, 73, 6, 224, 210, 77, 66, 58, 110, 36, 183, 97, 197, 187, 222, 171, 99, 81, 254, 65, 144, 67, 60, 153, 149, 98, 219, 192, 221, 52, 245, 209, 87, 39, 252, 41, 21, 68, 78, 110, 131, 249, 162};
.global .align 16 .b8 __cudart_sin_cos_coeffs[128] = {70, 210, 176, 44, 241, 229, 90, 190, 146, 227, 172, 105, 227, 29, 199, 62, 161, 98, 219, 25, 160, 1, 42, 191, 24, 8, 17, 17, 17, 17, 129, 63, 84, 85, 85, 85, 85, 85, 197, 191, 0, 0, 0, 0, 0, 0, 0, 0, 0, 0, 0, 0, 0, 0, 0, 0, 100, 129, 253, 32, 131, 255, 168, 189, 40, 133, 239, 193, 167, 238, 33, 62, 217, 230, 6, 142, 79, 126, 146, 190, 233, 188, 221, 25, 160, 1, 250, 62, 71, 93, 193, 22, 108, 193, 86, 191, 81, 85, 85, 85, 85, 85, 165, 63, 0, 0, 0, 0, 0, 0, 224, 191, 0, 0, 0, 0, 0, 0, 240, 63};

.visible .entry gaussFitter(
	.param .u64 .ptr .align 1 gaussFitter_param_0,
	.param .u32 gaussFitter_param_1,
	.param .u64 .ptr .align 1 gaussFitter_param_2,
	.param .u32 gaussFitter_param_3,
	.param .u16 gaussFitter_param_4,
	.param .u64 .ptr .align 1 gaussFitter_param_5,
	.param .u32 gaussFitter_param_6,
	.param .u64 .ptr .align 1 gaussFitter_param_7,
	.param .u32 gaussFitter_param_8,
	.param .f64 gaussFitter_param_9,
	.param .u32 gaussFitter_param_10
)
{
	.reg .pred 	%p<230>;
	.reg .b16 	%rs<2>;
	.reg .b32 	%r<836>;
	.reg .b32 	%f<31>;
	.reg .b64 	%rd<181>;
	.reg .b64 	%fd<2095>;

	ld.param.u64 	%rd16, [gaussFitter_param_0];
	ld.param.u32 	%r217, [gaussFitter_param_1];
	ld.param.u64 	%rd13, [gaussFitter_param_2];
	ld.param.u16 	%rs1, [gaussFitter_param_4];
	ld.param.u64 	%rd14, [gaussFitter_param_5];
	ld.param.u64 	%rd15, [gaussFitter_param_7];
	cvta.to.global.u64 	%rd1, %rd16;
	cvta.to.global.u64 	%rd2, %rd14;
	mov.u32 	%r218, %ctaid.x;
	mov.u32 	%r219, %ctaid.y;
	mov.u32 	%r220, %nctaid.x;
	mad.lo.s32 	%r1, %r220, %r219, %r218;
	cvt.u32.u16 	%r2, %rs1;
	mul.wide.u16 	%r3, %rs1, %rs1;
	div.s32 	%r221, %r217, %r3;
	setp.ge.s32 	%p3, %r1, %r221;
	@%p3 bra 	$L__BB0_263;
	mul.lo.s32 	%r4, %r1, 7;
	mul.lo.s32 	%r5, %r3, %r1;
	max.u32 	%r6, %r3, 1;
	add.s32 	%r7, %r6, -1;
	and.b32  	%r8, %r6, 5;
	setp.lt.u32 	%p4, %r3, 8;
	mov.f64 	%fd1967, 0d0000000000000000;
	mov.b32 	%r772, 0;
	mov.f64 	%fd1969, %fd1967;
	mov.f64 	%fd1968, %fd1967;
	@%p4 bra 	$L__BB0_4;
	and.b32  	%r772, %r6, 2147483640;
	mov.f64 	%fd1967, 0d0000000000000000;
	mov.b32 	%r770, 0;
$L__BB0_3:
	.pragma "nounroll";
	add.s32 	%r224, %r770, %r5;
	mul.wide.s32 	%rd17, %r224, 4;
	add.s64 	%rd18, %rd1, %rd17;
	ld.global.u32 	%r225, [%rd18];
	cvt.rn.f64.s32 	%fd420, %r225;
	add.f64 	%fd421, %fd1967, %fd420;
	div.u32 	%r226, %r770, %r2;
	mul.lo.s32 	%r227, %r226, %r2;
	sub.s32 	%r228, %r770, %r227;
	mul.lo.s32 	%r229, %r228, %r225;
	cvt.rn.f64.s32 	%fd422, %r229;
	add.f64 	%fd423, %fd1968, %fd422;
	mul.lo.s32 	%r230, %r225, %r226;
	cvt.rn.f64.s32 	%fd424, %r230;
	add.f64 	%fd425, %fd1969, %fd424;
	add.s32 	%r231, %r770, 1;
	ld.global.u32 	%r232, [%rd18+4];
	cvt.rn.f64.s32 	%fd426, %r232;
	add.f64 	%fd427, %fd421, %fd426;
	div.u32 	%r233, %r231, %r2;
	mul.lo.s32 	%r234, %r233, %r2;
	sub.s32 	%r235, %r231, %r234;
	mul.lo.s32 	%r236, %r235, %r232;
	cvt.rn.f64.s32 	%fd428, %r236;
	add.f64 	%fd429, %fd423, %fd428;
	mul.lo.s32 	%r237, %r232, %r233;
	cvt.rn.f64.s32 	%fd430, %r237;
	add.f64 	%fd431, %fd425, %fd430;
	add.s32 	%r238, %r770, 2;
	ld.global.u32 	%r239, [%rd18+8];
	cvt.rn.f64.s32 	%fd432, %r239;
	add.f64 	%fd433, %fd427, %fd432;
	div.u32 	%r240, %r238, %r2;
	mul.lo.s32 	%r241, %r240, %r2;
	sub.s32 	%r242, %r238, %r241;
	mul.lo.s32 	%r243, %r242, %r239;
	cvt.rn.f64.s32 	%fd434, %r243;
	add.f64 	%fd435, %fd429, %fd434;
	mul.lo.s32 	%r244, %r239, %r240;
	cvt.rn.f64.s32 	%fd436, %r244;
	add.f64 	%fd437, %fd431, %fd436;
	add.s32 	%r245, %r770, 3;
	ld.global.u32 	%r246, [%rd18+12];
	cvt.rn.f64.s32 	%fd438, %r246;
	add.f64 	%fd439, %fd433, %fd438;
	div.u32 	%r247, %r245, %r2;
	mul.lo.s32 	%r248, %r247, %r2;
	sub.s32 	%r249, %r245, %r248;
	mul.lo.s32 	%r250, %r249, %r246;
	cvt.rn.f64.s32 	%fd440, %r250;
	add.f64 	%fd441, %fd435, %fd440;
	mul.lo.s32 	%r251, %r246, %r247;
	cvt.rn.f64.s32 	%fd442, %r251;
	add.f64 	%fd443, %fd437, %fd442;
	add.s32 	%r252, %r770, 4;
	ld.global.u32 	%r253, [%rd18+16];
	cvt.rn.f64.s32 	%fd444, %r253;
	add.f64 	%fd445, %fd439, %fd444;
	div.u32 	%r254, %r252, %r2;
	mul.lo.s32 	%r255, %r254, %r2;
	sub.s32 	%r256, %r252, %r255;
	mul.lo.s32 	%r257, %r256, %r253;
	cvt.rn.f64.s32 	%fd446, %r257;
	add.f64 	%fd447, %fd441, %fd446;
	mul.lo.s32 	%r258, %r253, %r254;
	cvt.rn.f64.s32 	%fd448, %r258;
	add.f64 	%fd449, %fd443, %fd448;
	add.s32 	%r259, %r770, 5;
	ld.global.u32 	%r260, [%rd18+20];
	cvt.rn.f64.s32 	%fd450, %r260;
	add.f64 	%fd451, %fd445, %fd450;
	div.u32 	%r261, %r259, %r2;
	mul.lo.s32 	%r262, %r261, %r2;
	sub.s32 	%r263, %r259, %r262;
	mul.lo.s32 	%r264, %r263, %r260;
	cvt.rn.f64.s32 	%fd452, %r264;
	add.f64 	%fd453, %fd447, %fd452;
	mul.lo.s32 	%r265, %r260, %r261;
	cvt.rn.f64.s32 	%fd454, %r265;
	add.f64 	%fd455, %fd449, %fd454;
	add.s32 	%r266, %r770, 6;
	ld.global.u32 	%r267, [%rd18+24];
	cvt.rn.f64.s32 	%fd456, %r267;
	add.f64 	%fd457, %fd451, %fd456;
	div.u32 	%r268, %r266, %r2;
	mul.lo.s32 	%r269, %r268, %r2;
	sub.s32 	%r270, %r266, %r269;
	mul.lo.s32 	%r271, %r270, %r267;
	cvt.rn.f64.s32 	%fd458, %r271;
	add.f64 	%fd459, %fd453, %fd458;
	mul.lo.s32 	%r272, %r267, %r268;
	cvt.rn.f64.s32 	%fd460, %r272;
	add.f64 	%fd461, %fd455, %fd460;
	add.s32 	%r273, %r770, 7;
	ld.global.u32 	%r274, [%rd18+28];
	cvt.rn.f64.s32 	%fd462, %r274;
	add.f64 	%fd1967, %fd457, %fd462;
	div.u32 	%r275, %r273, %r2;
	mul.lo.s32 	%r276, %r275, %r2;
	sub.s32 	%r277, %r273, %r276;
	mul.lo.s32 	%r278, %r277, %r274;
	cvt.rn.f64.s32 	%fd463, %r278;
	add.f64 	%fd1968, %fd459, %fd463;
	mul.lo.s32 	%r279, %r274, %r275;
	cvt.rn.f64.s32 	%fd464, %r279;
	add.f64 	%fd1969, %fd461, %fd464;
	add.s32 	%r770, %r770, 8;
	setp.ne.s32 	%p5, %r770, %r772;
	@%p5 bra 	$L__BB0_3;
$L__BB0_4:
	setp.eq.s32 	%p6, %r8, 0;
	@%p6 bra 	$L__BB0_9;
	setp.lt.u32 	%p7, %r8, 4;
	@%p7 bra 	$L__BB0_7;
	add.s32 	%r280, %r772, %r5;
	mul.wide.s32 	%rd19, %r280, 4;
	add.s64 	%rd20, %rd1, %rd19;
	ld.global.u32 	%r281, [%rd20];
	cvt.rn.f64.s32 	%fd466, %r281;
	add.f64 	%fd467, %fd1967, %fd466;
	div.u32 	%r282, %r772, %r2;
	mul.lo.s32 	%r283, %r282, %r2;
	sub.s32 	%r284, %r772, %r283;
	mul.lo.s32 	%r285, %r284, %r281;
	cvt.rn.f64.s32 	%fd468, %r285;
	add.f64 	%fd469, %fd1968, %fd468;
	mul.lo.s32 	%r286, %r281, %r282;
	cvt.rn.f64.s32 	%fd470, %r286;
	add.f64 	%fd471, %fd1969, %fd470;
	add.s32 	%r287, %r772, 1;
	ld.global.u32 	%r288, [%rd20+4];
	cvt.rn.f64.s32 	%fd472, %r288;
	add.f64 	%fd473, %fd467, %fd472;
	div.u32 	%r289, %r287, %r2;
	mul.lo.s32 	%r290, %r289, %r2;
	sub.s32 	%r291, %r287, %r290;
	mul.lo.s32 	%r292, %r291, %r288;
	cvt.rn.f64.s32 	%fd474, %r292;
	add.f64 	%fd475, %fd469, %fd474;
	mul.lo.s32 	%r293, %r288, %r289;
	cvt.rn.f64.s32 	%fd476, %r293;
	add.f64 	%fd477, %fd471, %fd476;
	add.s32 	%r294, %r772, 2;
	ld.global.u32 	%r295, [%rd20+8];
	cvt.rn.f64.s32 	%fd478, %r295;
	add.f64 	%fd479, %fd473, %fd478;
	div.u32 	%r296, %r294, %r2;
	mul.lo.s32 	%r297, %r296, %r2;
	sub.s32 	%r298, %r294, %r297;
	mul.lo.s32 	%r299, %r298, %r295;
	cvt.rn.f64.s32 	%fd480, %r299;
	add.f64 	%fd481, %fd475, %fd480;
	mul.lo.s32 	%r300, %r295, %r296;
	cvt.rn.f64.s32 	%fd482, %r300;
	add.f64 	%fd483, %fd477, %fd482;
	add.s32 	%r301, %r772, 3;
	ld.global.u32 	%r302, [%rd20+12];
	cvt.rn.f64.s32 	%fd484, %r302;
	add.f64 	%fd1967, %fd479, %fd484;
	div.u32 	%r303, %r301, %r2;
	mul.lo.s32 	%r304, %r303, %r2;
	sub.s32 	%r305, %r301, %r304;
	mul.lo.s32 	%r306, %r305, %r302;
	cvt.rn.f64.s32 	%fd485, %r306;
	add.f64 	%fd1968, %fd481, %fd485;
	mul.lo.s32 	%r307, %r302, %r303;
	cvt.rn.f64.s32 	%fd486, %r307;
	add.f64 	%fd1969, %fd483, %fd486;
	add.s32 	%r772, %r772, 4;
$L__BB0_7:
	and.b32  	%r308, %r6, 1;
	setp.eq.b32 	%p8, %r308, 1;
	not.pred 	%p9, %p8;
	@%p9 bra 	$L__BB0_9;
	add.s32 	%r309, %r772, %r5;
	mul.wide.s32 	%rd21, %r309, 4;
	add.s64 	%rd22, %rd1, %rd21;
	ld.global.u32 	%r310, [%rd22];
	cvt.rn.f64.s32 	%fd487, %r310;
	add.f64 	%fd1967, %fd1967, %fd487;
	div.u32 	%r311, %r772, %r2;
	mul.lo.s32 	%r312, %r311, %r2;
	sub.s32 	%r313, %r772, %r312;
	mul.lo.s32 	%r314, %r313, %r310;
	cvt.rn.f64.s32 	%fd488, %r314;
	add.f64 	%fd1968, %fd1968, %fd488;
	mul.lo.s32 	%r315, %r310, %r311;
	cvt.rn.f64.s32 	%fd489, %r315;
	add.f64 	%fd1969, %fd1969, %fd489;
$L__BB0_9:
	div.rn.f64 	%fd492, %fd1968, %fd1967;
	cvta.to.global.u64 	%rd23, %rd13;
	mul.wide.s32 	%rd24, %r4, 8;
	add.s64 	%rd3, %rd23, %rd24;
	st.global.f64 	[%rd3+8], %fd492;
	div.rn.f64 	%fd493, %fd1969, %fd1967;
	st.global.f64 	[%rd3+16], %fd493;
	cvt.rn.f64.u32 	%fd494, %r3;
	div.rn.f64 	%fd28, %fd1967, %fd494;
	and.b32  	%r15, %r6, 13;
	setp.lt.u32 	%p10, %r3, 16;
	mov.f64 	%fd1989, 0d0000000000000000;
	mov.b32 	%r775, 0;
	@%p10 bra 	$L__BB0_12;
	and.b32  	%r775, %r6, 2147483632;
	mov.f64 	%fd1989, 0d0000000000000000;
	mov.b32 	%r773, 0;
$L__BB0_11:
	.pragma "nounroll";
	add.s32 	%r318, %r773, %r5;
	mul.wide.s32 	%rd25, %r318, 4;
	add.s64 	%rd26, %rd1, %rd25;
	ld.global.u32 	%r319, [%rd26];
	cvt.rn.f64.s32 	%fd496, %r319;
	sub.f64 	%fd497, %fd496, %fd28;
	fma.rn.f64 	%fd498, %fd497, %fd497, %fd1989;
	ld.global.u32 	%r320, [%rd26+4];
	cvt.rn.f64.s32 	%fd499, %r320;
	sub.f64 	%fd500, %fd499, %fd28;
	fma.rn.f64 	%fd501, %fd500, %fd500, %fd498;
	ld.global.u32 	%r321, [%rd26+8];
	cvt.rn.f64.s32 	%fd502, %r321;
	sub.f64 	%fd503, %fd502, %fd28;
	fma.rn.f64 	%fd504, %fd503, %fd503, %fd501;
	ld.global.u32 	%r322, [%rd26+12];
	cvt.rn.f64.s32 	%fd505, %r322;
	sub.f64 	%fd506, %fd505, %fd28;
	fma.rn.f64 	%fd507, %fd506, %fd506, %fd504;
	ld.global.u32 	%r323, [%rd26+16];
	cvt.rn.f64.s32 	%fd508, %r323;
	sub.f64 	%fd509, %fd508, %fd28;
	fma.rn.f64 	%fd510, %fd509, %fd509, %fd507;
	ld.global.u32 	%r324, [%rd26+20];
	cvt.rn.f64.s32 	%fd511, %r324;
	sub.f64 	%fd512, %fd511, %fd28;
	fma.rn.f64 	%fd513, %fd512, %fd512, %fd510;
	ld.global.u32 	%r325, [%rd26+24];
	cvt.rn.f64.s32 	%fd514, %r325;
	sub.f64 	%fd515, %fd514, %fd28;
	fma.rn.f64 	%fd516, %fd515, %fd515, %fd513;
	ld.global.u32 	%r326, [%rd26+28];
	cvt.rn.f64.s32 	%fd517, %r326;
	sub.f64 	%fd518, %fd517, %fd28;
	fma.rn.f64 	%fd519, %fd518, %fd518, %fd516;
	ld.global.u32 	%r327, [%rd26+32];
	cvt.rn.f64.s32 	%fd520, %r327;
	sub.f64 	%fd521, %fd520, %fd28;
	fma.rn.f64 	%fd522, %fd521, %fd521, %fd519;
	ld.global.u32 	%r328, [%rd26+36];
	cvt.rn.f64.s32 	%fd523, %r328;
	sub.f64 	%fd524, %fd523, %fd28;
	fma.rn.f64 	%fd525, %fd524, %fd524, %fd522;
	ld.global.u32 	%r329, [%rd26+40];
	cvt.rn.f64.s32 	%fd526, %r329;
	sub.f64 	%fd527, %fd526, %fd28;
	fma.rn.f64 	%fd528, %fd527, %fd527, %fd525;
	ld.global.u32 	%r330, [%rd26+44];
	cvt.rn.f64.s32 	%fd529, %r330;
	sub.f64 	%fd530, %fd529, %fd28;
	fma.rn.f64 	%fd531, %fd530, %fd530, %fd528;
	ld.global.u32 	%r331, [%rd26+48];
	cvt.rn.f64.s32 	%fd532, %r331;
	sub.f64 	%fd533, %fd532, %fd28;
	fma.rn.f64 	%fd534, %fd533, %fd533, %fd531;
	ld.global.u32 	%r332, [%rd26+52];
	cvt.rn.f64.s32 	%fd535, %r332;
	sub.f64 	%fd536, %fd535, %fd28;
	fma.rn.f64 	%fd537, %fd536, %fd536, %fd534;
	ld.global.u32 	%r333, [%rd26+56];
	cvt.rn.f64.s32 	%fd538, %r333;
	sub.f64 	%fd539, %fd538, %fd28;
	fma.rn.f64 	%fd540, %fd539, %fd539, %fd537;
	ld.global.u32 	%r334, [%rd26+60];
	cvt.rn.f64.s32 	%fd541, %r334;
	sub.f64 	%fd542, %fd541, %fd28;
	fma.rn.f64 	%fd1989, %fd542, %fd542, %fd540;
	add.s32 	%r773, %r773, 16;
	setp.ne.s32 	%p11, %r773, %r775;
	@%p11 bra 	$L__BB0_11;
$L__BB0_12:
	setp.eq.s32 	%p12, %r15, 0;
	@%p12 bra 	$L__BB0_20;
	setp.lt.u32 	%p13, %r15, 8;
	@%p13 bra 	$L__BB0_15;
	add.s32 	%r335, %r775, %r5;
	mul.wide.s32 	%rd27, %r335, 4;
	add.s64 	%rd28, %rd1, %rd27;
	ld.global.u32 	%r336, [%rd28];
	cvt.rn.f64.s32 	%fd544, %r336;
	sub.f64 	%fd545, %fd544, %fd28;
	fma.rn.f64 	%fd546, %fd545, %fd545, %fd1989;
	ld.global.u32 	%r337, [%rd28+4];
	cvt.rn.f64.s32 	%fd547, %r337;
	sub.f64 	%fd548, %fd547, %fd28;
	fma.rn.f64 	%fd549, %fd548, %fd548, %fd546;
	ld.global.u32 	%r338, [%rd28+8];
	cvt.rn.f64.s32 	%fd550, %r338;
	sub.f64 	%fd551, %fd550, %fd28;
	fma.rn.f64 	%fd552, %fd551, %fd551, %fd549;
	ld.global.u32 	%r339, [%rd28+12];
	cvt.rn.f64.s32 	%fd553, %r339;
	sub.f64 	%fd554, %fd553, %fd28;
	fma.rn.f64 	%fd555, %fd554, %fd554, %fd552;
	ld.global.u32 	%r340, [%rd28+16];
	cvt.rn.f64.s32 	%fd556, %r340;
	sub.f64 	%fd557, %fd556, %fd28;
	fma.rn.f64 	%fd558, %fd557, %fd557, %fd555;
	ld.global.u32 	%r341, [%rd28+20];
	cvt.rn.f64.s32 	%fd559, %r341;
	sub.f64 	%fd560, %fd559, %fd28;
	fma.rn.f64 	%fd561, %fd560, %fd560, %fd558;
	ld.global.u32 	%r342, [%rd28+24];
	cvt.rn.f64.s32 	%fd562, %r342;
	sub.f64 	%fd563, %fd562, %fd28;
	fma.rn.f64 	%fd564, %fd563, %fd563, %fd561;
	ld.global.u32 	%r343, [%rd28+28];
	cvt.rn.f64.s32 	%fd565, %r343;
	sub.f64 	%fd566, %fd565, %fd28;
	fma.rn.f64 	%fd1989, %fd566, %fd566, %fd564;
	add.s32 	%r775, %r775, 8;
$L__BB0_15:
	setp.eq.s32 	%p14, %r8, 0;
	@%p14 bra 	$L__BB0_20;
	setp.lt.u32 	%p15, %r8, 4;
	@%p15 bra 	$L__BB0_18;
	add.s32 	%r344, %r775, %r5;
	mul.wide.s32 	%rd29, %r344, 4;
	add.s64 	%rd30, %rd1, %rd29;
	ld.global.u32 	%r345, [%rd30];
	cvt.rn.f64.s32 	%fd568, %r345;
	sub.f64 	%fd569, %fd568, %fd28;
	fma.rn.f64 	%fd570, %fd569, %fd569, %fd1989;
	ld.global.u32 	%r346, [%rd30+4];
	cvt.rn.f64.s32 	%fd571, %r346;
	sub.f64 	%fd572, %fd571, %fd28;
	fma.rn.f64 	%fd573, %fd572, %fd572, %fd570;
	ld.global.u32 	%r347, [%rd30+8];
	cvt.rn.f64.s32 	%fd574, %r347;
	sub.f64 	%fd575, %fd574, %fd28;
	fma.rn.f64 	%fd576, %fd575, %fd575, %fd573;
	ld.global.u32 	%r348, [%rd30+12];
	cvt.rn.f64.s32 	%fd577, %r348;
	sub.f64 	%fd578, %fd577, %fd28;
	fma.rn.f64 	%fd1989, %fd578, %fd578, %fd576;
	add.s32 	%r775, %r775, 4;
$L__BB0_18:
	and.b32  	%r349, %r6, 1;
	setp.eq.b32 	%p16, %r349, 1;
	not.pred 	%p17, %p16;
	@%p17 bra 	$L__BB0_20;
	add.s32 	%r350, %r775, %r5;
	mul.wide.s32 	%rd31, %r350, 4;
	add.s64 	%rd32, %rd1, %rd31;
	ld.global.u32 	%r351, [%rd32];
	cvt.rn.f64.s32 	%fd579, %r351;
	sub.f64 	%fd580, %fd579, %fd28;
	fma.rn.f64 	%fd1989, %fd580, %fd580, %fd1989;
$L__BB0_20:
	ld.global.f64 	%fd581, [%rd3];
	ld.global.f64 	%fd582, [%rd2];
	mul.f64 	%fd41, %fd581, %fd582;
	ld.global.f64 	%fd583, [%rd2+8];
	mul.f64 	%fd42, %fd581, %fd583;
	ld.global.f64 	%fd584, [%rd2+96];
	mul.f64 	%fd43, %fd581, %fd584;
	ld.global.f64 	%fd585, [%rd2+104];
	mul.f64 	%fd44, %fd581, %fd585;
	cvta.to.global.u64 	%rd33, %rd15;
	add.s64 	%rd4, %rd33, %rd24;
	ld.global.f64 	%fd586, [%rd4];
	mul.f64 	%fd587, %fd581, %fd586;
	st.global.f64 	[%rd4], %fd587;
	ld.global.f64 	%fd588, [%rd3];
	ld.global.f64 	%fd589, [%rd4+48];
	mul.f64 	%fd590, %fd588, %fd589;
	st.global.f64 	[%rd4+48], %fd590;
	ld.global.f64 	%fd1993, [%rd2+48];
	ld.global.f64 	%fd2007, [%rd2+56];
	setp.gtu.f64 	%p18, %fd1993, %fd2007;
	@%p18 bra 	$L__BB0_43;
	ld.global.f64 	%fd2005, [%rd2+72];
	and.b32  	%r24, %r6, 1;
	and.b32  	%r25, %r6, 2147483644;
	mov.f64 	%fd2006, 0d3FF0000000000000;
$L__BB0_22:
	ld.global.f64 	%fd1996, [%rd2+64];
	add.f64 	%fd592, %fd1993, %fd1993;
	mul.f64 	%fd593, %fd1993, %fd592;
	rcp.rn.f64 	%fd54, %fd593;
	setp.gtu.f64 	%p19, %fd1996, %fd2005;
	@%p19 bra 	$L__BB0_42;
	ld.global.f64 	%fd55, [%rd3];
	ld.global.f64 	%fd56, [%rd3+8];
	ld.global.f64 	%fd57, [%rd3+16];
$L__BB0_24:
	setp.eq.s32 	%p20, %r7, 0;
	add.f64 	%fd596, %fd1996, %fd1996;
	mul.f64 	%fd597, %fd1996, %fd596;
	rcp.rn.f64 	%fd61, %fd597;
	mov.f64 	%fd2001, 0d0000000000000000;
	mov.b32 	%r778, 0;
	@%p20 bra 	$L__BB0_33;
	mov.f64 	%fd2001, 0d0000000000000000;
	mov.b32 	%r777, 0;
$L__BB0_26:
	div.u32 	%r354, %r777, %r2;
	mul.lo.s32 	%r355, %r354, %r2;
	sub.s32 	%r356, %r777, %r355;
	cvt.rn.f64.u32 	%fd599, %r356;
	sub.f64 	%fd600, %fd599, %fd56;
	mul.f64 	%fd601, %fd54, %fd600;
	cvt.rn.f64.u32 	%fd602, %r354;
	sub.f64 	%fd603, %fd602, %fd57;
	mul.f64 	%fd604, %fd61, %fd603;
	mul.f64 	%fd605, %fd603, %fd604;
	fma.rn.f64 	%fd63, %fd600, %fd601, %fd605;
	neg.f64 	%fd606, %fd63;
	fma.rn.f64 	%fd607, %fd63, 0dBFF71547652B82FE, 0d4338000000000000;
	{
	.reg .b32 %temp; 
	mov.b64 	{%r27, %temp}, %fd607;
	}
	mov.f64 	%fd608, 0dC338000000000000;
	add.rn.f64 	%fd609, %fd607, %fd608;
	fma.rn.f64 	%fd610, %fd609, 0dBFE62E42FEFA39EF, %fd606;
	fma.rn.f64 	%fd611, %fd609, 0dBC7ABC9E3B39803F, %fd610;
	fma.rn.f64 	%fd612, %fd611, 0d3E5ADE1569CE2BDF, 0d3E928AF3FCA213EA;
	fma.rn.f64 	%fd613, %fd612, %fd611, 0d3EC71DEE62401315;
	fma.rn.f64 	%fd614, %fd613, %fd611, 0d3EFA01997C89EB71;
	fma.rn.f64 	%fd615, %fd614, %fd611, 0d3F2A01A014761F65;
	fma.rn.f64 	%fd616, %fd615, %fd611, 0d3F56C16C1852B7AF;
	fma.rn.f64 	%fd617, %fd616, %fd611, 0d3F81111111122322;
	fma.rn.f64 	%fd618, %fd617, %fd611, 0d3FA55555555502A1;
	fma.rn.f64 	%fd619, %fd618, %fd611, 0d3FC5555555555511;
	fma.rn.f64 	%fd620, %fd619, %fd611, 0d3FE000000000000B;
	fma.rn.f64 	%fd621, %fd620, %fd611, 0d3FF0000000000000;
	fma.rn.f64 	%fd622, %fd621, %fd611, 0d3FF0000000000000;
	{
	.reg .b32 %temp; 
	mov.b64 	{%r28, %temp}, %fd622;
	}
	{
	.reg .b32 %temp; 
	mov.b64 	{%temp, %r29}, %fd622;
	}
	shl.b32 	%r357, %r27, 20;
	add.s32 	%r358, %r357, %r29;
	mov.b64 	%fd1999, {%r28, %r358};
	{
	.reg .b32 %temp; 
	mov.b64 	{%temp, %r359}, %fd606;
	}
	mov.b32 	%f16, %r359;
	abs.f32 	%f1, %f16;
	setp.lt.f32 	%p21, %f1, 0f4086232B;
	@%p21 bra 	$L__BB0_29;
	setp.gt.f64 	%p22, %fd63, 0d0000000000000000;
	mov.f64 	%fd623, 0d7FF0000000000000;
	sub.f64 	%fd624, %fd623, %fd63;
	selp.f64 	%fd1999, 0d0000000000000000, %fd624, %p22;
	setp.geu.f32 	%p23, %f1, 0f40874800;
	@%p23 bra 	$L__BB0_29;
	shr.u32 	%r360, %r27, 31;
	add.s32 	%r361, %r27, %r360;
	shr.s32 	%r362, %r361, 1;
	shl.b32 	%r363, %r362, 20;
	add.s32 	%r364, %r29, %r363;
	mov.b64 	%fd625, {%r28, %r364};
	sub.s32 	%r365, %r27, %r362;
	shl.b32 	%r366, %r365, 20;
	add.s32 	%r367, %r366, 1072693248;
	mov.b32 	%r368, 0;
	mov.b64 	%fd626, {%r368, %r367};
	mul.f64 	%fd1999, %fd626, %fd625;
$L__BB0_29:
	mul.f64 	%fd627, %fd55, %fd1999;
	add.s32 	%r369, %r777, %r5;
	mul.wide.s32 	%rd35, %r369, 4;
	add.s64 	%rd5, %rd1, %rd35;
	ld.global.u32 	%r370, [%rd5];
	cvt.rn.f64.s32 	%fd628, %r370;
	sub.f64 	%fd629, %fd627, %fd628;
	fma.rn.f64 	%fd68, %fd629, %fd629, %fd2001;
	add.s32 	%r371, %r777, 1;
	div.u32 	%r372, %r371, %r2;
	mul.lo.s32 	%r373, %r372, %r2;
	sub.s32 	%r374, %r371, %r373;
	cvt.rn.f64.u32 	%fd630, %r374;
	sub.f64 	%fd631, %fd630, %fd56;
	mul.f64 	%fd632, %fd54, %fd631;
	cvt.rn.f64.u32 	%fd633, %r372;
	sub.f64 	%fd634, %fd633, %fd57;
	mul.f64 	%fd635, %fd61, %fd634;
	mul.f64 	%fd636, %fd634, %fd635;
	fma.rn.f64 	%fd69, %fd631, %fd632, %fd636;
	neg.f64 	%fd637, %fd69;
	fma.rn.f64 	%fd638, %fd69, 0dBFF71547652B82FE, 0d4338000000000000;
	{
	.reg .b32 %temp; 
	mov.b64 	{%r30, %temp}, %fd638;
	}
	mov.f64 	%fd639, 0dC338000000000000;
	add.rn.f64 	%fd640, %fd638, %fd639;
	fma.rn.f64 	%fd641, %fd640, 0dBFE62E42FEFA39EF, %fd637;
	fma.rn.f64 	%fd642, %fd640, 0dBC7ABC9E3B39803F, %fd641;
	fma.rn.f64 	%fd643, %fd642, 0d3E5ADE1569CE2BDF, 0d3E928AF3FCA213EA;
	fma.rn.f64 	%fd644, %fd643, %fd642, 0d3EC71DEE62401315;
	fma.rn.f64 	%fd645, %fd644, %fd642, 0d3EFA01997C89EB71;
	fma.rn.f64 	%fd646, %fd645, %fd642, 0d3F2A01A014761F65;
	fma.rn.f64 	%fd647, %fd646, %fd642, 0d3F56C16C1852B7AF;
	fma.rn.f64 	%fd648, %fd647, %fd642, 0d3F81111111122322;
	fma.rn.f64 	%fd649, %fd648, %fd642, 0d3FA55555555502A1;
	fma.rn.f64 	%fd650, %fd649, %fd642, 0d3FC5555555555511;
	fma.rn.f64 	%fd651, %fd650, %fd642, 0d3FE000000000000B;
	fma.rn.f64 	%fd652, %fd651, %fd642, 0d3FF0000000000000;
	fma.rn.f64 	%fd653, %fd652, %fd642, 0d3FF0000000000000;
	{
	.reg .b32 %temp; 
	mov.b64 	{%r31, %temp}, %fd653;
	}
	{
	.reg .b32 %temp; 
	mov.b64 	{%temp, %r32}, %fd653;
	}
	shl.b32 	%r375, %r30, 20;
	add.s32 	%r376, %r375, %r32;
	mov.b64 	%fd2000, {%r31, %r376};
	{
	.reg .b32 %temp; 
	mov.b64 	{%temp, %r377}, %fd637;
	}
	mov.b32 	%f17, %r377;
	abs.f32 	%f2, %f17;
	setp.lt.f32 	%p24, %f2, 0f4086232B;
	@%p24 bra 	$L__BB0_32;
	setp.gt.f64 	%p25, %fd69, 0d0000000000000000;
	mov.f64 	%fd654, 0d7FF0000000000000;
	sub.f64 	%fd655, %fd654, %fd69;
	selp.f64 	%fd2000, 0d0000000000000000, %fd655, %p25;
	setp.geu.f32 	%p26, %f2, 0f40874800;
	@%p26 bra 	$L__BB0_32;
	shr.u32 	%r378, %r30, 31;
	add.s32 	%r379, %r30, %r378;
	shr.s32 	%r380, %r379, 1;
	shl.b32 	%r381, %r380, 20;
	add.s32 	%r382, %r32, %r381;
	mov.b64 	%fd656, {%r31, %r382};
	sub.s32 	%r383, %r30, %r380;
	shl.b32 	%r384, %r383, 20;
	add.s32 	%r385, %r384, 1072693248;
	mov.b32 	%r386, 0;
	mov.b64 	%fd657, {%r386, %r385};
	mul.f64 	%fd2000, %fd657, %fd656;
$L__BB0_32:
	mul.f64 	%fd658, %fd55, %fd2000;
	ld.global.u32 	%r387, [%rd5+4];
	cvt.rn.f64.s32 	%fd659, %r387;
	sub.f64 	%fd660, %fd658, %fd659;
	fma.rn.f64 	%fd2001, %fd660, %fd660, %fd68;
	add.s32 	%r777, %r777, 2;
	setp.ne.s32 	%p27, %r777, %r25;
	mov.u32 	%r778, %r25;
	@%p27 bra 	$L__BB0_26;
$L__BB0_33:
	setp.eq.s32 	%p28, %r24, 0;
	@%p28 bra 	$L__BB0_38;
	div.u32 	%r388, %r778, %r2;
	mul.lo.s32 	%r389, %r388, %r2;
	sub.s32 	%r390, %r778, %r389;
	cvt.rn.f64.u32 	%fd661, %r390;
	sub.f64 	%fd662, %fd661, %fd56;
	mul.f64 	%fd663, %fd54, %fd662;
	cvt.rn.f64.u32 	%fd664, %r388;
	sub.f64 	%fd665, %fd664, %fd57;
	mul.f64 	%fd666, %fd61, %fd665;
	mul.f64 	%fd667, %fd665, %fd666;
	fma.rn.f64 	%fd77, %fd662, %fd663, %fd667;
	neg.f64 	%fd668, %fd77;
	fma.rn.f64 	%fd669, %fd77, 0dBFF71547652B82FE, 0d4338000000000000;
	{
	.reg .b32 %temp; 
	mov.b64 	{%r35, %temp}, %fd669;
	}
	mov.f64 	%fd670, 0dC338000000000000;
	add.rn.f64 	%fd671, %fd669, %fd670;
	fma.rn.f64 	%fd672, %fd671, 0dBFE62E42FEFA39EF, %fd668;
	fma.rn.f64 	%fd673, %fd671, 0dBC7ABC9E3B39803F, %fd672;
	fma.rn.f64 	%fd674, %fd673, 0d3E5ADE1569CE2BDF, 0d3E928AF3FCA213EA;
	fma.rn.f64 	%fd675, %fd674, %fd673, 0d3EC71DEE62401315;
	fma.rn.f64 	%fd676, %fd675, %fd673, 0d3EFA01997C89EB71;
	fma.rn.f64 	%fd677, %fd676, %fd673, 0d3F2A01A014761F65;
	fma.rn.f64 	%fd678, %fd677, %fd673, 0d3F56C16C1852B7AF;
	fma.rn.f64 	%fd679, %fd678, %fd673, 0d3F81111111122322;
	fma.rn.f64 	%fd680, %fd679, %fd673, 0d3FA55555555502A1;
	fma.rn.f64 	%fd681, %fd680, %fd673, 0d3FC5555555555511;
	fma.rn.f64 	%fd682, %fd681, %fd673, 0d3FE000000000000B;
	fma.rn.f64 	%fd683, %fd682, %fd673, 0d3FF0000000000000;
	fma.rn.f64 	%fd684, %fd683, %fd673, 0d3FF0000000000000;
	{
	.reg .b32 %temp; 
	mov.b64 	{%r36, %temp}, %fd684;
	}
	{
	.reg .b32 %temp; 
	mov.b64 	{%temp, %r37}, %fd684;
	}
	shl.b32 	%r391, %r35, 20;
	add.s32 	%r392, %r391, %r37;
	mov.b64 	%fd2003, {%r36, %r392};
	{
	.reg .b32 %temp; 
	mov.b64 	{%temp, %r393}, %fd668;
	}
	mov.b32 	%f18, %r393;
	abs.f32 	%f3, %f18;
	setp.lt.f32 	%p29, %f3, 0f4086232B;
	@%p29 bra 	$L__BB0_37;
	setp.gt.f64 	%p30, %fd77, 0d0000000000000000;
	mov.f64 	%fd685, 0d7FF0000000000000;
	sub.f64 	%fd686, %fd685, %fd77;
	selp.f64 	%fd2003, 0d0000000000000000, %fd686, %p30;
	setp.geu.f32 	%p31, %f3, 0f40874800;
	@%p31 bra 	$L__BB0_37;
	shr.u32 	%r394, %r35, 31;
	add.s32 	%r395, %r35, %r394;
	shr.s32 	%r396, %r395, 1;
	shl.b32 	%r397, %r396, 20;
	add.s32 	%r398, %r37, %r397;
	mov.b64 	%fd687, {%r36, %r398};
	sub.s32 	%r399, %r35, %r396;
	shl.b32 	%r400, %r399, 20;
	add.s32 	%r401, %r400, 1072693248;
	mov.b32 	%r402, 0;
	mov.b64 	%fd688, {%r402, %r401};
	mul.f64 	%fd2003, %fd688, %fd687;
$L__BB0_37:
	mul.f64 	%fd689, %fd55, %fd2003;
	add.s32 	%r403, %r778, %r5;
	mul.wide.s32 	%rd36, %r403, 4;
	add.s64 	%rd37, %rd1, %rd36;
	ld.global.u32 	%r404, [%rd37];
	cvt.rn.f64.s32 	%fd690, %r404;
	sub.f64 	%fd691, %fd689, %fd690;
	fma.rn.f64 	%fd2001, %fd691, %fd691, %fd2001;
$L__BB0_38:
	div.rn.f64 	%fd84, %fd2001, %fd1989;
	setp.geu.f64 	%p32, %fd84, %fd2006;
	@%p32 bra 	$L__BB0_40;
	st.global.f64 	[%rd3+24], %fd1993;
	st.global.f64 	[%rd3+32], %fd1996;
	ld.global.f64 	%fd2005, [%rd2+72];
	mov.f64 	%fd2006, %fd84;
$L__BB0_40:
	ld.global.f64 	%fd692, [%rd4+32];
	add.f64 	%fd1996, %fd1996, %fd692;
	setp.le.f64 	%p33, %fd1996, %fd2005;
	@%p33 bra 	$L__BB0_24;
	ld.global.f64 	%fd2007, [%rd2+56];
$L__BB0_42:
	ld.global.f64 	%fd693, [%rd4+24];
	add.f64 	%fd1993, %fd1993, %fd693;
	setp.le.f64 	%p34, %fd1993, %fd2007;
	@%p34 bra 	$L__BB0_22;
$L__BB0_43:
	ld.global.f64 	%fd696, [%rd3+24];
	add.f64 	%fd697, %fd696, %fd696;
	mul.f64 	%fd698, %fd696, %fd697;
	rcp.rn.f64 	%fd2067, %fd698;
	ld.global.f64 	%fd699, [%rd3+32];
	add.f64 	%fd700, %fd699, %fd699;
	mul.f64 	%fd701, %fd699, %fd700;
	rcp.rn.f64 	%fd2069, %fd701;
	and.b32  	%r38, %r6, 1;
	and.b32  	%r39, %r6, 2147483644;
	neg.s32 	%r833, %r39;
	mov.f64 	%fd2066, 0d3FF0000000000000;
	mov.b32 	%r779, 0;
	mov.f64 	%fd2068, 0d0000000000000000;
	mov.f64 	%fd101, %fd2066;
	mov.u32 	%r780, %r779;
$L__BB0_44:
	setp.eq.s32 	%p35, %r779, 6;
	@%p35 bra 	$L__BB0_68;
	setp.ne.s32 	%p36, %r779, 0;
	@%p36 bra 	$L__BB0_90;
	ld.global.f64 	%fd818, [%rd3];
	ld.global.f64 	%fd102, [%rd4];
	add.f64 	%fd819, %fd818, %fd102;
	setp.leu.f64 	%p55, %fd819, %fd41;
	setp.geu.f64 	%p56, %fd819, %fd42;
	or.pred  	%p57, %p55, %p56;
	@%p57 bra 	$L__BB0_65;
	setp.eq.s32 	%p59, %r7, 0;
	st.global.f64 	[%rd3], %fd819;
	ld.global.f64 	%fd104, [%rd3+8];
	add.f64 	%fd105, %fd2068, %fd2068;
	ld.global.f64 	%fd106, [%rd3+16];
	ld.global.f64 	%fd107, [%rd3+48];
	mov.f64 	%fd2019, 0d0000000000000000;
	mov.b32 	%r782, 0;
	@%p59 bra 	$L__BB0_56;
	mov.f64 	%fd2019, 0d0000000000000000;
	mov.b32 	%r781, 0;
$L__BB0_49:
	div.u32 	%r460, %r781, %r2;
	mul.lo.s32 	%r461, %r460, %r2;
	sub.s32 	%r462, %r781, %r461;
	cvt.rn.f64.u32 	%fd825, %r462;
	sub.f64 	%fd826, %fd825, %fd104;
	mul.f64 	%fd827, %fd2067, %fd826;
	mul.f64 	%fd828, %fd826, %fd827;
	mul.f64 	%fd829, %fd105, %fd826;
	cvt.rn.f64.u32 	%fd830, %r460;
	sub.f64 	%fd831, %fd830, %fd106;
	mul.f64 	%fd832, %fd829, %fd831;
	sub.f64 	%fd833, %fd828, %fd832;
	mul.f64 	%fd834, %fd2069, %fd831;
	fma.rn.f64 	%fd109, %fd831, %fd834, %fd833;
	neg.f64 	%fd835, %fd109;
	fma.rn.f64 	%fd836, %fd109, 0dBFF71547652B82FE, 0d4338000000000000;
	{
	.reg .b32 %temp; 
	mov.b64 	{%r44, %temp}, %fd836;
	}
	mov.f64 	%fd837, 0dC338000000000000;
	add.rn.f64 	%fd838, %fd836, %fd837;
	fma.rn.f64 	%fd839, %fd838, 0dBFE62E42FEFA39EF, %fd835;
	fma.rn.f64 	%fd840, %fd838, 0dBC7ABC9E3B39803F, %fd839;
	fma.rn.f64 	%fd841, %fd840, 0d3E5ADE1569CE2BDF, 0d3E928AF3FCA213EA;
	fma.rn.f64 	%fd842, %fd841, %fd840, 0d3EC71DEE62401315;
	fma.rn.f64 	%fd843, %fd842, %fd840, 0d3EFA01997C89EB71;
	fma.rn.f64 	%fd844, %fd843, %fd840, 0d3F2A01A014761F65;
	fma.rn.f64 	%fd845, %fd844, %fd840, 0d3F56C16C1852B7AF;
	fma.rn.f64 	%fd846, %fd845, %fd840, 0d3F81111111122322;
	fma.rn.f64 	%fd847, %fd846, %fd840, 0d3FA55555555502A1;
	fma.rn.f64 	%fd848, %fd847, %fd840, 0d3FC5555555555511;
	fma.rn.f64 	%fd849, %fd848, %fd840, 0d3FE000000000000B;
	fma.rn.f64 	%fd850, %fd849, %fd840, 0d3FF0000000000000;
	fma.rn.f64 	%fd851, %fd850, %fd840, 0d3FF0000000000000;
	{
	.reg .b32 %temp; 
	mov.b64 	{%r45, %temp}, %fd851;
	}
	{
	.reg .b32 %temp; 
	mov.b64 	{%temp, %r46}, %fd851;
	}
	shl.b32 	%r463, %r44, 20;
	add.s32 	%r464, %r463, %r46;
	mov.b64 	%fd2017, {%r45, %r464};
	{
	.reg .b32 %temp; 
	mov.b64 	{%temp, %r465}, %fd835;
	}
	mov.b32 	%f22, %r465;
	abs.f32 	%f4, %f22;
	setp.lt.f32 	%p60, %f4, 0f4086232B;
	@%p60 bra 	$L__BB0_52;
	setp.gt.f64 	%p61, %fd109, 0d0000000000000000;
	mov.f64 	%fd852, 0d7FF0000000000000;
	sub.f64 	%fd853, %fd852, %fd109;
	selp.f64 	%fd2017, 0d0000000000000000, %fd853, %p61;
	setp.geu.f32 	%p62, %f4, 0f40874800;
	@%p62 bra 	$L__BB0_52;
	shr.u32 	%r466, %r44, 31;
	add.s32 	%r467, %r44, %r466;
	shr.s32 	%r468, %r467, 1;
	shl.b32 	%r469, %r468, 20;
	add.s32 	%r470, %r46, %r469;
	mov.b64 	%fd854, {%r45, %r470};
	sub.s32 	%r471, %r44, %r468;
	shl.b32 	%r472, %r471, 20;
	add.s32 	%r473, %r472, 1072693248;
	mov.b32 	%r474, 0;
	mov.b64 	%fd855, {%r474, %r473};
	mul.f64 	%fd2017, %fd855, %fd854;
$L__BB0_52:
	fma.rn.f64 	%fd856, %fd819, %fd2017, %fd107;
	add.s32 	%r475, %r781, %r5;
	mul.wide.s32 	%rd41, %r475, 4;
	add.s64 	%rd6, %rd1, %rd41;
	ld.global.u32 	%r476, [%rd6];
	cvt.rn.f64.s32 	%fd857, %r476;
	sub.f64 	%fd858, %fd856, %fd857;
	fma.rn.f64 	%fd114, %fd858, %fd858, %fd2019;
	add.s32 	%r477, %r781, 1;
	div.u32 	%r478, %r477, %r2;
	mul.lo.s32 	%r479, %r478, %r2;
	sub.s32 	%r480, %r477, %r479;
	cvt.rn.f64.u32 	%fd859, %r480;
	sub.f64 	%fd860, %fd859, %fd104;
	mul.f64 	%fd861, %fd2067, %fd860;
	mul.f64 	%fd862, %fd860, %fd861;
	mul.f64 	%fd863, %fd105, %fd860;
	cvt.rn.f64.u32 	%fd864, %r478;
	sub.f64 	%fd865, %fd864, %fd106;
	mul.f64 	%fd866, %fd863, %fd865;
	sub.f64 	%fd867, %fd862, %fd866;
	mul.f64 	%fd868, %fd2069, %fd865;
	fma.rn.f64 	%fd115, %fd865, %fd868, %fd867;
	neg.f64 	%fd869, %fd115;
	fma.rn.f64 	%fd870, %fd115, 0dBFF71547652B82FE, 0d4338000000000000;
	{
	.reg .b32 %temp; 
	mov.b64 	{%r47, %temp}, %fd870;
	}
	mov.f64 	%fd871, 0dC338000000000000;
	add.rn.f64 	%fd872, %fd870, %fd871;
	fma.rn.f64 	%fd873, %fd872, 0dBFE62E42FEFA39EF, %fd869;
	fma.rn.f64 	%fd874, %fd872, 0dBC7ABC9E3B39803F, %fd873;
	fma.rn.f64 	%fd875, %fd874, 0d3E5ADE1569CE2BDF, 0d3E928AF3FCA213EA;
	fma.rn.f64 	%fd876, %fd875, %fd874, 0d3EC71DEE62401315;
	fma.rn.f64 	%fd877, %fd876, %fd874, 0d3EFA01997C89EB71;
	fma.rn.f64 	%fd878, %fd877, %fd874, 0d3F2A01A014761F65;
	fma.rn.f64 	%fd879, %fd878, %fd874, 0d3F56C16C1852B7AF;
	fma.rn.f64 	%fd880, %fd879, %fd874, 0d3F81111111122322;
	fma.rn.f64 	%fd881, %fd880, %fd874, 0d3FA55555555502A1;
	fma.rn.f64 	%fd882, %fd881, %fd874, 0d3FC5555555555511;
	fma.rn.f64 	%fd883, %fd882, %fd874, 0d3FE000000000000B;
	fma.rn.f64 	%fd884, %fd883, %fd874, 0d3FF0000000000000;
	fma.rn.f64 	%fd885, %fd884, %fd874, 0d3FF0000000000000;
	{
	.reg .b32 %temp; 
	mov.b64 	{%r48, %temp}, %fd885;
	}
	{
	.reg .b32 %temp; 
	mov.b64 	{%temp, %r49}, %fd885;
	}
	shl.b32 	%r481, %r47, 20;
	add.s32 	%r482, %r481, %r49;
	mov.b64 	%fd2018, {%r48, %r482};
	{
	.reg .b32 %temp; 
	mov.b64 	{%temp, %r483}, %fd869;
	}
	mov.b32 	%f23, %r483;
	abs.f32 	%f5, %f23;
	setp.lt.f32 	%p63, %f5, 0f4086232B;
	@%p63 bra 	$L__BB0_55;
	setp.gt.f64 	%p64, %fd115, 0d0000000000000000;
	mov.f64 	%fd886, 0d7FF0000000000000;
	sub.f64 	%fd887, %fd886, %fd115;
	selp.f64 	%fd2018, 0d0000000000000000, %fd887, %p64;
	setp.geu.f32 	%p65, %f5, 0f40874800;
	@%p65 bra 	$L__BB0_55;
	shr.u32 	%r484, %r47, 31;
	add.s32 	%r485, %r47, %r484;
	shr.s32 	%r486, %r485, 1;
	shl.b32 	%r487, %r486, 20;
	add.s32 	%r488, %r49, %r487;
	mov.b64 	%fd888, {%r48, %r488};
	sub.s32 	%r489, %r47, %r486;
	shl.b32 	%r490, %r489, 20;
	add.s32 	%r491, %r490, 1072693248;
	mov.b32 	%r492, 0;
	mov.b64 	%fd889, {%r492, %r491};
	mul.f64 	%fd2018, %fd889, %fd888;
$L__BB0_55:
	fma.rn.f64 	%fd890, %fd819, %fd2018, %fd107;
	ld.global.u32 	%r493, [%rd6+4];
	cvt.rn.f64.s32 	%fd891, %r493;
	sub.f64 	%fd892, %fd890, %fd891;
	fma.rn.f64 	%fd2019, %fd892, %fd892, %fd114;
	add.s32 	%r781, %r781, 2;
	setp.ne.s32 	%p66, %r781, %r39;
	mov.u32 	%r782, %r39;
	@%p66 bra 	$L__BB0_49;
$L__BB0_56:
	setp.eq.s32 	%p67, %r38, 0;
	@%p67 bra 	$L__BB0_61;
	div.u32 	%r494, %r782, %r2;
	mul.lo.s32 	%r495, %r494, %r2;
	sub.s32 	%r496, %r782, %r495;
	cvt.rn.f64.u32 	%fd893, %r496;
	sub.f64 	%fd894, %fd893, %fd104;
	mul.f64 	%fd895, %fd2067, %fd894;
	mul.f64 	%fd896, %fd894, %fd895;
	mul.f64 	%fd897, %fd105, %fd894;
	cvt.rn.f64.u32 	%fd898, %r494;
	sub.f64 	%fd899, %fd898, %fd106;
	mul.f64 	%fd900, %fd897, %fd899;
	sub.f64 	%fd901, %fd896, %fd900;
	mul.f64 	%fd902, %fd2069, %fd899;
	fma.rn.f64 	%fd123, %fd899, %fd902, %fd901;
	neg.f64 	%fd903, %fd123;
	fma.rn.f64 	%fd904, %fd123, 0dBFF71547652B82FE, 0d4338000000000000;
	{
	.reg .b32 %temp; 
	mov.b64 	{%r52, %temp}, %fd904;
	}
	mov.f64 	%fd905, 0dC338000000000000;
	add.rn.f64 	%fd906, %fd904, %fd905;
	fma.rn.f64 	%fd907, %fd906, 0dBFE62E42FEFA39EF, %fd903;
	fma.rn.f64 	%fd908, %fd906, 0dBC7ABC9E3B39803F, %fd907;
	fma.rn.f64 	%fd909, %fd908, 0d3E5ADE1569CE2BDF, 0d3E928AF3FCA213EA;
	fma.rn.f64 	%fd910, %fd909, %fd908, 0d3EC71DEE62401315;
	fma.rn.f64 	%fd911, %fd910, %fd908, 0d3EFA01997C89EB71;
	fma.rn.f64 	%fd912, %fd911, %fd908, 0d3F2A01A014761F65;
	fma.rn.f64 	%fd913, %fd912, %fd908, 0d3F56C16C1852B7AF;
	fma.rn.f64 	%fd914, %fd913, %fd908, 0d3F81111111122322;
	fma.rn.f64 	%fd915, %fd914, %fd908, 0d3FA55555555502A1;
	fma.rn.f64 	%fd916, %fd915, %fd908, 0d3FC5555555555511;
	fma.rn.f64 	%fd917, %fd916, %fd908, 0d3FE000000000000B;
	fma.rn.f64 	%fd918, %fd917, %fd908, 0d3FF0000000000000;
	fma.rn.f64 	%fd919, %fd918, %fd908, 0d3FF0000000000000;
	{
	.reg .b32 %temp; 
	mov.b64 	{%r53, %temp}, %fd919;
	}
	{
	.reg .b32 %temp; 
	mov.b64 	{%temp, %r54}, %fd919;
	}
	shl.b32 	%r497, %r52, 20;
	add.s32 	%r498, %r497, %r54;
	mov.b64 	%fd2021, {%r53, %r498};
	{
	.reg .b32 %temp; 
	mov.b64 	{%temp, %r499}, %fd903;
	}
	mov.b32 	%f24, %r499;
	abs.f32 	%f6, %f24;
	setp.lt.f32 	%p68, %f6, 0f4086232B;
	@%p68 bra 	$L__BB0_60;
	setp.gt.f64 	%p69, %fd123, 0d0000000000000000;
	mov.f64 	%fd920, 0d7FF0000000000000;
	sub.f64 	%fd921, %fd920, %fd123;
	selp.f64 	%fd2021, 0d0000000000000000, %fd921, %p69;
	setp.geu.f32 	%p70, %f6, 0f40874800;
	@%p70 bra 	$L__BB0_60;
	shr.u32 	%r500, %r52, 31;
	add.s32 	%r501, %r52, %r500;
	shr.s32 	%r502, %r501, 1;
	shl.b32 	%r503, %r502, 20;
	add.s32 	%r504, %r54, %r503;
	mov.b64 	%fd922, {%r53, %r504};
	sub.s32 	%r505, %r52, %r502;
	shl.b32 	%r506, %r505, 20;
	add.s32 	%r507, %r506, 1072693248;
	mov.b32 	%r508, 0;
	mov.b64 	%fd923, {%r508, %r507};
	mul.f64 	%fd2021, %fd923, %fd922;
$L__BB0_60:
	fma.rn.f64 	%fd924, %fd819, %fd2021, %fd107;
	add.s32 	%r509, %r782, %r5;
	mul.wide.s32 	%rd42, %r509, 4;
	add.s64 	%rd43, %rd1, %rd42;
	ld.global.u32 	%r510, [%rd43];
	cvt.rn.f64.s32 	%fd925, %r510;
	sub.f64 	%fd926, %fd924, %fd925;
	fma.rn.f64 	%fd2019, %fd926, %fd926, %fd2019;
$L__BB0_61:
	div.rn.f64 	%fd2065, %fd2019, %fd1989;
	setp.lt.f64 	%p71, %fd2065, %fd101;
	mov.f64 	%fd2066, %fd101;
	@%p71 bra 	$L__BB0_201;
	ld.global.f64 	%fd927, [%rd4];
	sub.f64 	%fd928, %fd819, %fd927;
	st.global.f64 	[%rd3], %fd928;
	ld.global.f64 	%fd131, [%rd4];
	setp.geu.f64 	%p72, %fd131, 0d0000000000000000;
	@%p72 bra 	$L__BB0_64;
	mul.f64 	%fd930, %fd131, 0dBFE5559B3D07C84B;
	st.global.f64 	[%rd4], %fd930;
	mov.f64 	%fd2065, %fd101;
	mov.f64 	%fd2066, %fd101;
	bra.uni 	$L__BB0_201;
$L__BB0_64:
	neg.f64 	%fd929, %fd131;
	st.global.f64 	[%rd4], %fd929;
	mov.f64 	%fd2065, %fd101;
	mov.f64 	%fd2066, %fd101;
	bra.uni 	$L__BB0_201;
$L__BB0_65:
	setp.geu.f64 	%p58, %fd102, 0d0000000000000000;
	@%p58 bra 	$L__BB0_67;
	mul.f64 	%fd821, %fd102, 0dBFE5559B3D07C84B;
	st.global.f64 	[%rd4], %fd821;
	mov.f64 	%fd2065, %fd101;
	mov.f64 	%fd2066, %fd101;
	bra.uni 	$L__BB0_201;
$L__BB0_67:
	neg.f64 	%fd820, %fd102;
	st.global.f64 	[%rd4], %fd820;
	mov.f64 	%fd2065, %fd101;
	mov.f64 	%fd2066, %fd101;
	bra.uni 	$L__BB0_201;
$L__BB0_68:
	ld.global.f64 	%fd702, [%rd3+48];
	ld.global.f64 	%fd132, [%rd4+48];
	add.f64 	%fd703, %fd702, %fd132;
	setp.leu.f64 	%p37, %fd703, %fd43;
	setp.geu.f64 	%p38, %fd703, %fd44;
	or.pred  	%p39, %p37, %p38;
	@%p39 bra 	$L__BB0_87;
	setp.eq.s32 	%p41, %r7, 0;
	st.global.f64 	[%rd3+48], %fd703;
	ld.global.f64 	%fd134, [%rd3];
	ld.global.f64 	%fd135, [%rd3+8];
	ld.global.f64 	%fd136, [%rd3+16];
	mov.f64 	%fd2026, 0d0000000000000000;
	mov.b32 	%r786, 0;
	@%p41 bra 	$L__BB0_78;
	mov.f64 	%fd2026, 0d0000000000000000;
	mov.b32 	%r785, 0;
	mov.u32 	%r783, %r5;
	mov.u32 	%r784, %r833;
$L__BB0_71:
	div.u32 	%r408, %r785, %r2;
	mul.lo.s32 	%r409, %r408, %r2;
	sub.s32 	%r410, %r785, %r409;
	cvt.rn.f64.u32 	%fd709, %r410;
	sub.f64 	%fd710, %fd709, %fd135;
	mul.f64 	%fd711, %fd2067, %fd710;
	mul.f64 	%fd712, %fd710, %fd711;
	add.f64 	%fd713, %fd2068, %fd2068;
	mul.f64 	%fd714, %fd713, %fd710;
	cvt.rn.f64.u32 	%fd715, %r408;
	sub.f64 	%fd716, %fd715, %fd136;
	mul.f64 	%fd717, %fd714, %fd716;
	sub.f64 	%fd718, %fd712, %fd717;
	mul.f64 	%fd719, %fd2069, %fd716;
	fma.rn.f64 	%fd138, %fd716, %fd719, %fd718;
	neg.f64 	%fd720, %fd138;
	fma.rn.f64 	%fd721, %fd138, 0dBFF71547652B82FE, 0d4338000000000000;
	{
	.reg .b32 %temp; 
	mov.b64 	{%r58, %temp}, %fd721;
	}
	mov.f64 	%fd722, 0dC338000000000000;
	add.rn.f64 	%fd723, %fd721, %fd722;
	fma.rn.f64 	%fd724, %fd723, 0dBFE62E42FEFA39EF, %fd720;
	fma.rn.f64 	%fd725, %fd723, 0dBC7ABC9E3B39803F, %fd724;
	fma.rn.f64 	%fd726, %fd725, 0d3E5ADE1569CE2BDF, 0d3E928AF3FCA213EA;
	fma.rn.f64 	%fd727, %fd726, %fd725, 0d3EC71DEE62401315;
	fma.rn.f64 	%fd728, %fd727, %fd725, 0d3EFA01997C89EB71;
	fma.rn.f64 	%fd729, %fd728, %fd725, 0d3F2A01A014761F65;
	fma.rn.f64 	%fd730, %fd729, %fd725, 0d3F56C16C1852B7AF;
	fma.rn.f64 	%fd731, %fd730, %fd725, 0d3F81111111122322;
	fma.rn.f64 	%fd732, %fd731, %fd725, 0d3FA55555555502A1;
	fma.rn.f64 	%fd733, %fd732, %fd725, 0d3FC5555555555511;
	fma.rn.f64 	%fd734, %fd733, %fd725, 0d3FE000000000000B;
	fma.rn.f64 	%fd735, %fd734, %fd725, 0d3FF0000000000000;
	fma.rn.f64 	%fd736, %fd735, %fd725, 0d3FF0000000000000;
	{
	.reg .b32 %temp; 
	mov.b64 	{%r59, %temp}, %fd736;
	}
	{
	.reg .b32 %temp; 
	mov.b64 	{%temp, %r60}, %fd736;
	}
	shl.b32 	%r411, %r58, 20;
	add.s32 	%r412, %r411, %r60;
	mov.b64 	%fd2024, {%r59, %r412};
	{
	.reg .b32 %temp; 
	mov.b64 	{%temp, %r413}, %fd720;
	}
	mov.b32 	%f19, %r413;
	abs.f32 	%f7, %f19;
	setp.lt.f32 	%p42, %f7, 0f4086232B;
	@%p42 bra 	$L__BB0_74;
	setp.gt.f64 	%p43, %fd138, 0d0000000000000000;
	mov.f64 	%fd737, 0d7FF0000000000000;
	sub.f64 	%fd738, %fd737, %fd138;
	selp.f64 	%fd2024, 0d0000000000000000, %fd738, %p43;
	setp.geu.f32 	%p44, %f7, 0f40874800;
	@%p44 bra 	$L__BB0_74;
	shr.u32 	%r414, %r58, 31;
	add.s32 	%r415, %r58, %r414;
	shr.s32 	%r416, %r415, 1;
	shl.b32 	%r417, %r416, 20;
	add.s32 	%r418, %r60, %r417;
	mov.b64 	%fd739, {%r59, %r418};
	sub.s32 	%r419, %r58, %r416;
	shl.b32 	%r420, %r419, 20;
	add.s32 	%r421, %r420, 1072693248;
	mov.b32 	%r422, 0;
	mov.b64 	%fd740, {%r422, %r421};
	mul.f64 	%fd2024, %fd740, %fd739;
$L__BB0_74:
	add.s32 	%r423, %r785, 1;
	fma.rn.f64 	%fd741, %fd134, %fd2024, %fd703;
	mul.wide.s32 	%rd38, %r783, 4;
	add.s64 	%rd7, %rd1, %rd38;
	ld.global.u32 	%r424, [%rd7];
	cvt.rn.f64.s32 	%fd742, %r424;
	sub.f64 	%fd743, %fd741, %fd742;
	fma.rn.f64 	%fd143, %fd743, %fd743, %fd2026;
	div.u32 	%r425, %r423, %r2;
	mul.lo.s32 	%r426, %r425, %r2;
	sub.s32 	%r427, %r423, %r426;
	cvt.rn.f64.u32 	%fd744, %r427;
	sub.f64 	%fd745, %fd744, %fd135;
	mul.f64 	%fd746, %fd2067, %fd745;
	mul.f64 	%fd747, %fd745, %fd746;
	add.f64 	%fd748, %fd2068, %fd2068;
	mul.f64 	%fd749, %fd748, %fd745;
	cvt.rn.f64.u32 	%fd750, %r425;
	sub.f64 	%fd751, %fd750, %fd136;
	mul.f64 	%fd752, %fd749, %fd751;
	sub.f64 	%fd753, %fd747, %fd752;
	mul.f64 	%fd754, %fd2069, %fd751;
	fma.rn.f64 	%fd144, %fd751, %fd754, %fd753;
	neg.f64 	%fd755, %fd144;
	fma.rn.f64 	%fd756, %fd144, 0dBFF71547652B82FE, 0d4338000000000000;
	{
	.reg .b32 %temp; 
	mov.b64 	{%r61, %temp}, %fd756;
	}
	mov.f64 	%fd757, 0dC338000000000000;
	add.rn.f64 	%fd758, %fd756, %fd757;
	fma.rn.f64 	%fd759, %fd758, 0dBFE62E42FEFA39EF, %fd755;
	fma.rn.f64 	%fd760, %fd758, 0dBC7ABC9E3B39803F, %fd759;
	fma.rn.f64 	%fd761, %fd760, 0d3E5ADE1569CE2BDF, 0d3E928AF3FCA213EA;
	fma.rn.f64 	%fd762, %fd761, %fd760, 0d3EC71DEE62401315;
	fma.rn.f64 	%fd763, %fd762, %fd760, 0d3EFA01997C89EB71;
	fma.rn.f64 	%fd764, %fd763, %fd760, 0d3F2A01A014761F65;
	fma.rn.f64 	%fd765, %fd764, %fd760, 0d3F56C16C1852B7AF;
	fma.rn.f64 	%fd766, %fd765, %fd760, 0d3F81111111122322;
	fma.rn.f64 	%fd767, %fd766, %fd760, 0d3FA55555555502A1;
	fma.rn.f64 	%fd768, %fd767, %fd760, 0d3FC5555555555511;
	fma.rn.f64 	%fd769, %fd768, %fd760, 0d3FE000000000000B;
	fma.rn.f64 	%fd770, %fd769, %fd760, 0d3FF0000000000000;
	fma.rn.f64 	%fd771, %fd770, %fd760, 0d3FF0000000000000;
	{
	.reg .b32 %temp; 
	mov.b64 	{%r62, %temp}, %fd771;
	}
	{
	.reg .b32 %temp; 
	mov.b64 	{%temp, %r63}, %fd771;
	}
	shl.b32 	%r428, %r61, 20;
	add.s32 	%r429, %r428, %r63;
	mov.b64 	%fd2025, {%r62, %r429};
	{
	.reg .b32 %temp; 
	mov.b64 	{%temp, %r430}, %fd755;
	}
	mov.b32 	%f20, %r430;
	abs.f32 	%f8, %f20;
	setp.lt.f32 	%p45, %f8, 0f4086232B;
	@%p45 bra 	$L__BB0_77;
	setp.gt.f64 	%p46, %fd144, 0d0000000000000000;
	mov.f64 	%fd772, 0d7FF0000000000000;
	sub.f64 	%fd773, %fd772, %fd144;
	selp.f64 	%fd2025, 0d0000000000000000, %fd773, %p46;
	setp.geu.f32 	%p47, %f8, 0f40874800;
	@%p47 bra 	$L__BB0_77;
	shr.u32 	%r431, %r61, 31;
	add.s32 	%r432, %r61, %r431;
	shr.s32 	%r433, %r432, 1;
	shl.b32 	%r434, %r433, 20;
	add.s32 	%r435, %r63, %r434;
	mov.b64 	%fd774, {%r62, %r435};
	sub.s32 	%r436, %r61, %r433;
	shl.b32 	%r437, %r436, 20;
	add.s32 	%r438, %r437, 1072693248;
	mov.b32 	%r439, 0;
	mov.b64 	%fd775, {%r439, %r438};
	mul.f64 	%fd2025, %fd775, %fd774;
$L__BB0_77:
	fma.rn.f64 	%fd776, %fd134, %fd2025, %fd703;
	ld.global.u32 	%r440, [%rd7+4];
	cvt.rn.f64.s32 	%fd777, %r440;
	sub.f64 	%fd778, %fd776, %fd777;
	fma.rn.f64 	%fd2026, %fd778, %fd778, %fd143;
	add.s32 	%r785, %r785, 2;
	add.s32 	%r784, %r784, 2;
	add.s32 	%r783, %r783, 2;
	setp.ne.s32 	%p48, %r784, 0;
	mov.u32 	%r786, %r39;
	@%p48 bra 	$L__BB0_71;
$L__BB0_78:
	setp.eq.s32 	%p49, %r38, 0;
	@%p49 bra 	$L__BB0_83;
	div.u32 	%r441, %r786, %r2;
	mul.lo.s32 	%r442, %r441, %r2;
	sub.s32 	%r443, %r786, %r442;
	cvt.rn.f64.u32 	%fd779, %r443;
	sub.f64 	%fd780, %fd779, %fd135;
	mul.f64 	%fd781, %fd2067, %fd780;
	mul.f64 	%fd782, %fd780, %fd781;
	add.f64 	%fd783, %fd2068, %fd2068;
	mul.f64 	%fd784, %fd783, %fd780;
	cvt.rn.f64.u32 	%fd785, %r441;
	sub.f64 	%fd786, %fd785, %fd136;
	mul.f64 	%fd787, %fd784, %fd786;
	sub.f64 	%fd788, %fd782, %fd787;
	mul.f64 	%fd789, %fd2069, %fd786;
	fma.rn.f64 	%fd152, %fd786, %fd789, %fd788;
	neg.f64 	%fd790, %fd152;
	fma.rn.f64 	%fd791, %fd152, 0dBFF71547652B82FE, 0d4338000000000000;
	{
	.reg .b32 %temp; 
	mov.b64 	{%r68, %temp}, %fd791;
	}
	mov.f64 	%fd792, 0dC338000000000000;
	add.rn.f64 	%fd793, %fd791, %fd792;
	fma.rn.f64 	%fd794, %fd793, 0dBFE62E42FEFA39EF, %fd790;
	fma.rn.f64 	%fd795, %fd793, 0dBC7ABC9E3B39803F, %fd794;
	fma.rn.f64 	%fd796, %fd795, 0d3E5ADE1569CE2BDF, 0d3E928AF3FCA213EA;
	fma.rn.f64 	%fd797, %fd796, %fd795, 0d3EC71DEE62401315;
	fma.rn.f64 	%fd798, %fd797, %fd795, 0d3EFA01997C89EB71;
	fma.rn.f64 	%fd799, %fd798, %fd795, 0d3F2A01A014761F65;
	fma.rn.f64 	%fd800, %fd799, %fd795, 0d3F56C16C1852B7AF;
	fma.rn.f64 	%fd801, %fd800, %fd795, 0d3F81111111122322;
	fma.rn.f64 	%fd802, %fd801, %fd795, 0d3FA55555555502A1;
	fma.rn.f64 	%fd803, %fd802, %fd795, 0d3FC5555555555511;
	fma.rn.f64 	%fd804, %fd803, %fd795, 0d3FE000000000000B;
	fma.rn.f64 	%fd805, %fd804, %fd795, 0d3FF0000000000000;
	fma.rn.f64 	%fd806, %fd805, %fd795, 0d3FF0000000000000;
	{
	.reg .b32 %temp; 
	mov.b64 	{%r69, %temp}, %fd806;
	}
	{
	.reg .b32 %temp; 
	mov.b64 	{%temp, %r70}, %fd806;
	}
	shl.b32 	%r444, %r68, 20;
	add.s32 	%r445, %r444, %r70;
	mov.b64 	%fd2028, {%r69, %r445};
	{
	.reg .b32 %temp; 
	mov.b64 	{%temp, %r446}, %fd790;
	}
	mov.b32 	%f21, %r446;
	abs.f32 	%f9, %f21;
	setp.lt.f32 	%p50, %f9, 0f4086232B;
	@%p50 bra 	$L__BB0_82;
	setp.gt.f64 	%p51, %fd152, 0d0000000000000000;
	mov.f64 	%fd807, 0d7FF0000000000000;
	sub.f64 	%fd808, %fd807, %fd152;
	selp.f64 	%fd2028, 0d0000000000000000, %fd808, %p51;
	setp.geu.f32 	%p52, %f9, 0f40874800;
	@%p52 bra 	$L__BB0_82;
	shr.u32 	%r447, %r68, 31;
	add.s32 	%r448, %r68, %r447;
	shr.s32 	%r449, %r448, 1;
	shl.b32 	%r450, %r449, 20;
	add.s32 	%r451, %r70, %r450;
	mov.b64 	%fd809, {%r69, %r451};
	sub.s32 	%r452, %r68, %r449;
	shl.b32 	%r453, %r452, 20;
	add.s32 	%r454, %r453, 1072693248;
	mov.b32 	%r455, 0;
	mov.b64 	%fd810, {%r455, %r454};
	mul.f64 	%fd2028, %fd810, %fd809;
$L__BB0_82:
	fma.rn.f64 	%fd811, %fd134, %fd2028, %fd703;
	add.s32 	%r456, %r786, %r5;
	mul.wide.s32 	%rd39, %r456, 4;
	add.s64 	%rd40, %rd1, %rd39;
	ld.global.u32 	%r457, [%rd40];
	cvt.rn.f64.s32 	%fd812, %r457;
	sub.f64 	%fd813, %fd811, %fd812;
	fma.rn.f64 	%fd2026, %fd813, %fd813, %fd2026;
$L__BB0_83:
	div.rn.f64 	%fd2065, %fd2026, %fd1989;
	setp.lt.f64 	%p53, %fd2065, %fd101;
	@%p53 bra 	$L__BB0_201;
	ld.global.f64 	%fd814, [%rd4+48];
	sub.f64 	%fd815, %fd703, %fd814;
	st.global.f64 	[%rd3+48], %fd815;
	ld.global.f64 	%fd160, [%rd4+48];
	setp.geu.f64 	%p54, %fd160, 0d0000000000000000;
	@%p54 bra 	$L__BB0_86;
	mul.f64 	%fd817, %fd160, 0dBFE5559B3D07C84B;
	st.global.f64 	[%rd4+48], %fd817;
	mov.f64 	%fd2065, %fd101;
	bra.uni 	$L__BB0_201;
$L__BB0_86:
	neg.f64 	%fd816, %fd160;
	st.global.f64 	[%rd4+48], %fd816;
	mov.f64 	%fd2065, %fd101;
	bra.uni 	$L__BB0_201;
$L__BB0_87:
	setp.geu.f64 	%p40, %fd132, 0d0000000000000000;
	@%p40 bra 	$L__BB0_89;
	mul.f64 	%fd705, %fd132, 0dBFE5559B3D07C84B;
	st.global.f64 	[%rd4+48], %fd705;
	mov.f64 	%fd2065, %fd101;
	bra.uni 	$L__BB0_201;
$L__BB0_89:
	neg.f64 	%fd704, %fd132;
	st.global.f64 	[%rd4+48], %fd704;
	mov.f64 	%fd2065, %fd101;
	bra.uni 	$L__BB0_201;
$L__BB0_90:
	ld.param.u64 	%rd180, [gaussFitter_param_5];
	mul.wide.s32 	%rd44, %r779, 8;
	add.s64 	%rd8, %rd3, %rd44;
	ld.global.f64 	%fd931, [%rd8];
	add.s64 	%rd9, %rd4, %rd44;
	ld.global.f64 	%fd161, [%rd9];
	add.f64 	%fd162, %fd931, %fd161;
	shl.b32 	%r511, %r779, 1;
	cvta.to.global.u64 	%rd45, %rd180;
	mul.wide.s32 	%rd46, %r511, 8;
	add.s64 	%rd10, %rd45, %rd46;
	ld.global.f64 	%fd932, [%rd10];
	setp.leu.f64 	%p73, %fd162, %fd932;
	@%p73 bra 	$L__BB0_198;
	ld.global.f64 	%fd933, [%rd10+8];
	setp.geu.f64 	%p74, %fd162, %fd933;
	@%p74 bra 	$L__BB0_198;
	st.global.f64 	[%rd8], %fd162;
	ld.global.f64 	%fd163, [%rd3+40];
	abs.f64 	%fd164, %fd163;
	setp.neu.f64 	%p76, %fd164, 0d7FF0000000000000;
	@%p76 bra 	$L__BB0_94;
	mov.f64 	%fd941, 0d0000000000000000;
	mul.rn.f64 	%fd2031, %fd163, %fd941;
	mov.b32 	%r788, 1;
	bra.uni 	$L__BB0_97;
$L__BB0_94:
	mul.f64 	%fd936, %fd163, 0d3FE45F306DC9C883;
	cvt.rni.s32.f64 	%r787, %fd936;
	cvt.rn.f64.s32 	%fd937, %r787;
	fma.rn.f64 	%fd938, %fd937, 0dBFF921FB54442D18, %fd163;
	fma.rn.f64 	%fd939, %fd937, 0dBC91A62633145C00, %fd938;
	fma.rn.f64 	%fd2031, %fd937, 0dB97B839A252049C0, %fd939;
	setp.ltu.f64 	%p77, %fd164, 0d41E0000000000000;
	@%p77 bra 	$L__BB0_96;
	{ // callseq 0, 0
	.param .b64 param0;
	st.param.f64 	[param0], %fd163;
	.param .align 16 .b8 retval0[16];
	call.uni (retval0), 
	__internal_trig_reduction_slowpathd, 
	(
	param0
	);
	ld.param.f64 	%fd2031, [retval0];
	ld.param.b32 	%r787, [retval0+8];
	} // callseq 0
$L__BB0_96:
	add.s32 	%r788, %r787, 1;
$L__BB0_97:
	setp.neu.f64 	%p78, %fd164, 0d7FF0000000000000;
	shl.b32 	%r514, %r788, 6;
	cvt.u64.u32 	%rd47, %r514;
	and.b64  	%rd48, %rd47, 64;
	mov.u64 	%rd49, __cudart_sin_cos_coeffs;
	add.s64 	%rd50, %rd49, %rd48;
	mul.rn.f64 	%fd942, %fd2031, %fd2031;
	and.b32  	%r515, %r788, 1;
	setp.eq.b32 	%p79, %r515, 1;
	selp.f64 	%fd943, 0dBDA8FF8320FD8164, 0d3DE5DB65F9785EBA, %p79;
	ld.global.nc.v2.f64 	{%fd944, %fd945}, [%rd50];
	fma.rn.f64 	%fd946, %fd943, %fd942, %fd944;
	fma.rn.f64 	%fd947, %fd946, %fd942, %fd945;
	ld.global.nc.v2.f64 	{%fd948, %fd949}, [%rd50+16];
	fma.rn.f64 	%fd950, %fd947, %fd942, %fd948;
	fma.rn.f64 	%fd951, %fd950, %fd942, %fd949;
	ld.global.nc.v2.f64 	{%fd952, %fd953}, [%rd50+32];
	fma.rn.f64 	%fd954, %fd951, %fd942, %fd952;
	fma.rn.f64 	%fd955, %fd954, %fd942, %fd953;
	fma.rn.f64 	%fd956, %fd955, %fd2031, %fd2031;
	fma.rn.f64 	%fd957, %fd955, %fd942, 0d3FF0000000000000;
	selp.f64 	%fd958, %fd957, %fd956, %p79;
	and.b32  	%r516, %r788, 2;
	setp.eq.s32 	%p80, %r516, 0;
	mov.f64 	%fd959, 0d0000000000000000;
	sub.f64 	%fd960, %fd959, %fd958;
	selp.f64 	%fd170, %fd958, %fd960, %p80;
	@%p78 bra 	$L__BB0_99;
	mov.f64 	%fd966, 0d0000000000000000;
	mul.rn.f64 	%fd2033, %fd163, %fd966;
	mov.b32 	%r790, 1;
	bra.uni 	$L__BB0_102;
$L__BB0_99:
	mul.f64 	%fd961, %fd163, 0d3FE45F306DC9C883;
	cvt.rni.s32.f64 	%r789, %fd961;
	cvt.rn.f64.s32 	%fd962, %r789;
	fma.rn.f64 	%fd963, %fd962, 0dBFF921FB54442D18, %fd163;
	fma.rn.f64 	%fd964, %fd962, 0dBC91A62633145C00, %fd963;
	fma.rn.f64 	%fd2033, %fd962, 0dB97B839A252049C0, %fd964;
	setp.ltu.f64 	%p81, %fd164, 0d41E0000000000000;
	@%p81 bra 	$L__BB0_101;
	{ // callseq 1, 0
	.param .b64 param0;
	st.param.f64 	[param0], %fd163;
	.param .align 16 .b8 retval0[16];
	call.uni (retval0), 
	__internal_trig_reduction_slowpathd, 
	(
	param0
	);
	ld.param.f64 	%fd2033, [retval0];
	ld.param.b32 	%r789, [retval0+8];
	} // callseq 1
$L__BB0_101:
	add.s32 	%r790, %r789, 1;
$L__BB0_102:
	shl.b32 	%r519, %r790, 6;
	cvt.u64.u32 	%rd51, %r519;
	and.b64  	%rd52, %rd51, 64;
	mov.u64 	%rd53, __cudart_sin_cos_coeffs;
	add.s64 	%rd54, %rd53, %rd52;
	mul.rn.f64 	%fd967, %fd2033, %fd2033;
	and.b32  	%r520, %r790, 1;
	setp.eq.b32 	%p83, %r520, 1;
	selp.f64 	%fd968, 0dBDA8FF8320FD8164, 0d3DE5DB65F9785EBA, %p83;
	ld.global.nc.v2.f64 	{%fd969, %fd970}, [%rd54];
	fma.rn.f64 	%fd971, %fd968, %fd967, %fd969;
	fma.rn.f64 	%fd972, %fd971, %fd967, %fd970;
	ld.global.nc.v2.f64 	{%fd973, %fd974}, [%rd54+16];
	fma.rn.f64 	%fd975, %fd972, %fd967, %fd973;
	fma.rn.f64 	%fd976, %fd975, %fd967, %fd974;
	ld.global.nc.v2.f64 	{%fd977, %fd978}, [%rd54+32];
	fma.rn.f64 	%fd979, %fd976, %fd967, %fd977;
	fma.rn.f64 	%fd980, %fd979, %fd967, %fd978;
	fma.rn.f64 	%fd981, %fd980, %fd2033, %fd2033;
	fma.rn.f64 	%fd982, %fd980, %fd967, 0d3FF0000000000000;
	selp.f64 	%fd983, %fd982, %fd981, %p83;
	and.b32  	%r521, %r790, 2;
	setp.eq.s32 	%p84, %r521, 0;
	mov.f64 	%fd984, 0d0000000000000000;
	sub.f64 	%fd985, %fd984, %fd983;
	selp.f64 	%fd986, %fd983, %fd985, %p84;
	mul.f64 	%fd176, %fd170, %fd986;
	ld.global.f64 	%fd177, [%rd3+24];
	add.f64 	%fd987, %fd177, %fd177;
	mul.f64 	%fd178, %fd177, %fd987;
	@%p78 bra 	$L__BB0_104;
	mov.f64 	%fd993, 0d0000000000000000;
	mul.rn.f64 	%fd2034, %fd163, %fd993;
	mov.b32 	%r791, 0;
	bra.uni 	$L__BB0_106;
$L__BB0_104:
	mul.f64 	%fd988, %fd163, 0d3FE45F306DC9C883;
	cvt.rni.s32.f64 	%r791, %fd988;
	cvt.rn.f64.s32 	%fd989, %r791;
	fma.rn.f64 	%fd990, %fd989, 0dBFF921FB54442D18, %fd163;
	fma.rn.f64 	%fd991, %fd989, 0dBC91A62633145C00, %fd990;
	fma.rn.f64 	%fd2034, %fd989, 0dB97B839A252049C0, %fd991;
	setp.ltu.f64 	%p85, %fd164, 0d41E0000000000000;
	@%p85 bra 	$L__BB0_106;
	{ // callseq 2, 0
	.param .b64 param0;
	st.param.f64 	[param0], %fd163;
	.param .align 16 .b8 retval0[16];
	call.uni (retval0), 
	__internal_trig_reduction_slowpathd, 
	(
	param0
	);
	ld.param.f64 	%fd2034, [retval0];
	ld.param.b32 	%r791, [retval0+8];
	} // callseq 2
$L__BB0_106:
	shl.b32 	%r524, %r791, 6;
	cvt.u64.u32 	%rd55, %r524;
	and.b64  	%rd56, %rd55, 64;
	mov.u64 	%rd57, __cudart_sin_cos_coeffs;
	add.s64 	%rd58, %rd57, %rd56;
	mul.rn.f64 	%fd994, %fd2034, %fd2034;
	and.b32  	%r525, %r791, 1;
	setp.eq.b32 	%p87, %r525, 1;
	selp.f64 	%fd995, 0dBDA8FF8320FD8164, 0d3DE5DB65F9785EBA, %p87;
	ld.global.nc.v2.f64 	{%fd996, %fd997}, [%rd58];
	fma.rn.f64 	%fd998, %fd995, %fd994, %fd996;
	fma.rn.f64 	%fd999, %fd998, %fd994, %fd997;
	ld.global.nc.v2.f64 	{%fd1000, %fd1001}, [%rd58+16];
	fma.rn.f64 	%fd1002, %fd999, %fd994, %fd1000;
	fma.rn.f64 	%fd1003, %fd1002, %fd994, %fd1001;
	ld.global.nc.v2.f64 	{%fd1004, %fd1005}, [%rd58+32];
	fma.rn.f64 	%fd1006, %fd1003, %fd994, %fd1004;
	fma.rn.f64 	%fd1007, %fd1006, %fd994, %fd1005;
	fma.rn.f64 	%fd1008, %fd1007, %fd2034, %fd2034;
	fma.rn.f64 	%fd1009, %fd1007, %fd994, 0d3FF0000000000000;
	selp.f64 	%fd1010, %fd1009, %fd1008, %p87;
	and.b32  	%r526, %r791, 2;
	setp.eq.s32 	%p88, %r526, 0;
	mov.f64 	%fd1011, 0d0000000000000000;
	sub.f64 	%fd1012, %fd1011, %fd1010;
	selp.f64 	%fd183, %fd1010, %fd1012, %p88;
	@%p78 bra 	$L__BB0_108;
	mov.f64 	%fd1018, 0d0000000000000000;
	mul.rn.f64 	%fd2035, %fd163, %fd1018;
	mov.b32 	%r792, 0;
	bra.uni 	$L__BB0_110;
$L__BB0_108:
	mul.f64 	%fd1013, %fd163, 0d3FE45F306DC9C883;
	cvt.rni.s32.f64 	%r792, %fd1013;
	cvt.rn.f64.s32 	%fd1014, %r792;
	fma.rn.f64 	%fd1015, %fd1014, 0dBFF921FB54442D18, %fd163;
	fma.rn.f64 	%fd1016, %fd1014, 0dBC91A62633145C00, %fd1015;
	fma.rn.f64 	%fd2035, %fd1014, 0dB97B839A252049C0, %fd1016;
	setp.ltu.f64 	%p89, %fd164, 0d41E0000000000000;
	@%p89 bra 	$L__BB0_110;
	{ // callseq 3, 0
	.param .b64 param0;
	st.param.f64 	[param0], %fd163;
	.param .align 16 .b8 retval0[16];
	call.uni (retval0), 
	__internal_trig_reduction_slowpathd, 
	(
	param0
	);
	ld.param.f64 	%fd2035, [retval0];
	ld.param.b32 	%r792, [retval0+8];
	} // callseq 3
$L__BB0_110:
	shl.b32 	%r529, %r792, 6;
	cvt.u64.u32 	%rd59, %r529;
	and.b64  	%rd60, %rd59, 64;
	mov.u64 	%rd61, __cudart_sin_cos_coeffs;
	add.s64 	%rd62, %rd61, %rd60;
	mul.rn.f64 	%fd1019, %fd2035, %fd2035;
	and.b32  	%r530, %r792, 1;
	setp.eq.b32 	%p90, %r530, 1;
	selp.f64 	%fd1020, 0dBDA8FF8320FD8164, 0d3DE5DB65F9785EBA, %p90;
	ld.global.nc.v2.f64 	{%fd1021, %fd1022}, [%rd62];
	fma.rn.f64 	%fd1023, %fd1020, %fd1019, %fd1021;
	fma.rn.f64 	%fd1024, %fd1023, %fd1019, %fd1022;
	ld.global.nc.v2.f64 	{%fd1025, %fd1026}, [%rd62+16];
	fma.rn.f64 	%fd1027, %fd1024, %fd1019, %fd1025;
	fma.rn.f64 	%fd1028, %fd1027, %fd1019, %fd1026;
	ld.global.nc.v2.f64 	{%fd1029, %fd1030}, [%rd62+32];
	fma.rn.f64 	%fd1031, %fd1028, %fd1019, %fd1029;
	fma.rn.f64 	%fd1032, %fd1031, %fd1019, %fd1030;
	fma.rn.f64 	%fd1033, %fd1032, %fd2035, %fd2035;
	fma.rn.f64 	%fd1034, %fd1032, %fd1019, 0d3FF0000000000000;
	selp.f64 	%fd1035, %fd1034, %fd1033, %p90;
	and.b32  	%r531, %r792, 2;
	setp.eq.s32 	%p91, %r531, 0;
	mov.f64 	%fd1036, 0d0000000000000000;
	sub.f64 	%fd1037, %fd1036, %fd1035;
	selp.f64 	%fd1038, %fd1035, %fd1037, %p91;
	mul.f64 	%fd1039, %fd183, %fd1038;
	ld.global.f64 	%fd188, [%rd3+32];
	add.f64 	%fd1040, %fd188, %fd188;
	mul.f64 	%fd189, %fd188, %fd1040;
	div.rn.f64 	%fd1041, %fd1039, %fd189;
	div.rn.f64 	%fd1042, %fd176, %fd178;
	add.f64 	%fd2067, %fd1042, %fd1041;
	add.f64 	%fd191, %fd163, %fd163;
	abs.f64 	%fd192, %fd191;
	setp.neu.f64 	%p92, %fd192, 0d7FF0000000000000;
	@%p92 bra 	$L__BB0_112;
	mov.f64 	%fd1048, 0d0000000000000000;
	mul.rn.f64 	%fd2036, %fd191, %fd1048;
	mov.b32 	%r793, 0;
	bra.uni 	$L__BB0_114;
$L__BB0_112:
	mul.f64 	%fd1043, %fd191, 0d3FE45F306DC9C883;
	cvt.rni.s32.f64 	%r793, %fd1043;
	cvt.rn.f64.s32 	%fd1044, %r793;
	fma.rn.f64 	%fd1045, %fd1044, 0dBFF921FB54442D18, %fd191;
	fma.rn.f64 	%fd1046, %fd1044, 0dBC91A62633145C00, %fd1045;
	fma.rn.f64 	%fd2036, %fd1044, 0dB97B839A252049C0, %fd1046;
	setp.ltu.f64 	%p93, %fd192, 0d41E0000000000000;
	@%p93 bra 	$L__BB0_114;
	{ // callseq 4, 0
	.param .b64 param0;
	st.param.f64 	[param0], %fd191;
	.param .align 16 .b8 retval0[16];
	call.uni (retval0), 
	__internal_trig_reduction_slowpathd, 
	(
	param0
	);
	ld.param.f64 	%fd2036, [retval0];
	ld.param.b32 	%r793, [retval0+8];
	} // callseq 4
$L__BB0_114:
	shl.b32 	%r534, %r793, 6;
	cvt.u64.u32 	%rd63, %r534;
	and.b64  	%rd64, %rd63, 64;
	mov.u64 	%rd65, __cudart_sin_cos_coeffs;
	add.s64 	%rd66, %rd65, %rd64;
	mul.rn.f64 	%fd1049, %fd2036, %fd2036;
	and.b32  	%r535, %r793, 1;
	setp.eq.b32 	%p95, %r535, 1;
	selp.f64 	%fd1050, 0dBDA8FF8320FD8164, 0d3DE5DB65F9785EBA, %p95;
	ld.global.nc.v2.f64 	{%fd1051, %fd1052}, [%rd66];
	fma.rn.f64 	%fd1053, %fd1050, %fd1049, %fd1051;
	fma.rn.f64 	%fd1054, %fd1053, %fd1049, %fd1052;
	ld.global.nc.v2.f64 	{%fd1055, %fd1056}, [%rd66+16];
	fma.rn.f64 	%fd1057, %fd1054, %fd1049, %fd1055;
	fma.rn.f64 	%fd1058, %fd1057, %fd1049, %fd1056;
	ld.global.nc.v2.f64 	{%fd1059, %fd1060}, [%rd66+32];
	fma.rn.f64 	%fd1061, %fd1058, %fd1049, %fd1059;
	fma.rn.f64 	%fd1062, %fd1061, %fd1049, %fd1060;
	fma.rn.f64 	%fd1063, %fd1062, %fd2036, %fd2036;
	fma.rn.f64 	%fd1064, %fd1062, %fd1049, 0d3FF0000000000000;
	selp.f64 	%fd1065, %fd1064, %fd1063, %p95;
	and.b32  	%r536, %r793, 2;
	setp.eq.s32 	%p96, %r536, 0;
	mov.f64 	%fd1066, 0d0000000000000000;
	sub.f64 	%fd1067, %fd1066, %fd1065;
	selp.f64 	%fd197, %fd1065, %fd1067, %p96;
	@%p92 bra 	$L__BB0_116;
	mov.f64 	%fd1073, 0d0000000000000000;
	mul.rn.f64 	%fd2037, %fd191, %fd1073;
	mov.b32 	%r794, 0;
	bra.uni 	$L__BB0_118;
$L__BB0_116:
	mul.f64 	%fd1068, %fd191, 0d3FE45F306DC9C883;
	cvt.rni.s32.f64 	%r794, %fd1068;
	cvt.rn.f64.s32 	%fd1069, %r794;
	fma.rn.f64 	%fd1070, %fd1069, 0dBFF921FB54442D18, %fd191;
	fma.rn.f64 	%fd1071, %fd1069, 0dBC91A62633145C00, %fd1070;
	fma.rn.f64 	%fd2037, %fd1069, 0dB97B839A252049C0, %fd1071;
	setp.ltu.f64 	%p97, %fd192, 0d41E0000000000000;
	@%p97 bra 	$L__BB0_118;
	{ // callseq 5, 0
	.param .b64 param0;
	st.param.f64 	[param0], %fd191;
	.param .align 16 .b8 retval0[16];
	call.uni (retval0), 
	__internal_trig_reduction_slowpathd, 
	(
	param0
	);
	ld.param.f64 	%fd2037, [retval0];
	ld.param.b32 	%r794, [retval0+8];
	} // callseq 5
$L__BB0_118:
	shl.b32 	%r539, %r794, 6;
	cvt.u64.u32 	%rd67, %r539;
	and.b64  	%rd68, %rd67, 64;
	mov.u64 	%rd69, __cudart_sin_cos_coeffs;
	add.s64 	%rd70, %rd69, %rd68;
	mul.rn.f64 	%fd1074, %fd2037, %fd2037;
	and.b32  	%r540, %r794, 1;
	setp.eq.b32 	%p99, %r540, 1;
	selp.f64 	%fd1075, 0dBDA8FF8320FD8164, 0d3DE5DB65F9785EBA, %p99;
	ld.global.nc.v2.f64 	{%fd1076, %fd1077}, [%rd70];
	fma.rn.f64 	%fd1078, %fd1075, %fd1074, %fd1076;
	fma.rn.f64 	%fd1079, %fd1078, %fd1074, %fd1077;
	ld.global.nc.v2.f64 	{%fd1080, %fd1081}, [%rd70+16];
	fma.rn.f64 	%fd1082, %fd1079, %fd1074, %fd1080;
	fma.rn.f64 	%fd1083, %fd1082, %fd1074, %fd1081;
	ld.global.nc.v2.f64 	{%fd1084, %fd1085}, [%rd70+32];
	fma.rn.f64 	%fd1086, %fd1083, %fd1074, %fd1084;
	fma.rn.f64 	%fd1087, %fd1086, %fd1074, %fd1085;
	fma.rn.f64 	%fd1088, %fd1087, %fd2037, %fd2037;
	fma.rn.f64 	%fd1089, %fd1087, %fd1074, 0d3FF0000000000000;
	selp.f64 	%fd1090, %fd1089, %fd1088, %p99;
	and.b32  	%r541, %r794, 2;
	setp.eq.s32 	%p100, %r541, 0;
	mov.f64 	%fd1091, 0d0000000000000000;
	sub.f64 	%fd1092, %fd1091, %fd1090;
	selp.f64 	%fd1093, %fd1090, %fd1092, %p100;
	mul.f64 	%fd1094, %fd188, 0d4010000000000000;
	mul.f64 	%fd1095, %fd188, %fd1094;
	div.rn.f64 	%fd1096, %fd1093, %fd1095;
	mul.f64 	%fd1097, %fd177, 0d4010000000000000;
	mul.f64 	%fd1098, %fd177, %fd1097;
	div.rn.f64 	%fd1099, %fd197, %fd1098;
	sub.f64 	%fd2068, %fd1096, %fd1099;
	@%p78 bra 	$L__BB0_120;
	mov.f64 	%fd1105, 0d0000000000000000;
	mul.rn.f64 	%fd2038, %fd163, %fd1105;
	mov.b32 	%r795, 0;
	bra.uni 	$L__BB0_122;
$L__BB0_120:
	mul.f64 	%fd1100, %fd163, 0d3FE45F306DC9C883;
	cvt.rni.s32.f64 	%r795, %fd1100;
	cvt.rn.f64.s32 	%fd1101, %r795;
	fma.rn.f64 	%fd1102, %fd1101, 0dBFF921FB54442D18, %fd163;
	fma.rn.f64 	%fd1103, %fd1101, 0dBC91A62633145C00, %fd1102;
	fma.rn.f64 	%fd2038, %fd1101, 0dB97B839A252049C0, %fd1103;
	setp.ltu.f64 	%p101, %fd164, 0d41E0000000000000;
	@%p101 bra 	$L__BB0_122;
	{ // callseq 6, 0
	.param .b64 param0;
	st.param.f64 	[param0], %fd163;
	.param .align 16 .b8 retval0[16];
	call.uni (retval0), 
	__internal_trig_reduction_slowpathd, 
	(
	param0
	);
	ld.param.f64 	%fd2038, [retval0];
	ld.param.b32 	%r795, [retval0+8];
	} // callseq 6
$L__BB0_122:
	shl.b32 	%r544, %r795, 6;
	cvt.u64.u32 	%rd71, %r544;
	and.b64  	%rd72, %rd71, 64;
	mov.u64 	%rd73, __cudart_sin_cos_coeffs;
	add.s64 	%rd74, %rd73, %rd72;
	mul.rn.f64 	%fd1106, %fd2038, %fd2038;
	and.b32  	%r545, %r795, 1;
	setp.eq.b32 	%p103, %r545, 1;
	selp.f64 	%fd1107, 0dBDA8FF8320FD8164, 0d3DE5DB65F9785EBA, %p103;
	ld.global.nc.v2.f64 	{%fd1108, %fd1109}, [%rd74];
	fma.rn.f64 	%fd1110, %fd1107, %fd1106, %fd1108;
	fma.rn.f64 	%fd1111, %fd1110, %fd1106, %fd1109;
	ld.global.nc.v2.f64 	{%fd1112, %fd1113}, [%rd74+16];
	fma.rn.f64 	%fd1114, %fd1111, %fd1106, %fd1112;
	fma.rn.f64 	%fd1115, %fd1114, %fd1106, %fd1113;
	ld.global.nc.v2.f64 	{%fd1116, %fd1117}, [%rd74+32];
	fma.rn.f64 	%fd1118, %fd1115, %fd1106, %fd1116;
	fma.rn.f64 	%fd1119, %fd1118, %fd1106, %fd1117;
	fma.rn.f64 	%fd1120, %fd1119, %fd2038, %fd2038;
	fma.rn.f64 	%fd1121, %fd1119, %fd1106, 0d3FF0000000000000;
	selp.f64 	%fd1122, %fd1121, %fd1120, %p103;
	and.b32  	%r546, %r795, 2;
	setp.eq.s32 	%p104, %r546, 0;
	mov.f64 	%fd1123, 0d0000000000000000;
	sub.f64 	%fd1124, %fd1123, %fd1122;
	selp.f64 	%fd207, %fd1122, %fd1124, %p104;
	@%p78 bra 	$L__BB0_124;
	mov.f64 	%fd1130, 0d0000000000000000;
	mul.rn.f64 	%fd2039, %fd163, %fd1130;
	mov.b32 	%r796, 0;
	bra.uni 	$L__BB0_126;
$L__BB0_124:
	mul.f64 	%fd1125, %fd163, 0d3FE45F306DC9C883;
	cvt.rni.s32.f64 	%r796, %fd1125;
	cvt.rn.f64.s32 	%fd1126, %r796;
	fma.rn.f64 	%fd1127, %fd1126, 0dBFF921FB54442D18, %fd163;
	fma.rn.f64 	%fd1128, %fd1126, 0dBC91A62633145C00, %fd1127;
	fma.rn.f64 	%fd2039, %fd1126, 0dB97B839A252049C0, %fd1128;
	setp.ltu.f64 	%p105, %fd164, 0d41E0000000000000;
	@%p105 bra 	$L__BB0_126;
	{ // callseq 7, 0
	.param .b64 param0;
	st.param.f64 	[param0], %fd163;
	.param .align 16 .b8 retval0[16];
	call.uni (retval0), 
	__internal_trig_reduction_slowpathd, 
	(
	param0
	);
	ld.param.f64 	%fd2039, [retval0];
	ld.param.b32 	%r796, [retval0+8];
	} // callseq 7
$L__BB0_126:
	shl.b32 	%r549, %r796, 6;
	cvt.u64.u32 	%rd75, %r549;
	and.b64  	%rd76, %rd75, 64;
	mov.u64 	%rd77, __cudart_sin_cos_coeffs;
	add.s64 	%rd78, %rd77, %rd76;
	mul.rn.f64 	%fd1131, %fd2039, %fd2039;
	and.b32  	%r550, %r796, 1;
	setp.eq.b32 	%p107, %r550, 1;
	selp.f64 	%fd1132, 0dBDA8FF8320FD8164, 0d3DE5DB65F9785EBA, %p107;
	ld.global.nc.v2.f64 	{%fd1133, %fd1134}, [%rd78];
	fma.rn.f64 	%fd1135, %fd1132, %fd1131, %fd1133;
	fma.rn.f64 	%fd1136, %fd1135, %fd1131, %fd1134;
	ld.global.nc.v2.f64 	{%fd1137, %fd1138}, [%rd78+16];
	fma.rn.f64 	%fd1139, %fd1136, %fd1131, %fd1137;
	fma.rn.f64 	%fd1140, %fd1139, %fd1131, %fd1138;
	ld.global.nc.v2.f64 	{%fd1141, %fd1142}, [%rd78+32];
	fma.rn.f64 	%fd1143, %fd1140, %fd1131, %fd1141;
	fma.rn.f64 	%fd1144, %fd1143, %fd1131, %fd1142;
	fma.rn.f64 	%fd1145, %fd1144, %fd2039, %fd2039;
	fma.rn.f64 	%fd1146, %fd1144, %fd1131, 0d3FF0000000000000;
	selp.f64 	%fd1147, %fd1146, %fd1145, %p107;
	and.b32  	%r551, %r796, 2;
	setp.eq.s32 	%p108, %r551, 0;
	mov.f64 	%fd1148, 0d0000000000000000;
	sub.f64 	%fd1149, %fd1148, %fd1147;
	selp.f64 	%fd1150, %fd1147, %fd1149, %p108;
	mul.f64 	%fd1151, %fd207, %fd1150;
	div.rn.f64 	%fd212, %fd1151, %fd178;
	@%p78 bra 	$L__BB0_128;
	mov.f64 	%fd1157, 0d0000000000000000;
	mul.rn.f64 	%fd2041, %fd163, %fd1157;
	mov.b32 	%r798, 1;
	bra.uni 	$L__BB0_131;
$L__BB0_128:
	mul.f64 	%fd1152, %fd163, 0d3FE45F306DC9C883;
	cvt.rni.s32.f64 	%r797, %fd1152;
	cvt.rn.f64.s32 	%fd1153, %r797;
	fma.rn.f64 	%fd1154, %fd1153, 0dBFF921FB54442D18, %fd163;
	fma.rn.f64 	%fd1155, %fd1153, 0dBC91A62633145C00, %fd1154;
	fma.rn.f64 	%fd2041, %fd1153, 0dB97B839A252049C0, %fd1155;
	setp.ltu.f64 	%p109, %fd164, 0d41E0000000000000;
	@%p109 bra 	$L__BB0_130;
	{ // callseq 8, 0
	.param .b64 param0;
	st.param.f64 	[param0], %fd163;
	.param .align 16 .b8 retval0[16];
	call.uni (retval0), 
	__internal_trig_reduction_slowpathd, 
	(
	param0
	);
	ld.param.f64 	%fd2041, [retval0];
	ld.param.b32 	%r797, [retval0+8];
	} // callseq 8
$L__BB0_130:
	add.s32 	%r798, %r797, 1;
$L__BB0_131:
	shl.b32 	%r554, %r798, 6;
	cvt.u64.u32 	%rd79, %r554;
	and.b64  	%rd80, %rd79, 64;
	mov.u64 	%rd81, __cudart_sin_cos_coeffs;
	add.s64 	%rd82, %rd81, %rd80;
	mul.rn.f64 	%fd1158, %fd2041, %fd2041;
	and.b32  	%r555, %r798, 1;
	setp.eq.b32 	%p111, %r555, 1;
	selp.f64 	%fd1159, 0dBDA8FF8320FD8164, 0d3DE5DB65F9785EBA, %p111;
	ld.global.nc.v2.f64 	{%fd1160, %fd1161}, [%rd82];
	fma.rn.f64 	%fd1162, %fd1159, %fd1158, %fd1160;
	fma.rn.f64 	%fd1163, %fd1162, %fd1158, %fd1161;
	ld.global.nc.v2.f64 	{%fd1164, %fd1165}, [%rd82+16];
	fma.rn.f64 	%fd1166, %fd1163, %fd1158, %fd1164;
	fma.rn.f64 	%fd1167, %fd1166, %fd1158, %fd1165;
	ld.global.nc.v2.f64 	{%fd1168, %fd1169}, [%rd82+32];
	fma.rn.f64 	%fd1170, %fd1167, %fd1158, %fd1168;
	fma.rn.f64 	%fd1171, %fd1170, %fd1158, %fd1169;
	fma.rn.f64 	%fd1172, %fd1171, %fd2041, %fd2041;
	fma.rn.f64 	%fd1173, %fd1171, %fd1158, 0d3FF0000000000000;
	selp.f64 	%fd1174, %fd1173, %fd1172, %p111;
	and.b32  	%r556, %r798, 2;
	setp.eq.s32 	%p112, %r556, 0;
	mov.f64 	%fd1175, 0d0000000000000000;
	sub.f64 	%fd1176, %fd1175, %fd1174;
	selp.f64 	%fd218, %fd1174, %fd1176, %p112;
	@%p78 bra 	$L__BB0_133;
	mov.f64 	%fd1182, 0d0000000000000000;
	mul.rn.f64 	%fd2043, %fd163, %fd1182;
	mov.b32 	%r800, 1;
	bra.uni 	$L__BB0_136;
$L__BB0_133:
	mul.f64 	%fd1177, %fd163, 0d3FE45F306DC9C883;
	cvt.rni.s32.f64 	%r799, %fd1177;
	cvt.rn.f64.s32 	%fd1178, %r799;
	fma.rn.f64 	%fd1179, %fd1178, 0dBFF921FB54442D18, %fd163;
	fma.rn.f64 	%fd1180, %fd1178, 0dBC91A62633145C00, %fd1179;
	fma.rn.f64 	%fd2043, %fd1178, 0dB97B839A252049C0, %fd1180;
	setp.ltu.f64 	%p113, %fd164, 0d41E0000000000000;
	@%p113 bra 	$L__BB0_135;
	{ // callseq 9, 0
	.param .b64 param0;
	st.param.f64 	[param0], %fd163;
	.param .align 16 .b8 retval0[16];
	call.uni (retval0), 
	__internal_trig_reduction_slowpathd, 
	(
	param0
	);
	ld.param.f64 	%fd2043, [retval0];
	ld.param.b32 	%r799, [retval0+8];
	} // callseq 9
$L__BB0_135:
	add.s32 	%r800, %r799, 1;
$L__BB0_136:
	setp.eq.s32 	%p114, %r7, 0;
	shl.b32 	%r560, %r800, 6;
	cvt.u64.u32 	%rd83, %r560;
	and.b64  	%rd84, %rd83, 64;
	mov.u64 	%rd85, __cudart_sin_cos_coeffs;
	add.s64 	%rd86, %rd85, %rd84;
	mul.rn.f64 	%fd1185, %fd2043, %fd2043;
	and.b32  	%r561, %r800, 1;
	setp.eq.b32 	%p115, %r561, 1;
	selp.f64 	%fd1186, 0dBDA8FF8320FD8164, 0d3DE5DB65F9785EBA, %p115;
	ld.global.nc.v2.f64 	{%fd1187, %fd1188}, [%rd86];
	fma.rn.f64 	%fd1189, %fd1186, %fd1185, %fd1187;
	fma.rn.f64 	%fd1190, %fd1189, %fd1185, %fd1188;
	ld.global.nc.v2.f64 	{%fd1191, %fd1192}, [%rd86+16];
	fma.rn.f64 	%fd1193, %fd1190, %fd1185, %fd1191;
	fma.rn.f64 	%fd1194, %fd1193, %fd1185, %fd1192;
	ld.global.nc.v2.f64 	{%fd1195, %fd1196}, [%rd86+32];
	fma.rn.f64 	%fd1197, %fd1194, %fd1185, %fd1195;
	fma.rn.f64 	%fd1198, %fd1197, %fd1185, %fd1196;
	fma.rn.f64 	%fd1199, %fd1198, %fd2043, %fd2043;
	fma.rn.f64 	%fd1200, %fd1198, %fd1185, 0d3FF0000000000000;
	selp.f64 	%fd1201, %fd1200, %fd1199, %p115;
	and.b32  	%r562, %r800, 2;
	setp.eq.s32 	%p116, %r562, 0;
	mov.f64 	%fd2047, 0d0000000000000000;
	sub.f64 	%fd1202, %fd2047, %fd1201;
	selp.f64 	%fd1203, %fd1201, %fd1202, %p116;
	mul.f64 	%fd1204, %fd218, %fd1203;
	div.rn.f64 	%fd1205, %fd1204, %fd189;
	add.f64 	%fd2069, %fd212, %fd1205;
	ld.global.f64 	%fd225, [%rd3];
	ld.global.f64 	%fd226, [%rd3+8];
	ld.global.f64 	%fd227, [%rd3+16];
	ld.global.f64 	%fd228, [%rd3+48];
	mov.b32 	%r802, 0;
	@%p114 bra 	$L__BB0_145;
	mov.f64 	%fd2047, 0d0000000000000000;
	mov.b32 	%r801, 0;
$L__BB0_138:
	div.u32 	%r564, %r801, %r2;
	mul.lo.s32 	%r565, %r564, %r2;
	sub.s32 	%r566, %r801, %r565;
	cvt.rn.f64.u32 	%fd1207, %r566;
	sub.f64 	%fd1208, %fd1207, %fd226;
	mul.f64 	%fd1209, %fd2067, %fd1208;
	mul.f64 	%fd1210, %fd1208, %fd1209;
	add.f64 	%fd1211, %fd2068, %fd2068;
	mul.f64 	%fd1212, %fd1211, %fd1208;
	cvt.rn.f64.u32 	%fd1213, %r564;
	sub.f64 	%fd1214, %fd1213, %fd227;
	mul.f64 	%fd1215, %fd1212, %fd1214;
	sub.f64 	%fd1216, %fd1210, %fd1215;
	mul.f64 	%fd1217, %fd2069, %fd1214;
	fma.rn.f64 	%fd230, %fd1214, %fd1217, %fd1216;
	neg.f64 	%fd1218, %fd230;
	fma.rn.f64 	%fd1219, %fd230, 0dBFF71547652B82FE, 0d4338000000000000;
	{
	.reg .b32 %temp; 
	mov.b64 	{%r110, %temp}, %fd1219;
	}
	mov.f64 	%fd1220, 0dC338000000000000;
	add.rn.f64 	%fd1221, %fd1219, %fd1220;
	fma.rn.f64 	%fd1222, %fd1221, 0dBFE62E42FEFA39EF, %fd1218;
	fma.rn.f64 	%fd1223, %fd1221, 0dBC7ABC9E3B39803F, %fd1222;
	fma.rn.f64 	%fd1224, %fd1223, 0d3E5ADE1569CE2BDF, 0d3E928AF3FCA213EA;
	fma.rn.f64 	%fd1225, %fd1224, %fd1223, 0d3EC71DEE62401315;
	fma.rn.f64 	%fd1226, %fd1225, %fd1223, 0d3EFA01997C89EB71;
	fma.rn.f64 	%fd1227, %fd1226, %fd1223, 0d3F2A01A014761F65;
	fma.rn.f64 	%fd1228, %fd1227, %fd1223, 0d3F56C16C1852B7AF;
	fma.rn.f64 	%fd1229, %fd1228, %fd1223, 0d3F81111111122322;
	fma.rn.f64 	%fd1230, %fd1229, %fd1223, 0d3FA55555555502A1;
	fma.rn.f64 	%fd1231, %fd1230, %fd1223, 0d3FC5555555555511;
	fma.rn.f64 	%fd1232, %fd1231, %fd1223, 0d3FE000000000000B;
	fma.rn.f64 	%fd1233, %fd1232, %fd1223, 0d3FF0000000000000;
	fma.rn.f64 	%fd1234, %fd1233, %fd1223, 0d3FF0000000000000;
	{
	.reg .b32 %temp; 
	mov.b64 	{%r111, %temp}, %fd1234;
	}
	{
	.reg .b32 %temp; 
	mov.b64 	{%temp, %r112}, %fd1234;
	}
	shl.b32 	%r567, %r110, 20;
	add.s32 	%r568, %r567, %r112;
	mov.b64 	%fd2045, {%r111, %r568};
	{
	.reg .b32 %temp; 
	mov.b64 	{%temp, %r569}, %fd1218;
	}
	mov.b32 	%f25, %r569;
	abs.f32 	%f10, %f25;
	setp.lt.f32 	%p117, %f10, 0f4086232B;
	@%p117 bra 	$L__BB0_141;
	setp.gt.f64 	%p118, %fd230, 0d0000000000000000;
	mov.f64 	%fd1235, 0d7FF0000000000000;
	sub.f64 	%fd1236, %fd1235, %fd230;
	selp.f64 	%fd2045, 0d0000000000000000, %fd1236, %p118;
	setp.geu.f32 	%p119, %f10, 0f40874800;
	@%p119 bra 	$L__BB0_141;
	shr.u32 	%r570, %r110, 31;
	add.s32 	%r571, %r110, %r570;
	shr.s32 	%r572, %r571, 1;
	shl.b32 	%r573, %r572, 20;
	add.s32 	%r574, %r112, %r573;
	mov.b64 	%fd1237, {%r111, %r574};
	sub.s32 	%r575, %r110, %r572;
	shl.b32 	%r576, %r575, 20;
	add.s32 	%r577, %r576, 1072693248;
	mov.b32 	%r578, 0;
	mov.b64 	%fd1238, {%r578, %r577};
	mul.f64 	%fd2045, %fd1238, %fd1237;
$L__BB0_141:
	fma.rn.f64 	%fd1239, %fd225, %fd2045, %fd228;
	add.s32 	%r579, %r801, %r5;
	mul.wide.s32 	%rd87, %r579, 4;
	add.s64 	%rd88, %rd1, %rd87;
	ld.global.u32 	%r580, [%rd88];
	cvt.rn.f64.s32 	%fd1240, %r580;
	sub.f64 	%fd1241, %fd1239, %fd1240;
	fma.rn.f64 	%fd235, %fd1241, %fd1241, %fd2047;
	add.s32 	%r581, %r801, 1;
	div.u32 	%r582, %r581, %r2;
	mul.lo.s32 	%r583, %r582, %r2;
	sub.s32 	%r584, %r581, %r583;
	cvt.rn.f64.u32 	%fd1242, %r584;
	sub.f64 	%fd1243, %fd1242, %fd226;
	mul.f64 	%fd1244, %fd2067, %fd1243;
	mul.f64 	%fd1245, %fd1243, %fd1244;
	add.f64 	%fd1246, %fd2068, %fd2068;
	mul.f64 	%fd1247, %fd1246, %fd1243;
	cvt.rn.f64.u32 	%fd1248, %r582;
	sub.f64 	%fd1249, %fd1248, %fd227;
	mul.f64 	%fd1250, %fd1247, %fd1249;
	sub.f64 	%fd1251, %fd1245, %fd1250;
	mul.f64 	%fd1252, %fd2069, %fd1249;
	fma.rn.f64 	%fd236, %fd1249, %fd1252, %fd1251;
	neg.f64 	%fd1253, %fd236;
	fma.rn.f64 	%fd1254, %fd236, 0dBFF71547652B82FE, 0d4338000000000000;
	{
	.reg .b32 %temp; 
	mov.b64 	{%r113, %temp}, %fd1254;
	}
	mov.f64 	%fd1255, 0dC338000000000000;
	add.rn.f64 	%fd1256, %fd1254, %fd1255;
	fma.rn.f64 	%fd1257, %fd1256, 0dBFE62E42FEFA39EF, %fd1253;
	fma.rn.f64 	%fd1258, %fd1256, 0dBC7ABC9E3B39803F, %fd1257;
	fma.rn.f64 	%fd1259, %fd1258, 0d3E5ADE1569CE2BDF, 0d3E928AF3FCA213EA;
	fma.rn.f64 	%fd1260, %fd1259, %fd1258, 0d3EC71DEE62401315;
	fma.rn.f64 	%fd1261, %fd1260, %fd1258, 0d3EFA01997C89EB71;
	fma.rn.f64 	%fd1262, %fd1261, %fd1258, 0d3F2A01A014761F65;
	fma.rn.f64 	%fd1263, %fd1262, %fd1258, 0d3F56C16C1852B7AF;
	fma.rn.f64 	%fd1264, %fd1263, %fd1258, 0d3F81111111122322;
	fma.rn.f64 	%fd1265, %fd1264, %fd1258, 0d3FA55555555502A1;
	fma.rn.f64 	%fd1266, %fd1265, %fd1258, 0d3FC5555555555511;
	fma.rn.f64 	%fd1267, %fd1266, %fd1258, 0d3FE000000000000B;
	fma.rn.f64 	%fd1268, %fd1267, %fd1258, 0d3FF0000000000000;
	fma.rn.f64 	%fd1269, %fd1268, %fd1258, 0d3FF0000000000000;
	{
	.reg .b32 %temp; 
	mov.b64 	{%r114, %temp}, %fd1269;
	}
	{
	.reg .b32 %temp; 
	mov.b64 	{%temp, %r115}, %fd1269;
	}
	shl.b32 	%r585, %r113, 20;
	add.s32 	%r586, %r585, %r115;
	mov.b64 	%fd2046, {%r114, %r586};
	{
	.reg .b32 %temp; 
	mov.b64 	{%temp, %r587}, %fd1253;
	}
	mov.b32 	%f26, %r587;
	abs.f32 	%f11, %f26;
	setp.lt.f32 	%p120, %f11, 0f4086232B;
	@%p120 bra 	$L__BB0_144;
	setp.gt.f64 	%p121, %fd236, 0d0000000000000000;
	mov.f64 	%fd1270, 0d7FF0000000000000;
	sub.f64 	%fd1271, %fd1270, %fd236;
	selp.f64 	%fd2046, 0d0000000000000000, %fd1271, %p121;
	setp.geu.f32 	%p122, %f11, 0f40874800;
	@%p122 bra 	$L__BB0_144;
	shr.u32 	%r588, %r113, 31;
	add.s32 	%r589, %r113, %r588;
	shr.s32 	%r590, %r589, 1;
	shl.b32 	%r591, %r590, 20;
	add.s32 	%r592, %r115, %r591;
	mov.b64 	%fd1272, {%r114, %r592};
	sub.s32 	%r593, %r113, %r590;
	shl.b32 	%r594, %r593, 20;
	add.s32 	%r595, %r594, 1072693248;
	mov.b32 	%r596, 0;
	mov.b64 	%fd1273, {%r596, %r595};
	mul.f64 	%fd2046, %fd1273, %fd1272;
$L__BB0_144:
	fma.rn.f64 	%fd1274, %fd225, %fd2046, %fd228;
	add.s32 	%r597, %r801, %r5;
	mul.wide.s32 	%rd89, %r597, 4;
	add.s64 	%rd90, %rd1, %rd89;
	ld.global.u32 	%r598, [%rd90+4];
	cvt.rn.f64.s32 	%fd1275, %r598;
	sub.f64 	%fd1276, %fd1274, %fd1275;
	fma.rn.f64 	%fd2047, %fd1276, %fd1276, %fd235;
	add.s32 	%r801, %r801, 2;
	setp.ne.s32 	%p123, %r801, %r39;
	mov.u32 	%r802, %r39;
	@%p123 bra 	$L__BB0_138;
$L__BB0_145:
	setp.eq.s32 	%p124, %r38, 0;
	@%p124 bra 	$L__BB0_150;
	div.u32 	%r599, %r802, %r2;
	mul.lo.s32 	%r600, %r599, %r2;
	sub.s32 	%r601, %r802, %r600;
	cvt.rn.f64.u32 	%fd1277, %r601;
	sub.f64 	%fd1278, %fd1277, %fd226;
	mul.f64 	%fd1279, %fd2067, %fd1278;
	mul.f64 	%fd1280, %fd1278, %fd1279;
	add.f64 	%fd1281, %fd2068, %fd2068;
	mul.f64 	%fd1282, %fd1281, %fd1278;
	cvt.rn.f64.u32 	%fd1283, %r599;
	sub.f64 	%fd1284, %fd1283, %fd227;
	mul.f64 	%fd1285, %fd1282, %fd1284;
	sub.f64 	%fd1286, %fd1280, %fd1285;
	mul.f64 	%fd1287, %fd2069, %fd1284;
	fma.rn.f64 	%fd244, %fd1284, %fd1287, %fd1286;
	neg.f64 	%fd1288, %fd244;
	fma.rn.f64 	%fd1289, %fd244, 0dBFF71547652B82FE, 0d4338000000000000;
	{
	.reg .b32 %temp; 
	mov.b64 	{%r118, %temp}, %fd1289;
	}
	mov.f64 	%fd1290, 0dC338000000000000;
	add.rn.f64 	%fd1291, %fd1289, %fd1290;
	fma.rn.f64 	%fd1292, %fd1291, 0dBFE62E42FEFA39EF, %fd1288;
	fma.rn.f64 	%fd1293, %fd1291, 0dBC7ABC9E3B39803F, %fd1292;
	fma.rn.f64 	%fd1294, %fd1293, 0d3E5ADE1569CE2BDF, 0d3E928AF3FCA213EA;
	fma.rn.f64 	%fd1295, %fd1294, %fd1293, 0d3EC71DEE62401315;
	fma.rn.f64 	%fd1296, %fd1295, %fd1293, 0d3EFA01997C89EB71;
	fma.rn.f64 	%fd1297, %fd1296, %fd1293, 0d3F2A01A014761F65;
	fma.rn.f64 	%fd1298, %fd1297, %fd1293, 0d3F56C16C1852B7AF;
	fma.rn.f64 	%fd1299, %fd1298, %fd1293, 0d3F81111111122322;
	fma.rn.f64 	%fd1300, %fd1299, %fd1293, 0d3FA55555555502A1;
	fma.rn.f64 	%fd1301, %fd1300, %fd1293, 0d3FC5555555555511;
	fma.rn.f64 	%fd1302, %fd1301, %fd1293, 0d3FE000000000000B;
	fma.rn.f64 	%fd1303, %fd1302, %fd1293, 0d3FF0000000000000;
	fma.rn.f64 	%fd1304, %fd1303, %fd1293, 0d3FF0000000000000;
	{
	.reg .b32 %temp; 
	mov.b64 	{%r119, %temp}, %fd1304;
	}
	{
	.reg .b32 %temp; 
	mov.b64 	{%temp, %r120}, %fd1304;
	}
	shl.b32 	%r602, %r118, 20;
	add.s32 	%r603, %r602, %r120;
	mov.b64 	%fd2049, {%r119, %r603};
	{
	.reg .b32 %temp; 
	mov.b64 	{%temp, %r604}, %fd1288;
	}
	mov.b32 	%f27, %r604;
	abs.f32 	%f12, %f27;
	setp.lt.f32 	%p125, %f12, 0f4086232B;
	@%p125 bra 	$L__BB0_149;
	setp.gt.f64 	%p126, %fd244, 0d0000000000000000;
	mov.f64 	%fd1305, 0d7FF0000000000000;
	sub.f64 	%fd1306, %fd1305, %fd244;
	selp.f64 	%fd2049, 0d0000000000000000, %fd1306, %p126;
	setp.geu.f32 	%p127, %f12, 0f40874800;
	@%p127 bra 	$L__BB0_149;
	shr.u32 	%r605, %r118, 31;
	add.s32 	%r606, %r118, %r605;
	shr.s32 	%r607, %r606, 1;
	shl.b32 	%r608, %r607, 20;
	add.s32 	%r609, %r120, %r608;
	mov.b64 	%fd1307, {%r119, %r609};
	sub.s32 	%r610, %r118, %r607;
	shl.b32 	%r611, %r610, 20;
	add.s32 	%r612, %r611, 1072693248;
	mov.b32 	%r613, 0;
	mov.b64 	%fd1308, {%r613, %r612};
	mul.f64 	%fd2049, %fd1308, %fd1307;
$L__BB0_149:
	fma.rn.f64 	%fd1309, %fd225, %fd2049, %fd228;
	add.s32 	%r614, %r802, %r5;
	mul.wide.s32 	%rd91, %r614, 4;
	add.s64 	%rd92, %rd1, %rd91;
	ld.global.u32 	%r615, [%rd92];
	cvt.rn.f64.s32 	%fd1310, %r615;
	sub.f64 	%fd1311, %fd1309, %fd1310;
	fma.rn.f64 	%fd2047, %fd1311, %fd1311, %fd2047;
$L__BB0_150:
	div.rn.f64 	%fd2065, %fd2047, %fd1989;
	setp.lt.f64 	%p128, %fd2065, %fd101;
	@%p128 bra 	$L__BB0_201;
	mul.wide.s32 	%rd93, %r779, 8;
	add.s64 	%rd94, %rd4, %rd93;
	ld.global.f64 	%fd1312, [%rd94];
	sub.f64 	%fd1313, %fd162, %fd1312;
	add.s64 	%rd95, %rd3, %rd93;
	st.global.f64 	[%rd95], %fd1313;
	ld.global.f64 	%fd252, [%rd3+40];
	abs.f64 	%fd253, %fd252;
	setp.neu.f64 	%p129, %fd253, 0d7FF0000000000000;
	@%p129 bra 	$L__BB0_153;
	mov.f64 	%fd1319, 0d0000000000000000;
	mul.rn.f64 	%fd2052, %fd252, %fd1319;
	mov.b32 	%r804, 1;
	bra.uni 	$L__BB0_156;
$L__BB0_153:
	mul.f64 	%fd1314, %fd252, 0d3FE45F306DC9C883;
	cvt.rni.s32.f64 	%r803, %fd1314;
	cvt.rn.f64.s32 	%fd1315, %r803;
	fma.rn.f64 	%fd1316, %fd1315, 0dBFF921FB54442D18, %fd252;
	fma.rn.f64 	%fd1317, %fd1315, 0dBC91A62633145C00, %fd1316;
	fma.rn.f64 	%fd2052, %fd1315, 0dB97B839A252049C0, %fd1317;
	setp.ltu.f64 	%p130, %fd253, 0d41E0000000000000;
	@%p130 bra 	$L__BB0_155;
	{ // callseq 10, 0
	.param .b64 param0;
	st.param.f64 	[param0], %fd252;
	.param .align 16 .b8 retval0[16];
	call.uni (retval0), 
	__internal_trig_reduction_slowpathd, 
	(
	param0
	);
	ld.param.f64 	%fd2052, [retval0];
	ld.param.b32 	%r803, [retval0+8];
	} // callseq 10
$L__BB0_155:
	add.s32 	%r804, %r803, 1;
$L__BB0_156:
	setp.neu.f64 	%p131, %fd253, 0d7FF0000000000000;
	shl.b32 	%r618, %r804, 6;
	cvt.u64.u32 	%rd96, %r618;
	and.b64  	%rd97, %rd96, 64;
	mov.u64 	%rd98, __cudart_sin_cos_coeffs;
	add.s64 	%rd99, %rd98, %rd97;
	mul.rn.f64 	%fd1320, %fd2052, %fd2052;
	and.b32  	%r619, %r804, 1;
	setp.eq.b32 	%p132, %r619, 1;
	selp.f64 	%fd1321, 0dBDA8FF8320FD8164, 0d3DE5DB65F9785EBA, %p132;
	ld.global.nc.v2.f64 	{%fd1322, %fd1323}, [%rd99];
	fma.rn.f64 	%fd1324, %fd1321, %fd1320, %fd1322;
	fma.rn.f64 	%fd1325, %fd1324, %fd1320, %fd1323;
	ld.global.nc.v2.f64 	{%fd1326, %fd1327}, [%rd99+16];
	fma.rn.f64 	%fd1328, %fd1325, %fd1320, %fd1326;
	fma.rn.f64 	%fd1329, %fd1328, %fd1320, %fd1327;
	ld.global.nc.v2.f64 	{%fd1330, %fd1331}, [%rd99+32];
	fma.rn.f64 	%fd1332, %fd1329, %fd1320, %fd1330;
	fma.rn.f64 	%fd1333, %fd1332, %fd1320, %fd1331;
	fma.rn.f64 	%fd1334, %fd1333, %fd2052, %fd2052;
	fma.rn.f64 	%fd1335, %fd1333, %fd1320, 0d3FF0000000000000;
	selp.f64 	%fd1336, %fd1335, %fd1334, %p132;
	and.b32  	%r620, %r804, 2;
	setp.eq.s32 	%p133, %r620, 0;
	mov.f64 	%fd1337, 0d0000000000000000;
	sub.f64 	%fd1338, %fd1337, %fd1336;
	selp.f64 	%fd259, %fd1336, %fd1338, %p133;
	@%p131 bra 	$L__BB0_158;
	mov.f64 	%fd1344, 0d0000000000000000;
	mul.rn.f64 	%fd2054, %fd252, %fd1344;
	mov.b32 	%r806, 1;
	bra.uni 	$L__BB0_161;
$L__BB0_158:
	mul.f64 	%fd1339, %fd252, 0d3FE45F306DC9C883;
	cvt.rni.s32.f64 	%r805, %fd1339;
	cvt.rn.f64.s32 	%fd1340, %r805;
	fma.rn.f64 	%fd1341, %fd1340, 0dBFF921FB54442D18, %fd252;
	fma.rn.f64 	%fd1342, %fd1340, 0dBC91A62633145C00, %fd1341;
	fma.rn.f64 	%fd2054, %fd1340, 0dB97B839A252049C0, %fd1342;
	setp.ltu.f64 	%p134, %fd253, 0d41E0000000000000;
	@%p134 bra 	$L__BB0_160;
	{ // callseq 11, 0
	.param .b64 param0;
	st.param.f64 	[param0], %fd252;
	.param .align 16 .b8 retval0[16];
	call.uni (retval0), 
	__internal_trig_reduction_slowpathd, 
	(
	param0
	);
	ld.param.f64 	%fd2054, [retval0];
	ld.param.b32 	%r805, [retval0+8];
	} // callseq 11
$L__BB0_160:
	add.s32 	%r806, %r805, 1;
$L__BB0_161:
	setp.neu.f64 	%p135, %fd253, 0d7FF0000000000000;
	shl.b32 	%r623, %r806, 6;
	cvt.u64.u32 	%rd100, %r623;
	and.b64  	%rd101, %rd100, 64;
	mov.u64 	%rd102, __cudart_sin_cos_coeffs;
	add.s64 	%rd103, %rd102, %rd101;
	mul.rn.f64 	%fd1345, %fd2054, %fd2054;
	and.b32  	%r624, %r806, 1;
	setp.eq.b32 	%p136, %r624, 1;
	selp.f64 	%fd1346, 0dBDA8FF8320FD8164, 0d3DE5DB65F9785EBA, %p136;
	ld.global.nc.v2.f64 	{%fd1347, %fd1348}, [%rd103];
	fma.rn.f64 	%fd1349, %fd1346, %fd1345, %fd1347;
	fma.rn.f64 	%fd1350, %fd1349, %fd1345, %fd1348;
	ld.global.nc.v2.f64 	{%fd1351, %fd1352}, [%rd103+16];
	fma.rn.f64 	%fd1353, %fd1350, %fd1345, %fd1351;
	fma.rn.f64 	%fd1354, %fd1353, %fd1345, %fd1352;
	ld.global.nc.v2.f64 	{%fd1355, %fd1356}, [%rd103+32];
	fma.rn.f64 	%fd1357, %fd1354, %fd1345, %fd1355;
	fma.rn.f64 	%fd1358, %fd1357, %fd1345, %fd1356;
	fma.rn.f64 	%fd1359, %fd1358, %fd2054, %fd2054;
	fma.rn.f64 	%fd1360, %fd1358, %fd1345, 0d3FF0000000000000;
	selp.f64 	%fd1361, %fd1360, %fd1359, %p136;
	and.b32  	%r625, %r806, 2;
	setp.eq.s32 	%p137, %r625, 0;
	mov.f64 	%fd1362, 0d0000000000000000;
	sub.f64 	%fd1363, %fd1362, %fd1361;
	selp.f64 	%fd1364, %fd1361, %fd1363, %p137;
	mul.f64 	%fd265, %fd259, %fd1364;
	ld.global.f64 	%fd266, [%rd3+24];
	add.f64 	%fd1365, %fd266, %fd266;
	mul.f64 	%fd267, %fd266, %fd1365;
	@%p135 bra 	$L__BB0_163;
	mov.f64 	%fd1371, 0d0000000000000000;
	mul.rn.f64 	%fd2055, %fd252, %fd1371;
	mov.b32 	%r807, 0;
	bra.uni 	$L__BB0_165;
$L__BB0_163:
	mul.f64 	%fd1366, %fd252, 0d3FE45F306DC9C883;
	cvt.rni.s32.f64 	%r807, %fd1366;
	cvt.rn.f64.s32 	%fd1367, %r807;
	fma.rn.f64 	%fd1368, %fd1367, 0dBFF921FB54442D18, %fd252;
	fma.rn.f64 	%fd1369, %fd1367, 0dBC91A62633145C00, %fd1368;
	fma.rn.f64 	%fd2055, %fd1367, 0dB97B839A252049C0, %fd1369;
	setp.ltu.f64 	%p138, %fd253, 0d41E0000000000000;
	@%p138 bra 	$L__BB0_165;
	{ // callseq 12, 0
	.param .b64 param0;
	st.param.f64 	[param0], %fd252;
	.param .align 16 .b8 retval0[16];
	call.uni (retval0), 
	__internal_trig_reduction_slowpathd, 
	(
	param0
	);
	ld.param.f64 	%fd2055, [retval0];
	ld.param.b32 	%r807, [retval0+8];
	} // callseq 12
$L__BB0_165:
	shl.b32 	%r628, %r807, 6;
	cvt.u64.u32 	%rd104, %r628;
	and.b64  	%rd105, %rd104, 64;
	mov.u64 	%rd106, __cudart_sin_cos_coeffs;
	add.s64 	%rd107, %rd106, %rd105;
	mul.rn.f64 	%fd1372, %fd2055, %fd2055;
	and.b32  	%r629, %r807, 1;
	setp.eq.b32 	%p140, %r629, 1;
	selp.f64 	%fd1373, 0dBDA8FF8320FD8164, 0d3DE5DB65F9785EBA, %p140;
	ld.global.nc.v2.f64 	{%fd1374, %fd1375}, [%rd107];
	fma.rn.f64 	%fd1376, %fd1373, %fd1372, %fd1374;
	fma.rn.f64 	%fd1377, %fd1376, %fd1372, %fd1375;
	ld.global.nc.v2.f64 	{%fd1378, %fd1379}, [%rd107+16];
	fma.rn.f64 	%fd1380, %fd1377, %fd1372, %fd1378;
	fma.rn.f64 	%fd1381, %fd1380, %fd1372, %fd1379;
	ld.global.nc.v2.f64 	{%fd1382, %fd1383}, [%rd107+32];
	fma.rn.f64 	%fd1384, %fd1381, %fd1372, %fd1382;
	fma.rn.f64 	%fd1385, %fd1384, %fd1372, %fd1383;
	fma.rn.f64 	%fd1386, %fd1385, %fd2055, %fd2055;
	fma.rn.f64 	%fd1387, %fd1385, %fd1372, 0d3FF0000000000000;
	selp.f64 	%fd1388, %fd1387, %fd1386, %p140;
	and.b32  	%r630, %r807, 2;
	setp.eq.s32 	%p141, %r630, 0;
	mov.f64 	%fd1389, 0d0000000000000000;
	sub.f64 	%fd1390, %fd1389, %fd1388;
	selp.f64 	%fd272, %fd1388, %fd1390, %p141;
	@%p135 bra 	$L__BB0_167;
	mov.f64 	%fd1396, 0d0000000000000000;
	mul.rn.f64 	%fd2056, %fd252, %fd1396;
	mov.b32 	%r808, 0;
	bra.uni 	$L__BB0_169;
$L__BB0_167:
	mul.f64 	%fd1391, %fd252, 0d3FE45F306DC9C883;
	cvt.rni.s32.f64 	%r808, %fd1391;
	cvt.rn.f64.s32 	%fd1392, %r808;
	fma.rn.f64 	%fd1393, %fd1392, 0dBFF921FB54442D18, %fd252;
	fma.rn.f64 	%fd1394, %fd1392, 0dBC91A62633145C00, %fd1393;
	fma.rn.f64 	%fd2056, %fd1392, 0dB97B839A252049C0, %fd1394;
	setp.ltu.f64 	%p142, %fd253, 0d41E0000000000000;
	@%p142 bra 	$L__BB0_169;
	{ // callseq 13, 0
	.param .b64 param0;
	st.param.f64 	[param0], %fd252;
	.param .align 16 .b8 retval0[16];
	call.uni (retval0), 
	__internal_trig_reduction_slowpathd, 
	(
	param0
	);
	ld.param.f64 	%fd2056, [retval0];
	ld.param.b32 	%r808, [retval0+8];
	} // callseq 13
$L__BB0_169:
	shl.b32 	%r633, %r808, 6;
	cvt.u64.u32 	%rd108, %r633;
	and.b64  	%rd109, %rd108, 64;
	mov.u64 	%rd110, __cudart_sin_cos_coeffs;
	add.s64 	%rd111, %rd110, %rd109;
	mul.rn.f64 	%fd1397, %fd2056, %fd2056;
	and.b32  	%r634, %r808, 1;
	setp.eq.b32 	%p143, %r634, 1;
	selp.f64 	%fd1398, 0dBDA8FF8320FD8164, 0d3DE5DB65F9785EBA, %p143;
	ld.global.nc.v2.f64 	{%fd1399, %fd1400}, [%rd111];
	fma.rn.f64 	%fd1401, %fd1398, %fd1397, %fd1399;
	fma.rn.f64 	%fd1402, %fd1401, %fd1397, %fd1400;
	ld.global.nc.v2.f64 	{%fd1403, %fd1404}, [%rd111+16];
	fma.rn.f64 	%fd1405, %fd1402, %fd1397, %fd1403;
	fma.rn.f64 	%fd1406, %fd1405, %fd1397, %fd1404;
	ld.global.nc.v2.f64 	{%fd1407, %fd1408}, [%rd111+32];
	fma.rn.f64 	%fd1409, %fd1406, %fd1397, %fd1407;
	fma.rn.f64 	%fd1410, %fd1409, %fd1397, %fd1408;
	fma.rn.f64 	%fd1411, %fd1410, %fd2056, %fd2056;
	fma.rn.f64 	%fd1412, %fd1410, %fd1397, 0d3FF0000000000000;
	selp.f64 	%fd1413, %fd1412, %fd1411, %p143;
	and.b32  	%r635, %r808, 2;
	setp.eq.s32 	%p144, %r635, 0;
	mov.f64 	%fd1414, 0d0000000000000000;
	sub.f64 	%fd1415, %fd1414, %fd1413;
	selp.f64 	%fd1416, %fd1413, %fd1415, %p144;
	mul.f64 	%fd277, %fd272, %fd1416;
	ld.global.f64 	%fd278, [%rd3+32];
	add.f64 	%fd279, %fd252, %fd252;
	abs.f64 	%fd280, %fd279;
	setp.neu.f64 	%p145, %fd280, 0d7FF0000000000000;
	@%p145 bra 	$L__BB0_171;
	mov.f64 	%fd1422, 0d0000000000000000;
	mul.rn.f64 	%fd2057, %fd279, %fd1422;
	mov.b32 	%r809, 0;
	bra.uni 	$L__BB0_173;
$L__BB0_171:
	mul.f64 	%fd1417, %fd279, 0d3FE45F306DC9C883;
	cvt.rni.s32.f64 	%r809, %fd1417;
	cvt.rn.f64.s32 	%fd1418, %r809;
	fma.rn.f64 	%fd1419, %fd1418, 0dBFF921FB54442D18, %fd279;
	fma.rn.f64 	%fd1420, %fd1418, 0dBC91A62633145C00, %fd1419;
	fma.rn.f64 	%fd2057, %fd1418, 0dB97B839A252049C0, %fd1420;
	setp.ltu.f64 	%p146, %fd280, 0d41E0000000000000;
	@%p146 bra 	$L__BB0_173;
	{ // callseq 14, 0
	.param .b64 param0;
	st.param.f64 	[param0], %fd279;
	.param .align 16 .b8 retval0[16];
	call.uni (retval0), 
	__internal_trig_reduction_slowpathd, 
	(
	param0
	);
	ld.param.f64 	%fd2057, [retval0];
	ld.param.b32 	%r809, [retval0+8];
	} // callseq 14
$L__BB0_173:
	shl.b32 	%r638, %r809, 6;
	cvt.u64.u32 	%rd112, %r638;
	and.b64  	%rd113, %rd112, 64;
	mov.u64 	%rd114, __cudart_sin_cos_coeffs;
	add.s64 	%rd115, %rd114, %rd113;
	mul.rn.f64 	%fd1423, %fd2057, %fd2057;
	and.b32  	%r639, %r809, 1;
	setp.eq.b32 	%p148, %r639, 1;
	selp.f64 	%fd1424, 0dBDA8FF8320FD8164, 0d3DE5DB65F9785EBA, %p148;
	ld.global.nc.v2.f64 	{%fd1425, %fd1426}, [%rd115];
	fma.rn.f64 	%fd1427, %fd1424, %fd1423, %fd1425;
	fma.rn.f64 	%fd1428, %fd1427, %fd1423, %fd1426;
	ld.global.nc.v2.f64 	{%fd1429, %fd1430}, [%rd115+16];
	fma.rn.f64 	%fd1431, %fd1428, %fd1423, %fd1429;
	fma.rn.f64 	%fd1432, %fd1431, %fd1423, %fd1430;
	ld.global.nc.v2.f64 	{%fd1433, %fd1434}, [%rd115+32];
	fma.rn.f64 	%fd1435, %fd1432, %fd1423, %fd1433;
	fma.rn.f64 	%fd1436, %fd1435, %fd1423, %fd1434;
	fma.rn.f64 	%fd1437, %fd1436, %fd2057, %fd2057;
	fma.rn.f64 	%fd1438, %fd1436, %fd1423, 0d3FF0000000000000;
	selp.f64 	%fd1439, %fd1438, %fd1437, %p148;
	and.b32  	%r640, %r809, 2;
	setp.eq.s32 	%p149, %r640, 0;
	mov.f64 	%fd1440, 0d0000000000000000;
	sub.f64 	%fd1441, %fd1440, %fd1439;
	selp.f64 	%fd285, %fd1439, %fd1441, %p149;
	@%p145 bra 	$L__BB0_175;
	mov.f64 	%fd1447, 0d0000000000000000;
	mul.rn.f64 	%fd2058, %fd279, %fd1447;
	mov.b32 	%r810, 0;
	bra.uni 	$L__BB0_177;
$L__BB0_175:
	mul.f64 	%fd1442, %fd279, 0d3FE45F306DC9C883;
	cvt.rni.s32.f64 	%r810, %fd1442;
	cvt.rn.f64.s32 	%fd1443, %r810;
	fma.rn.f64 	%fd1444, %fd1443, 0dBFF921FB54442D18, %fd279;
	fma.rn.f64 	%fd1445, %fd1443, 0dBC91A62633145C00, %fd1444;
	fma.rn.f64 	%fd2058, %fd1443, 0dB97B839A252049C0, %fd1445;
	setp.ltu.f64 	%p150, %fd280, 0d41E0000000000000;
	@%p150 bra 	$L__BB0_177;
	{ // callseq 15, 0
	.param .b64 param0;
	st.param.f64 	[param0], %fd279;
	.param .align 16 .b8 retval0[16];
	call.uni (retval0), 
	__internal_trig_reduction_slowpathd, 
	(
	param0
	);
	ld.param.f64 	%fd2058, [retval0];
	ld.param.b32 	%r810, [retval0+8];
	} // callseq 15
$L__BB0_177:
	shl.b32 	%r643, %r810, 6;
	cvt.u64.u32 	%rd116, %r643;
	and.b64  	%rd117, %rd116, 64;
	mov.u64 	%rd118, __cudart_sin_cos_coeffs;
	add.s64 	%rd119, %rd118, %rd117;
	mul.rn.f64 	%fd1448, %fd2058, %fd2058;
	and.b32  	%r644, %r810, 1;
	setp.eq.b32 	%p152, %r644, 1;
	selp.f64 	%fd1449, 0dBDA8FF8320FD8164, 0d3DE5DB65F9785EBA, %p152;
	ld.global.nc.v2.f64 	{%fd1450, %fd1451}, [%rd119];
	fma.rn.f64 	%fd1452, %fd1449, %fd1448, %fd1450;
	fma.rn.f64 	%fd1453, %fd1452, %fd1448, %fd1451;
	ld.global.nc.v2.f64 	{%fd1454, %fd1455}, [%rd119+16];
	fma.rn.f64 	%fd1456, %fd1453, %fd1448, %fd1454;
	fma.rn.f64 	%fd1457, %fd1456, %fd1448, %fd1455;
	ld.global.nc.v2.f64 	{%fd1458, %fd1459}, [%rd119+32];
	fma.rn.f64 	%fd1460, %fd1457, %fd1448, %fd1458;
	fma.rn.f64 	%fd1461, %fd1460, %fd1448, %fd1459;
	fma.rn.f64 	%fd1462, %fd1461, %fd2058, %fd2058;
	fma.rn.f64 	%fd1463, %fd1461, %fd1448, 0d3FF0000000000000;
	selp.f64 	%fd1464, %fd1463, %fd1462, %p152;
	and.b32  	%r645, %r810, 2;
	setp.eq.s32 	%p153, %r645, 0;
	mov.f64 	%fd1465, 0d0000000000000000;
	sub.f64 	%fd1466, %fd1465, %fd1464;
	selp.f64 	%fd1467, %fd1464, %fd1466, %p153;
	mul.f64 	%fd1468, %fd278, 0d4010000000000000;
	mul.f64 	%fd1469, %fd278, %fd1468;
	div.rn.f64 	%fd1470, %fd1467, %fd1469;
	mul.f64 	%fd1471, %fd266, 0d4010000000000000;
	mul.f64 	%fd1472, %fd266, %fd1471;
	div.rn.f64 	%fd1473, %fd285, %fd1472;
	sub.f64 	%fd2068, %fd1470, %fd1473;
	@%p135 bra 	$L__BB0_179;
	mov.f64 	%fd1479, 0d0000000000000000;
	mul.rn.f64 	%fd2059, %fd252, %fd1479;
	mov.b32 	%r811, 0;
	bra.uni 	$L__BB0_181;
$L__BB0_179:
	mul.f64 	%fd1474, %fd252, 0d3FE45F306DC9C883;
	cvt.rni.s32.f64 	%r811, %fd1474;
	cvt.rn.f64.s32 	%fd1475, %r811;
	fma.rn.f64 	%fd1476, %fd1475, 0dBFF921FB54442D18, %fd252;
	fma.rn.f64 	%fd1477, %fd1475, 0dBC91A62633145C00, %fd1476;
	fma.rn.f64 	%fd2059, %fd1475, 0dB97B839A252049C0, %fd1477;
	setp.ltu.f64 	%p154, %fd253, 0d41E0000000000000;
	@%p154 bra 	$L__BB0_181;
	{ // callseq 16, 0
	.param .b64 param0;
	st.param.f64 	[param0], %fd252;
	.param .align 16 .b8 retval0[16];
	call.uni (retval0), 
	__internal_trig_reduction_slowpathd, 
	(
	param0
	);
	ld.param.f64 	%fd2059, [retval0];
	ld.param.b32 	%r811, [retval0+8];
	} // callseq 16
$L__BB0_181:
	shl.b32 	%r648, %r811, 6;
	cvt.u64.u32 	%rd120, %r648;
	and.b64  	%rd121, %rd120, 64;
	mov.u64 	%rd122, __cudart_sin_cos_coeffs;
	add.s64 	%rd123, %rd122, %rd121;
	mul.rn.f64 	%fd1480, %fd2059, %fd2059;
	and.b32  	%r649, %r811, 1;
	setp.eq.b32 	%p156, %r649, 1;
	selp.f64 	%fd1481, 0dBDA8FF8320FD8164, 0d3DE5DB65F9785EBA, %p156;
	ld.global.nc.v2.f64 	{%fd1482, %fd1483}, [%rd123];
	fma.rn.f64 	%fd1484, %fd1481, %fd1480, %fd1482;
	fma.rn.f64 	%fd1485, %fd1484, %fd1480, %fd1483;
	ld.global.nc.v2.f64 	{%fd1486, %fd1487}, [%rd123+16];
	fma.rn.f64 	%fd1488, %fd1485, %fd1480, %fd1486;
	fma.rn.f64 	%fd1489, %fd1488, %fd1480, %fd1487;
	ld.global.nc.v2.f64 	{%fd1490, %fd1491}, [%rd123+32];
	fma.rn.f64 	%fd1492, %fd1489, %fd1480, %fd1490;
	fma.rn.f64 	%fd1493, %fd1492, %fd1480, %fd1491;
	fma.rn.f64 	%fd1494, %fd1493, %fd2059, %fd2059;
	fma.rn.f64 	%fd1495, %fd1493, %fd1480, 0d3FF0000000000000;
	selp.f64 	%fd1496, %fd1495, %fd1494, %p156;
	and.b32  	%r650, %r811, 2;
	setp.eq.s32 	%p157, %r650, 0;
	mov.f64 	%fd1497, 0d0000000000000000;
	sub.f64 	%fd1498, %fd1497, %fd1496;
	selp.f64 	%fd295, %fd1496, %fd1498, %p157;
	@%p135 bra 	$L__BB0_183;
	mov.f64 	%fd1504, 0d0000000000000000;
	mul.rn.f64 	%fd2060, %fd252, %fd1504;
	mov.b32 	%r812, 0;
	bra.uni 	$L__BB0_185;
$L__BB0_183:
	mul.f64 	%fd1499, %fd252, 0d3FE45F306DC9C883;
	cvt.rni.s32.f64 	%r812, %fd1499;
	cvt.rn.f64.s32 	%fd1500, %r812;
	fma.rn.f64 	%fd1501, %fd1500, 0dBFF921FB54442D18, %fd252;
	fma.rn.f64 	%fd1502, %fd1500, 0dBC91A62633145C00, %fd1501;
	fma.rn.f64 	%fd2060, %fd1500, 0dB97B839A252049C0, %fd1502;
	setp.ltu.f64 	%p158, %fd253, 0d41E0000000000000;
	@%p158 bra 	$L__BB0_185;
	{ // callseq 17, 0
	.param .b64 param0;
	st.param.f64 	[param0], %fd252;
	.param .align 16 .b8 retval0[16];
	call.uni (retval0), 
	__internal_trig_reduction_slowpathd, 
	(
	param0
	);
	ld.param.f64 	%fd2060, [retval0];
	ld.param.b32 	%r812, [retval0+8];
	} // callseq 17
$L__BB0_185:
	shl.b32 	%r653, %r812, 6;
	cvt.u64.u32 	%rd124, %r653;
	and.b64  	%rd125, %rd124, 64;
	mov.u64 	%rd126, __cudart_sin_cos_coeffs;
	add.s64 	%rd127, %rd126, %rd125;
	mul.rn.f64 	%fd1505, %fd2060, %fd2060;
	and.b32  	%r654, %r812, 1;
	setp.eq.b32 	%p160, %r654, 1;
	selp.f64 	%fd1506, 0dBDA8FF8320FD8164, 0d3DE5DB65F9785EBA, %p160;
	ld.global.nc.v2.f64 	{%fd1507, %fd1508}, [%rd127];
	fma.rn.f64 	%fd1509, %fd1506, %fd1505, %fd1507;
	fma.rn.f64 	%fd1510, %fd1509, %fd1505, %fd1508;
	ld.global.nc.v2.f64 	{%fd1511, %fd1512}, [%rd127+16];
	fma.rn.f64 	%fd1513, %fd1510, %fd1505, %fd1511;
	fma.rn.f64 	%fd1514, %fd1513, %fd1505, %fd1512;
	ld.global.nc.v2.f64 	{%fd1515, %fd1516}, [%rd127+32];
	fma.rn.f64 	%fd1517, %fd1514, %fd1505, %fd1515;
	fma.rn.f64 	%fd1518, %fd1517, %fd1505, %fd1516;
	fma.rn.f64 	%fd1519, %fd1518, %fd2060, %fd2060;
	fma.rn.f64 	%fd1520, %fd1518, %fd1505, 0d3FF0000000000000;
	selp.f64 	%fd1521, %fd1520, %fd1519, %p160;
	and.b32  	%r655, %r812, 2;
	setp.eq.s32 	%p161, %r655, 0;
	mov.f64 	%fd1522, 0d0000000000000000;
	sub.f64 	%fd1523, %fd1522, %fd1521;
	selp.f64 	%fd1524, %fd1521, %fd1523, %p161;
	mul.f64 	%fd1525, %fd295, %fd1524;
	div.rn.f64 	%fd300, %fd1525, %fd267;
	@%p135 bra 	$L__BB0_187;
	mov.f64 	%fd1531, 0d0000000000000000;
	mul.rn.f64 	%fd2062, %fd252, %fd1531;
	mov.b32 	%r814, 1;
	bra.uni 	$L__BB0_190;
$L__BB0_187:
	mul.f64 	%fd1526, %fd252, 0d3FE45F306DC9C883;
	cvt.rni.s32.f64 	%r813, %fd1526;
	cvt.rn.f64.s32 	%fd1527, %r813;
	fma.rn.f64 	%fd1528, %fd1527, 0dBFF921FB54442D18, %fd252;
	fma.rn.f64 	%fd1529, %fd1527, 0dBC91A62633145C00, %fd1528;
	fma.rn.f64 	%fd2062, %fd1527, 0dB97B839A252049C0, %fd1529;
	setp.ltu.f64 	%p162, %fd253, 0d41E0000000000000;
	@%p162 bra 	$L__BB0_189;
	{ // callseq 18, 0
	.param .b64 param0;
	st.param.f64 	[param0], %fd252;
	.param .align 16 .b8 retval0[16];
	call.uni (retval0), 
	__internal_trig_reduction_slowpathd, 
	(
	param0
	);
	ld.param.f64 	%fd2062, [retval0];
	ld.param.b32 	%r813, [retval0+8];
	} // callseq 18
$L__BB0_189:
	add.s32 	%r814, %r813, 1;
$L__BB0_190:
	shl.b32 	%r658, %r814, 6;
	cvt.u64.u32 	%rd128, %r658;
	and.b64  	%rd129, %rd128, 64;
	mov.u64 	%rd130, __cudart_sin_cos_coeffs;
	add.s64 	%rd131, %rd130, %rd129;
	mul.rn.f64 	%fd1532, %fd2062, %fd2062;
	and.b32  	%r659, %r814, 1;
	setp.eq.b32 	%p164, %r659, 1;
	selp.f64 	%fd1533, 0dBDA8FF8320FD8164, 0d3DE5DB65F9785EBA, %p164;
	ld.global.nc.v2.f64 	{%fd1534, %fd1535}, [%rd131];
	fma.rn.f64 	%fd1536, %fd1533, %fd1532, %fd1534;
	fma.rn.f64 	%fd1537, %fd1536, %fd1532, %fd1535;
	ld.global.nc.v2.f64 	{%fd1538, %fd1539}, [%rd131+16];
	fma.rn.f64 	%fd1540, %fd1537, %fd1532, %fd1538;
	fma.rn.f64 	%fd1541, %fd1540, %fd1532, %fd1539;
	ld.global.nc.v2.f64 	{%fd1542, %fd1543}, [%rd131+32];
	fma.rn.f64 	%fd1544, %fd1541, %fd1532, %fd1542;
	fma.rn.f64 	%fd1545, %fd1544, %fd1532, %fd1543;
	fma.rn.f64 	%fd1546, %fd1545, %fd2062, %fd2062;
	fma.rn.f64 	%fd1547, %fd1545, %fd1532, 0d3FF0000000000000;
	selp.f64 	%fd1548, %fd1547, %fd1546, %p164;
	and.b32  	%r660, %r814, 2;
	setp.eq.s32 	%p165, %r660, 0;
	mov.f64 	%fd1549, 0d0000000000000000;
	sub.f64 	%fd1550, %fd1549, %fd1548;
	selp.f64 	%fd306, %fd1548, %fd1550, %p165;
	@%p135 bra 	$L__BB0_192;
	mov.f64 	%fd1556, 0d0000000000000000;
	mul.rn.f64 	%fd2064, %fd252, %fd1556;
	mov.b32 	%r816, 1;
	bra.uni 	$L__BB0_195;
$L__BB0_192:
	mul.f64 	%fd1551, %fd252, 0d3FE45F306DC9C883;
	cvt.rni.s32.f64 	%r815, %fd1551;
	cvt.rn.f64.s32 	%fd1552, %r815;
	fma.rn.f64 	%fd1553, %fd1552, 0dBFF921FB54442D18, %fd252;
	fma.rn.f64 	%fd1554, %fd1552, 0dBC91A62633145C00, %fd1553;
	fma.rn.f64 	%fd2064, %fd1552, 0dB97B839A252049C0, %fd1554;
	setp.ltu.f64 	%p166, %fd253, 0d41E0000000000000;
	@%p166 bra 	$L__BB0_194;
	{ // callseq 19, 0
	.param .b64 param0;
	st.param.f64 	[param0], %fd252;
	.param .align 16 .b8 retval0[16];
	call.uni (retval0), 
	__internal_trig_reduction_slowpathd, 
	(
	param0
	);
	ld.param.f64 	%fd2064, [retval0];
	ld.param.b32 	%r815, [retval0+8];
	} // callseq 19
$L__BB0_194:
	add.s32 	%r816, %r815, 1;
$L__BB0_195:
	add.f64 	%fd1557, %fd278, %fd278;
	mul.f64 	%fd1558, %fd278, %fd1557;
	div.rn.f64 	%fd1559, %fd265, %fd267;
	div.rn.f64 	%fd1560, %fd277, %fd1558;
	add.f64 	%fd2067, %fd1559, %fd1560;
	shl.b32 	%r663, %r816, 6;
	cvt.u64.u32 	%rd132, %r663;
	and.b64  	%rd133, %rd132, 64;
	mov.u64 	%rd134, __cudart_sin_cos_coeffs;
	add.s64 	%rd135, %rd134, %rd133;
	mul.rn.f64 	%fd1561, %fd2064, %fd2064;
	and.b32  	%r664, %r816, 1;
	setp.eq.b32 	%p167, %r664, 1;
	selp.f64 	%fd1562, 0dBDA8FF8320FD8164, 0d3DE5DB65F9785EBA, %p167;
	ld.global.nc.v2.f64 	{%fd1563, %fd1564}, [%rd135];
	fma.rn.f64 	%fd1565, %fd1562, %fd1561, %fd1563;
	fma.rn.f64 	%fd1566, %fd1565, %fd1561, %fd1564;
	ld.global.nc.v2.f64 	{%fd1567, %fd1568}, [%rd135+16];
	fma.rn.f64 	%fd1569, %fd1566, %fd1561, %fd1567;
	fma.rn.f64 	%fd1570, %fd1569, %fd1561, %fd1568;
	ld.global.nc.v2.f64 	{%fd1571, %fd1572}, [%rd135+32];
	fma.rn.f64 	%fd1573, %fd1570, %fd1561, %fd1571;
	fma.rn.f64 	%fd1574, %fd1573, %fd1561, %fd1572;
	fma.rn.f64 	%fd1575, %fd1574, %fd2064, %fd2064;
	fma.rn.f64 	%fd1576, %fd1574, %fd1561, 0d3FF0000000000000;
	selp.f64 	%fd1577, %fd1576, %fd1575, %p167;
	and.b32  	%r665, %r816, 2;
	setp.eq.s32 	%p168, %r665, 0;
	mov.f64 	%fd1578, 0d0000000000000000;
	sub.f64 	%fd1579, %fd1578, %fd1577;
	selp.f64 	%fd1580, %fd1577, %fd1579, %p168;
	mul.f64 	%fd1581, %fd306, %fd1580;
	div.rn.f64 	%fd1582, %fd1581, %fd1558;
	add.f64 	%fd2069, %fd300, %fd1582;
	mul.wide.s32 	%rd136, %r779, 8;
	add.s64 	%rd11, %rd4, %rd136;
	ld.global.f64 	%fd314, [%rd11];
	setp.geu.f64 	%p169, %fd314, 0d0000000000000000;
	@%p169 bra 	$L__BB0_197;
	mul.f64 	%fd1584, %fd314, 0dBFE5559B3D07C84B;
	st.global.f64 	[%rd11], %fd1584;
	mov.f64 	%fd2065, %fd101;
	bra.uni 	$L__BB0_201;
$L__BB0_197:
	neg.f64 	%fd1583, %fd314;
	st.global.f64 	[%rd11], %fd1583;
	mov.f64 	%fd2065, %fd101;
	bra.uni 	$L__BB0_201;
$L__BB0_198:
	setp.geu.f64 	%p75, %fd161, 0d0000000000000000;
	@%p75 bra 	$L__BB0_200;
	mul.f64 	%fd935, %fd161, 0dBFE5559B3D07C84B;
	st.global.f64 	[%rd9], %fd935;
	mov.f64 	%fd2065, %fd101;
	bra.uni 	$L__BB0_201;
$L__BB0_200:
	neg.f64 	%fd934, %fd161;
	st.global.f64 	[%rd9], %fd934;
	mov.f64 	%fd2065, %fd101;
$L__BB0_201:
	add.s32 	%r817, %r779, 1;
	setp.lt.s32 	%p171, %r779, 6;
	mov.pred 	%p229, 0;
	@%p171 bra 	$L__BB0_203;
	ld.param.f64 	%fd1963, [gaussFitter_param_9];
	setp.gt.u32 	%p172, %r780, 49;
	sub.f64 	%fd1585, %fd2066, %fd2065;
	setp.lt.f64 	%p173, %fd1585, %fd1963;
	and.pred  	%p229, %p172, %p173;
	mov.b32 	%r817, 0;
$L__BB0_203:
	ld.param.u32 	%r769, [gaussFitter_param_10];
	setp.lt.s32 	%p174, %r780, %r769;
	not.pred 	%p175, %p229;
	add.s32 	%r780, %r780, 1;
	and.pred  	%p176, %p174, %p175;
	mov.u32 	%r779, %r817;
	mov.f64 	%fd101, %fd2065;
	@%p176 bra 	$L__BB0_44;
	ld.global.f64 	%fd320, [%rd3+40];
	abs.f64 	%fd321, %fd320;
	setp.neu.f64 	%p177, %fd321, 0d7FF0000000000000;
	@%p177 bra 	$L__BB0_206;
	mov.f64 	%fd1592, 0d0000000000000000;
	mul.rn.f64 	%fd2071, %fd320, %fd1592;
	mov.b32 	%r819, 1;
	bra.uni 	$L__BB0_209;
$L__BB0_206:
	mul.f64 	%fd1587, %fd320, 0d3FE45F306DC9C883;
	cvt.rni.s32.f64 	%r818, %fd1587;
	cvt.rn.f64.s32 	%fd1588, %r818;
	fma.rn.f64 	%fd1589, %fd1588, 0dBFF921FB54442D18, %fd320;
	fma.rn.f64 	%fd1590, %fd1588, 0dBC91A62633145C00, %fd1589;
	fma.rn.f64 	%fd2071, %fd1588, 0dB97B839A252049C0, %fd1590;
	setp.ltu.f64 	%p178, %fd321, 0d41E0000000000000;
	@%p178 bra 	$L__BB0_208;
	{ // callseq 20, 0
	.param .b64 param0;
	st.param.f64 	[param0], %fd320;
	.param .align 16 .b8 retval0[16];
	call.uni (retval0), 
	__internal_trig_reduction_slowpathd, 
	(
	param0
	);
	ld.param.f64 	%fd2071, [retval0];
	ld.param.b32 	%r818, [retval0+8];
	} // callseq 20
$L__BB0_208:
	add.s32 	%r819, %r818, 1;
$L__BB0_209:
	setp.neu.f64 	%p179, %fd321, 0d7FF0000000000000;
	shl.b32 	%r669, %r819, 6;
	cvt.u64.u32 	%rd137, %r669;
	and.b64  	%rd138, %rd137, 64;
	mov.u64 	%rd139, __cudart_sin_cos_coeffs;
	add.s64 	%rd140, %rd139, %rd138;
	mul.rn.f64 	%fd1593, %fd2071, %fd2071;
	and.b32  	%r670, %r819, 1;
	setp.eq.b32 	%p180, %r670, 1;
	selp.f64 	%fd1594, 0dBDA8FF8320FD8164, 0d3DE5DB65F9785EBA, %p180;
	ld.global.nc.v2.f64 	{%fd1595, %fd1596}, [%rd140];
	fma.rn.f64 	%fd1597, %fd1594, %fd1593, %fd1595;
	fma.rn.f64 	%fd1598, %fd1597, %fd1593, %fd1596;
	ld.global.nc.v2.f64 	{%fd1599, %fd1600}, [%rd140+16];
	fma.rn.f64 	%fd1601, %fd1598, %fd1593, %fd1599;
	fma.rn.f64 	%fd1602, %fd1601, %fd1593, %fd1600;
	ld.global.nc.v2.f64 	{%fd1603, %fd1604}, [%rd140+32];
	fma.rn.f64 	%fd1605, %fd1602, %fd1593, %fd1603;
	fma.rn.f64 	%fd1606, %fd1605, %fd1593, %fd1604;
	fma.rn.f64 	%fd1607, %fd1606, %fd2071, %fd2071;
	fma.rn.f64 	%fd1608, %fd1606, %fd1593, 0d3FF0000000000000;
	selp.f64 	%fd1609, %fd1608, %fd1607, %p180;
	and.b32  	%r671, %r819, 2;
	setp.eq.s32 	%p181, %r671, 0;
	mov.f64 	%fd1610, 0d0000000000000000;
	sub.f64 	%fd1611, %fd1610, %fd1609;
	selp.f64 	%fd327, %fd1609, %fd1611, %p181;
	@%p179 bra 	$L__BB0_211;
	mov.f64 	%fd1617, 0d0000000000000000;
	mul.rn.f64 	%fd2073, %fd320, %fd1617;
	mov.b32 	%r821, 1;
	bra.uni 	$L__BB0_214;
$L__BB0_211:
	mul.f64 	%fd1612, %fd320, 0d3FE45F306DC9C883;
	cvt.rni.s32.f64 	%r820, %fd1612;
	cvt.rn.f64.s32 	%fd1613, %r820;
	fma.rn.f64 	%fd1614, %fd1613, 0dBFF921FB54442D18, %fd320;
	fma.rn.f64 	%fd1615, %fd1613, 0dBC91A62633145C00, %fd1614;
	fma.rn.f64 	%fd2073, %fd1613, 0dB97B839A252049C0, %fd1615;
	setp.ltu.f64 	%p182, %fd321, 0d41E0000000000000;
	@%p182 bra 	$L__BB0_213;
	{ // callseq 21, 0
	.param .b64 param0;
	st.param.f64 	[param0], %fd320;
	.param .align 16 .b8 retval0[16];
	call.uni (retval0), 
	__internal_trig_reduction_slowpathd, 
	(
	param0
	);
	ld.param.f64 	%fd2073, [retval0];
	ld.param.b32 	%r820, [retval0+8];
	} // callseq 21
$L__BB0_213:
	add.s32 	%r821, %r820, 1;
$L__BB0_214:
	setp.neu.f64 	%p183, %fd321, 0d7FF0000000000000;
	shl.b32 	%r674, %r821, 6;
	cvt.u64.u32 	%rd141, %r674;
	and.b64  	%rd142, %rd141, 64;
	add.s64 	%rd144, %rd139, %rd142;
	mul.rn.f64 	%fd1618, %fd2073, %fd2073;
	and.b32  	%r675, %r821, 1;
	setp.eq.b32 	%p184, %r675, 1;
	selp.f64 	%fd1619, 0dBDA8FF8320FD8164, 0d3DE5DB65F9785EBA, %p184;
	ld.global.nc.v2.f64 	{%fd1620, %fd1621}, [%rd144];
	fma.rn.f64 	%fd1622, %fd1619, %fd1618, %fd1620;
	fma.rn.f64 	%fd1623, %fd1622, %fd1618, %fd1621;
	ld.global.nc.v2.f64 	{%fd1624, %fd1625}, [%rd144+16];
	fma.rn.f64 	%fd1626, %fd1623, %fd1618, %fd1624;
	fma.rn.f64 	%fd1627, %fd1626, %fd1618, %fd1625;
	ld.global.nc.v2.f64 	{%fd1628, %fd1629}, [%rd144+32];
	fma.rn.f64 	%fd1630, %fd1627, %fd1618, %fd1628;
	fma.rn.f64 	%fd1631, %fd1630, %fd1618, %fd1629;
	fma.rn.f64 	%fd1632, %fd1631, %fd2073, %fd2073;
	fma.rn.f64 	%fd1633, %fd1631, %fd1618, 0d3FF0000000000000;
	selp.f64 	%fd1634, %fd1633, %fd1632, %p184;
	and.b32  	%r676, %r821, 2;
	setp.eq.s32 	%p185, %r676, 0;
	mov.f64 	%fd1635, 0d0000000000000000;
	sub.f64 	%fd1636, %fd1635, %fd1634;
	selp.f64 	%fd1637, %fd1634, %fd1636, %p185;
	mul.f64 	%fd333, %fd327, %fd1637;
	ld.global.f64 	%fd334, [%rd3+24];
	add.f64 	%fd1638, %fd334, %fd334;
	mul.f64 	%fd335, %fd334, %fd1638;
	@%p183 bra 	$L__BB0_216;
	mov.f64 	%fd1644, 0d0000000000000000;
	mul.rn.f64 	%fd2074, %fd320, %fd1644;
	mov.b32 	%r822, 0;
	bra.uni 	$L__BB0_218;
$L__BB0_216:
	mul.f64 	%fd1639, %fd320, 0d3FE45F306DC9C883;
	cvt.rni.s32.f64 	%r822, %fd1639;
	cvt.rn.f64.s32 	%fd1640, %r822;
	fma.rn.f64 	%fd1641, %fd1640, 0dBFF921FB54442D18, %fd320;
	fma.rn.f64 	%fd1642, %fd1640, 0dBC91A62633145C00, %fd1641;
	fma.rn.f64 	%fd2074, %fd1640, 0dB97B839A252049C0, %fd1642;
	setp.ltu.f64 	%p186, %fd321, 0d41E0000000000000;
	@%p186 bra 	$L__BB0_218;
	{ // callseq 22, 0
	.param .b64 param0;
	st.param.f64 	[param0], %fd320;
	.param .align 16 .b8 retval0[16];
	call.uni (retval0), 
	__internal_trig_reduction_slowpathd, 
	(
	param0
	);
	ld.param.f64 	%fd2074, [retval0];
	ld.param.b32 	%r822, [retval0+8];
	} // callseq 22
$L__BB0_218:
	setp.neu.f64 	%p187, %fd321, 0d7FF0000000000000;
	shl.b32 	%r679, %r822, 6;
	cvt.u64.u32 	%rd145, %r679;
	and.b64  	%rd146, %rd145, 64;
	add.s64 	%rd148, %rd139, %rd146;
	mul.rn.f64 	%fd1645, %fd2074, %fd2074;
	and.b32  	%r680, %r822, 1;
	setp.eq.b32 	%p188, %r680, 1;
	selp.f64 	%fd1646, 0dBDA8FF8320FD8164, 0d3DE5DB65F9785EBA, %p188;
	ld.global.nc.v2.f64 	{%fd1647, %fd1648}, [%rd148];
	fma.rn.f64 	%fd1649, %fd1646, %fd1645, %fd1647;
	fma.rn.f64 	%fd1650, %fd1649, %fd1645, %fd1648;
	ld.global.nc.v2.f64 	{%fd1651, %fd1652}, [%rd148+16];
	fma.rn.f64 	%fd1653, %fd1650, %fd1645, %fd1651;
	fma.rn.f64 	%fd1654, %fd1653, %fd1645, %fd1652;
	ld.global.nc.v2.f64 	{%fd1655, %fd1656}, [%rd148+32];
	fma.rn.f64 	%fd1657, %fd1654, %fd1645, %fd1655;
	fma.rn.f64 	%fd1658, %fd1657, %fd1645, %fd1656;
	fma.rn.f64 	%fd1659, %fd1658, %fd2074, %fd2074;
	fma.rn.f64 	%fd1660, %fd1658, %fd1645, 0d3FF0000000000000;
	selp.f64 	%fd1661, %fd1660, %fd1659, %p188;
	and.b32  	%r681, %r822, 2;
	setp.eq.s32 	%p189, %r681, 0;
	mov.f64 	%fd1662, 0d0000000000000000;
	sub.f64 	%fd1663, %fd1662, %fd1661;
	selp.f64 	%fd340, %fd1661, %fd1663, %p189;
	@%p187 bra 	$L__BB0_220;
	mov.f64 	%fd1669, 0d0000000000000000;
	mul.rn.f64 	%fd2075, %fd320, %fd1669;
	mov.b32 	%r823, 0;
	bra.uni 	$L__BB0_222;
$L__BB0_220:
	mul.f64 	%fd1664, %fd320, 0d3FE45F306DC9C883;
	cvt.rni.s32.f64 	%r823, %fd1664;
	cvt.rn.f64.s32 	%fd1665, %r823;
	fma.rn.f64 	%fd1666, %fd1665, 0dBFF921FB54442D18, %fd320;
	fma.rn.f64 	%fd1667, %fd1665, 0dBC91A62633145C00, %fd1666;
	fma.rn.f64 	%fd2075, %fd1665, 0dB97B839A252049C0, %fd1667;
	setp.ltu.f64 	%p190, %fd321, 0d41E0000000000000;
	@%p190 bra 	$L__BB0_222;
	{ // callseq 23, 0
	.param .b64 param0;
	st.param.f64 	[param0], %fd320;
	.param .align 16 .b8 retval0[16];
	call.uni (retval0), 
	__internal_trig_reduction_slowpathd, 
	(
	param0
	);
	ld.param.f64 	%fd2075, [retval0];
	ld.param.b32 	%r823, [retval0+8];
	} // callseq 23
$L__BB0_222:
	shl.b32 	%r684, %r823, 6;
	cvt.u64.u32 	%rd149, %r684;
	and.b64  	%rd150, %rd149, 64;
	add.s64 	%rd152, %rd139, %rd150;
	mul.rn.f64 	%fd1670, %fd2075, %fd2075;
	and.b32  	%r685, %r823, 1;
	setp.eq.b32 	%p191, %r685, 1;
	selp.f64 	%fd1671, 0dBDA8FF8320FD8164, 0d3DE5DB65F9785EBA, %p191;
	ld.global.nc.v2.f64 	{%fd1672, %fd1673}, [%rd152];
	fma.rn.f64 	%fd1674, %fd1671, %fd1670, %fd1672;
	fma.rn.f64 	%fd1675, %fd1674, %fd1670, %fd1673;
	ld.global.nc.v2.f64 	{%fd1676, %fd1677}, [%rd152+16];
	fma.rn.f64 	%fd1678, %fd1675, %fd1670, %fd1676;
	fma.rn.f64 	%fd1679, %fd1678, %fd1670, %fd1677;
	ld.global.nc.v2.f64 	{%fd1680, %fd1681}, [%rd152+32];
	fma.rn.f64 	%fd1682, %fd1679, %fd1670, %fd1680;
	fma.rn.f64 	%fd1683, %fd1682, %fd1670, %fd1681;
	fma.rn.f64 	%fd1684, %fd1683, %fd2075, %fd2075;
	fma.rn.f64 	%fd1685, %fd1683, %fd1670, 0d3FF0000000000000;
	selp.f64 	%fd1686, %fd1685, %fd1684, %p191;
	and.b32  	%r686, %r823, 2;
	setp.eq.s32 	%p192, %r686, 0;
	mov.f64 	%fd1687, 0d0000000000000000;
	sub.f64 	%fd1688, %fd1687, %fd1686;
	selp.f64 	%fd1689, %fd1686, %fd1688, %p192;
	mul.f64 	%fd1690, %fd340, %fd1689;
	ld.global.f64 	%fd345, [%rd3+32];
	add.f64 	%fd1691, %fd345, %fd345;
	mul.f64 	%fd346, %fd345, %fd1691;
	div.rn.f64 	%fd1692, %fd1690, %fd346;
	div.rn.f64 	%fd1693, %fd333, %fd335;
	add.f64 	%fd347, %fd1693, %fd1692;
	add.f64 	%fd348, %fd320, %fd320;
	abs.f64 	%fd349, %fd348;
	setp.neu.f64 	%p193, %fd349, 0d7FF0000000000000;
	@%p193 bra 	$L__BB0_224;
	mov.f64 	%fd1699, 0d0000000000000000;
	mul.rn.f64 	%fd2076, %fd348, %fd1699;
	mov.b32 	%r824, 0;
	bra.uni 	$L__BB0_226;
$L__BB0_224:
	mul.f64 	%fd1694, %fd348, 0d3FE45F306DC9C883;
	cvt.rni.s32.f64 	%r824, %fd1694;
	cvt.rn.f64.s32 	%fd1695, %r824;
	fma.rn.f64 	%fd1696, %fd1695, 0dBFF921FB54442D18, %fd348;
	fma.rn.f64 	%fd1697, %fd1695, 0dBC91A62633145C00, %fd1696;
	fma.rn.f64 	%fd2076, %fd1695, 0dB97B839A252049C0, %fd1697;
	setp.ltu.f64 	%p194, %fd349, 0d41E0000000000000;
	@%p194 bra 	$L__BB0_226;
	{ // callseq 24, 0
	.param .b64 param0;
	st.param.f64 	[param0], %fd348;
	.param .align 16 .b8 retval0[16];
	call.uni (retval0), 
	__internal_trig_reduction_slowpathd, 
	(
	param0
	);
	ld.param.f64 	%fd2076, [retval0];
	ld.param.b32 	%r824, [retval0+8];
	} // callseq 24
$L__BB0_226:
	setp.neu.f64 	%p195, %fd349, 0d7FF0000000000000;
	shl.b32 	%r689, %r824, 6;
	cvt.u64.u32 	%rd153, %r689;
	and.b64  	%rd154, %rd153, 64;
	add.s64 	%rd156, %rd139, %rd154;
	mul.rn.f64 	%fd1700, %fd2076, %fd2076;
	and.b32  	%r690, %r824, 1;
	setp.eq.b32 	%p196, %r690, 1;
	selp.f64 	%fd1701, 0dBDA8FF8320FD8164, 0d3DE5DB65F9785EBA, %p196;
	ld.global.nc.v2.f64 	{%fd1702, %fd1703}, [%rd156];
	fma.rn.f64 	%fd1704, %fd1701, %fd1700, %fd1702;
	fma.rn.f64 	%fd1705, %fd1704, %fd1700, %fd1703;
	ld.global.nc.v2.f64 	{%fd1706, %fd1707}, [%rd156+16];
	fma.rn.f64 	%fd1708, %fd1705, %fd1700, %fd1706;
	fma.rn.f64 	%fd1709, %fd1708, %fd1700, %fd1707;
	ld.global.nc.v2.f64 	{%fd1710, %fd1711}, [%rd156+32];
	fma.rn.f64 	%fd1712, %fd1709, %fd1700, %fd1710;
	fma.rn.f64 	%fd1713, %fd1712, %fd1700, %fd1711;
	fma.rn.f64 	%fd1714, %fd1713, %fd2076, %fd2076;
	fma.rn.f64 	%fd1715, %fd1713, %fd1700, 0d3FF0000000000000;
	selp.f64 	%fd1716, %fd1715, %fd1714, %p196;
	and.b32  	%r691, %r824, 2;
	setp.eq.s32 	%p197, %r691, 0;
	mov.f64 	%fd1717, 0d0000000000000000;
	sub.f64 	%fd1718, %fd1717, %fd1716;
	selp.f64 	%fd354, %fd1716, %fd1718, %p197;
	@%p195 bra 	$L__BB0_228;
	mov.f64 	%fd1724, 0d0000000000000000;
	mul.rn.f64 	%fd2077, %fd348, %fd1724;
	mov.b32 	%r825, 0;
	bra.uni 	$L__BB0_230;
$L__BB0_228:
	mul.f64 	%fd1719, %fd348, 0d3FE45F306DC9C883;
	cvt.rni.s32.f64 	%r825, %fd1719;
	cvt.rn.f64.s32 	%fd1720, %r825;
	fma.rn.f64 	%fd1721, %fd1720, 0dBFF921FB54442D18, %fd348;
	fma.rn.f64 	%fd1722, %fd1720, 0dBC91A62633145C00, %fd1721;
	fma.rn.f64 	%fd2077, %fd1720, 0dB97B839A252049C0, %fd1722;
	setp.ltu.f64 	%p198, %fd349, 0d41E0000000000000;
	@%p198 bra 	$L__BB0_230;
	{ // callseq 25, 0
	.param .b64 param0;
	st.param.f64 	[param0], %fd348;
	.param .align 16 .b8 retval0[16];
	call.uni (retval0), 
	__internal_trig_reduction_slowpathd, 
	(
	param0
	);
	ld.param.f64 	%fd2077, [retval0];
	ld.param.b32 	%r825, [retval0+8];
	} // callseq 25
$L__BB0_230:
	setp.neu.f64 	%p199, %fd321, 0d7FF0000000000000;
	shl.b32 	%r694, %r825, 6;
	cvt.u64.u32 	%rd157, %r694;
	and.b64  	%rd158, %rd157, 64;
	add.s64 	%rd160, %rd139, %rd158;
	mul.rn.f64 	%fd1725, %fd2077, %fd2077;
	and.b32  	%r695, %r825, 1;
	setp.eq.b32 	%p200, %r695, 1;
	selp.f64 	%fd1726, 0dBDA8FF8320FD8164, 0d3DE5DB65F9785EBA, %p200;
	ld.global.nc.v2.f64 	{%fd1727, %fd1728}, [%rd160];
	fma.rn.f64 	%fd1729, %fd1726, %fd1725, %fd1727;
	fma.rn.f64 	%fd1730, %fd1729, %fd1725, %fd1728;
	ld.global.nc.v2.f64 	{%fd1731, %fd1732}, [%rd160+16];
	fma.rn.f64 	%fd1733, %fd1730, %fd1725, %fd1731;
	fma.rn.f64 	%fd1734, %fd1733, %fd1725, %fd1732;
	ld.global.nc.v2.f64 	{%fd1735, %fd1736}, [%rd160+32];
	fma.rn.f64 	%fd1737, %fd1734, %fd1725, %fd1735;
	fma.rn.f64 	%fd1738, %fd1737, %fd1725, %fd1736;
	fma.rn.f64 	%fd1739, %fd1738, %fd2077, %fd2077;
	fma.rn.f64 	%fd1740, %fd1738, %fd1725, 0d3FF0000000000000;
	selp.f64 	%fd1741, %fd1740, %fd1739, %p200;
	and.b32  	%r696, %r825, 2;
	setp.eq.s32 	%p201, %r696, 0;
	mov.f64 	%fd1742, 0d0000000000000000;
	sub.f64 	%fd1743, %fd1742, %fd1741;
	selp.f64 	%fd1744, %fd1741, %fd1743, %p201;
	mul.f64 	%fd1745, %fd345, 0d4010000000000000;
	mul.f64 	%fd1746, %fd345, %fd1745;
	div.rn.f64 	%fd1747, %fd1744, %fd1746;
	mul.f64 	%fd1748, %fd334, 0d4010000000000000;
	mul.f64 	%fd1749, %fd334, %fd1748;
	div.rn.f64 	%fd1750, %fd354, %fd1749;
	sub.f64 	%fd359, %fd1747, %fd1750;
	@%p199 bra 	$L__BB0_232;
	mov.f64 	%fd1756, 0d0000000000000000;
	mul.rn.f64 	%fd2078, %fd320, %fd1756;
	mov.b32 	%r826, 0;
	bra.uni 	$L__BB0_234;
$L__BB0_232:
	mul.f64 	%fd1751, %fd320, 0d3FE45F306DC9C883;
	cvt.rni.s32.f64 	%r826, %fd1751;
	cvt.rn.f64.s32 	%fd1752, %r826;
	fma.rn.f64 	%fd1753, %fd1752, 0dBFF921FB54442D18, %fd320;
	fma.rn.f64 	%fd1754, %fd1752, 0dBC91A62633145C00, %fd1753;
	fma.rn.f64 	%fd2078, %fd1752, 0dB97B839A252049C0, %fd1754;
	setp.ltu.f64 	%p202, %fd321, 0d41E0000000000000;
	@%p202 bra 	$L__BB0_234;
	{ // callseq 26, 0
	.param .b64 param0;
	st.param.f64 	[param0], %fd320;
	.param .align 16 .b8 retval0[16];
	call.uni (retval0), 
	__internal_trig_reduction_slowpathd, 
	(
	param0
	);
	ld.param.f64 	%fd2078, [retval0];
	ld.param.b32 	%r826, [retval0+8];
	} // callseq 26
$L__BB0_234:
	setp.neu.f64 	%p203, %fd321, 0d7FF0000000000000;
	shl.b32 	%r699, %r826, 6;
	cvt.u64.u32 	%rd161, %r699;
	and.b64  	%rd162, %rd161, 64;
	add.s64 	%rd164, %rd139, %rd162;
	mul.rn.f64 	%fd1757, %fd2078, %fd2078;
	and.b32  	%r700, %r826, 1;
	setp.eq.b32 	%p204, %r700, 1;
	selp.f64 	%fd1758, 0dBDA8FF8320FD8164, 0d3DE5DB65F9785EBA, %p204;
	ld.global.nc.v2.f64 	{%fd1759, %fd1760}, [%rd164];
	fma.rn.f64 	%fd1761, %fd1758, %fd1757, %fd1759;
	fma.rn.f64 	%fd1762, %fd1761, %fd1757, %fd1760;
	ld.global.nc.v2.f64 	{%fd1763, %fd1764}, [%rd164+16];
	fma.rn.f64 	%fd1765, %fd1762, %fd1757, %fd1763;
	fma.rn.f64 	%fd1766, %fd1765, %fd1757, %fd1764;
	ld.global.nc.v2.f64 	{%fd1767, %fd1768}, [%rd164+32];
	fma.rn.f64 	%fd1769, %fd1766, %fd1757, %fd1767;
	fma.rn.f64 	%fd1770, %fd1769, %fd1757, %fd1768;
	fma.rn.f64 	%fd1771, %fd1770, %fd2078, %fd2078;
	fma.rn.f64 	%fd1772, %fd1770, %fd1757, 0d3FF0000000000000;
	selp.f64 	%fd1773, %fd1772, %fd1771, %p204;
	and.b32  	%r701, %r826, 2;
	setp.eq.s32 	%p205, %r701, 0;
	mov.f64 	%fd1774, 0d0000000000000000;
	sub.f64 	%fd1775, %fd1774, %fd1773;
	selp.f64 	%fd364, %fd1773, %fd1775, %p205;
	@%p203 bra 	$L__BB0_236;
	mov.f64 	%fd1781, 0d0000000000000000;
	mul.rn.f64 	%fd2079, %fd320, %fd1781;
	mov.b32 	%r827, 0;
	bra.uni 	$L__BB0_238;
$L__BB0_236:
	mul.f64 	%fd1776, %fd320, 0d3FE45F306DC9C883;
	cvt.rni.s32.f64 	%r827, %fd1776;
	cvt.rn.f64.s32 	%fd1777, %r827;
	fma.rn.f64 	%fd1778, %fd1777, 0dBFF921FB54442D18, %fd320;
	fma.rn.f64 	%fd1779, %fd1777, 0dBC91A62633145C00, %fd1778;
	fma.rn.f64 	%fd2079, %fd1777, 0dB97B839A252049C0, %fd1779;
	setp.ltu.f64 	%p206, %fd321, 0d41E0000000000000;
	@%p206 bra 	$L__BB0_238;
	{ // callseq 27, 0
	.param .b64 param0;
	st.param.f64 	[param0], %fd320;
	.param .align 16 .b8 retval0[16];
	call.uni (retval0), 
	__internal_trig_reduction_slowpathd, 
	(
	param0
	);
	ld.param.f64 	%fd2079, [retval0];
	ld.param.b32 	%r827, [retval0+8];
	} // callseq 27
$L__BB0_238:
	setp.neu.f64 	%p207, %fd321, 0d7FF0000000000000;
	shl.b32 	%r704, %r827, 6;
	cvt.u64.u32 	%rd165, %r704;
	and.b64  	%rd166, %rd165, 64;
	add.s64 	%rd168, %rd139, %rd166;
	mul.rn.f64 	%fd1782, %fd2079, %fd2079;
	and.b32  	%r705, %r827, 1;
	setp.eq.b32 	%p208, %r705, 1;
	selp.f64 	%fd1783, 0dBDA8FF8320FD8164, 0d3DE5DB65F9785EBA, %p208;
	ld.global.nc.v2.f64 	{%fd1784, %fd1785}, [%rd168];
	fma.rn.f64 	%fd1786, %fd1783, %fd1782, %fd1784;
	fma.rn.f64 	%fd1787, %fd1786, %fd1782, %fd1785;
	ld.global.nc.v2.f64 	{%fd1788, %fd1789}, [%rd168+16];
	fma.rn.f64 	%fd1790, %fd1787, %fd1782, %fd1788;
	fma.rn.f64 	%fd1791, %fd1790, %fd1782, %fd1789;
	ld.global.nc.v2.f64 	{%fd1792, %fd1793}, [%rd168+32];
	fma.rn.f64 	%fd1794, %fd1791, %fd1782, %fd1792;
	fma.rn.f64 	%fd1795, %fd1794, %fd1782, %fd1793;
	fma.rn.f64 	%fd1796, %fd1795, %fd2079, %fd2079;
	fma.rn.f64 	%fd1797, %fd1795, %fd1782, 0d3FF0000000000000;
	selp.f64 	%fd1798, %fd1797, %fd1796, %p208;
	and.b32  	%r706, %r827, 2;
	setp.eq.s32 	%p209, %r706, 0;
	mov.f64 	%fd1799, 0d0000000000000000;
	sub.f64 	%fd1800, %fd1799, %fd1798;
	selp.f64 	%fd1801, %fd1798, %fd1800, %p209;
	mul.f64 	%fd1802, %fd364, %fd1801;
	div.rn.f64 	%fd369, %fd1802, %fd335;
	@%p207 bra 	$L__BB0_240;
	mov.f64 	%fd1808, 0d0000000000000000;
	mul.rn.f64 	%fd2081, %fd320, %fd1808;
	mov.b32 	%r829, 1;
	bra.uni 	$L__BB0_243;
$L__BB0_240:
	mul.f64 	%fd1803, %fd320, 0d3FE45F306DC9C883;
	cvt.rni.s32.f64 	%r828, %fd1803;
	cvt.rn.f64.s32 	%fd1804, %r828;
	fma.rn.f64 	%fd1805, %fd1804, 0dBFF921FB54442D18, %fd320;
	fma.rn.f64 	%fd1806, %fd1804, 0dBC91A62633145C00, %fd1805;
	fma.rn.f64 	%fd2081, %fd1804, 0dB97B839A252049C0, %fd1806;
	setp.ltu.f64 	%p210, %fd321, 0d41E0000000000000;
	@%p210 bra 	$L__BB0_242;
	{ // callseq 28, 0
	.param .b64 param0;
	st.param.f64 	[param0], %fd320;
	.param .align 16 .b8 retval0[16];
	call.uni (retval0), 
	__internal_trig_reduction_slowpathd, 
	(
	param0
	);
	ld.param.f64 	%fd2081, [retval0];
	ld.param.b32 	%r828, [retval0+8];
	} // callseq 28
$L__BB0_242:
	add.s32 	%r829, %r828, 1;
$L__BB0_243:
	setp.neu.f64 	%p211, %fd321, 0d7FF0000000000000;
	shl.b32 	%r709, %r829, 6;
	cvt.u64.u32 	%rd169, %r709;
	and.b64  	%rd170, %rd169, 64;
	add.s64 	%rd172, %rd139, %rd170;
	mul.rn.f64 	%fd1809, %fd2081, %fd2081;
	and.b32  	%r710, %r829, 1;
	setp.eq.b32 	%p212, %r710, 1;
	selp.f64 	%fd1810, 0dBDA8FF8320FD8164, 0d3DE5DB65F9785EBA, %p212;
	ld.global.nc.v2.f64 	{%fd1811, %fd1812}, [%rd172];
	fma.rn.f64 	%fd1813, %fd1810, %fd1809, %fd1811;
	fma.rn.f64 	%fd1814, %fd1813, %fd1809, %fd1812;
	ld.global.nc.v2.f64 	{%fd1815, %fd1816}, [%rd172+16];
	fma.rn.f64 	%fd1817, %fd1814, %fd1809, %fd1815;
	fma.rn.f64 	%fd1818, %fd1817, %fd1809, %fd1816;
	ld.global.nc.v2.f64 	{%fd1819, %fd1820}, [%rd172+32];
	fma.rn.f64 	%fd1821, %fd1818, %fd1809, %fd1819;
	fma.rn.f64 	%fd1822, %fd1821, %fd1809, %fd1820;
	fma.rn.f64 	%fd1823, %fd1822, %fd2081, %fd2081;
	fma.rn.f64 	%fd1824, %fd1822, %fd1809, 0d3FF0000000000000;
	selp.f64 	%fd1825, %fd1824, %fd1823, %p212;
	and.b32  	%r711, %r829, 2;
	setp.eq.s32 	%p213, %r711, 0;
	mov.f64 	%fd1826, 0d0000000000000000;
	sub.f64 	%fd1827, %fd1826, %fd1825;
	selp.f64 	%fd375, %fd1825, %fd1827, %p213;
	@%p211 bra 	$L__BB0_245;
	mov.f64 	%fd1833, 0d0000000000000000;
	mul.rn.f64 	%fd2083, %fd320, %fd1833;
	mov.b32 	%r831, 1;
	bra.uni 	$L__BB0_248;
$L__BB0_245:
	mul.f64 	%fd1828, %fd320, 0d3FE45F306DC9C883;
	cvt.rni.s32.f64 	%r830, %fd1828;
	cvt.rn.f64.s32 	%fd1829, %r830;
	fma.rn.f64 	%fd1830, %fd1829, 0dBFF921FB54442D18, %fd320;
	fma.rn.f64 	%fd1831, %fd1829, 0dBC91A62633145C00, %fd1830;
	fma.rn.f64 	%fd2083, %fd1829, 0dB97B839A252049C0, %fd1831;
	setp.ltu.f64 	%p214, %fd321, 0d41E0000000000000;
	@%p214 bra 	$L__BB0_247;
	{ // callseq 29, 0
	.param .b64 param0;
	st.param.f64 	[param0], %fd320;
	.param .align 16 .b8 retval0[16];
	call.uni (retval0), 
	__internal_trig_reduction_slowpathd, 
	(
	param0
	);
	ld.param.f64 	%fd2083, [retval0];
	ld.param.b32 	%r830, [retval0+8];
	} // callseq 29
$L__BB0_247:
	add.s32 	%r831, %r830, 1;
$L__BB0_248:
	setp.eq.s32 	%p215, %r7, 0;
	shl.b32 	%r715, %r831, 6;
	cvt.u64.u32 	%rd173, %r715;
	and.b64  	%rd174, %rd173, 64;
	add.s64 	%rd176, %rd139, %rd174;
	mul.rn.f64 	%fd1836, %fd2083, %fd2083;
	and.b32  	%r716, %r831, 1;
	setp.eq.b32 	%p216, %r716, 1;
	selp.f64 	%fd1837, 0dBDA8FF8320FD8164, 0d3DE5DB65F9785EBA, %p216;
	ld.global.nc.v2.f64 	{%fd1838, %fd1839}, [%rd176];
	fma.rn.f64 	%fd1840, %fd1837, %fd1836, %fd1838;
	fma.rn.f64 	%fd1841, %fd1840, %fd1836, %fd1839;
	ld.global.nc.v2.f64 	{%fd1842, %fd1843}, [%rd176+16];
	fma.rn.f64 	%fd1844, %fd1841, %fd1836, %fd1842;
	fma.rn.f64 	%fd1845, %fd1844, %fd1836, %fd1843;
	ld.global.nc.v2.f64 	{%fd1846, %fd1847}, [%rd176+32];
	fma.rn.f64 	%fd1848, %fd1845, %fd1836, %fd1846;
	fma.rn.f64 	%fd1849, %fd1848, %fd1836, %fd1847;
	fma.rn.f64 	%fd1850, %fd1849, %fd2083, %fd2083;
	fma.rn.f64 	%fd1851, %fd1849, %fd1836, 0d3FF0000000000000;
	selp.f64 	%fd1852, %fd1851, %fd1850, %p216;
	and.b32  	%r717, %r831, 2;
	setp.eq.s32 	%p217, %r717, 0;
	mov.f64 	%fd2088, 0d0000000000000000;
	sub.f64 	%fd1853, %fd2088, %fd1852;
	selp.f64 	%fd1854, %fd1852, %fd1853, %p217;
	mul.f64 	%fd1855, %fd375, %fd1854;
	div.rn.f64 	%fd1856, %fd1855, %fd346;
	add.f64 	%fd381, %fd369, %fd1856;
	ld.global.f64 	%fd382, [%rd3];
	ld.global.f64 	%fd383, [%rd3+8];
	add.f64 	%fd384, %fd359, %fd359;
	ld.global.f64 	%fd385, [%rd3+16];
	ld.global.f64 	%fd386, [%rd3+48];
	mov.b32 	%r835, 0;
	mov.f64 	%fd2089, %fd2088;
	@%p215 bra 	$L__BB0_257;
	mov.b32 	%r834, 0;
	mov.f64 	%fd2088, 0d0000000000000000;
	mov.u32 	%r832, %r5;
$L__BB0_250:
	div.u32 	%r719, %r834, %r2;
	mul.lo.s32 	%r720, %r719, %r2;
	sub.s32 	%r721, %r834, %r720;
	cvt.rn.f64.u32 	%fd1858, %r721;
	sub.f64 	%fd1859, %fd1858, %fd383;
	mul.f64 	%fd1860, %fd347, %fd1859;
	mul.f64 	%fd1861, %fd1859, %fd1860;
	mul.f64 	%fd1862, %fd384, %fd1859;
	cvt.rn.f64.u32 	%fd1863, %r719;
	sub.f64 	%fd1864, %fd1863, %fd385;
	mul.f64 	%fd1865, %fd1862, %fd1864;
	sub.f64 	%fd1866, %fd1861, %fd1865;
	mul.f64 	%fd1867, %fd381, %fd1864;
	fma.rn.f64 	%fd389, %fd1864, %fd1867, %fd1866;
	neg.f64 	%fd1868, %fd389;
	fma.rn.f64 	%fd1869, %fd389, 0dBFF71547652B82FE, 0d4338000000000000;
	{
	.reg .b32 %temp; 
	mov.b64 	{%r203, %temp}, %fd1869;
	}
	mov.f64 	%fd1870, 0dC338000000000000;
	add.rn.f64 	%fd1871, %fd1869, %fd1870;
	fma.rn.f64 	%fd1872, %fd1871, 0dBFE62E42FEFA39EF, %fd1868;
	fma.rn.f64 	%fd1873, %fd1871, 0dBC7ABC9E3B39803F, %fd1872;
	fma.rn.f64 	%fd1874, %fd1873, 0d3E5ADE1569CE2BDF, 0d3E928AF3FCA213EA;
	fma.rn.f64 	%fd1875, %fd1874, %fd1873, 0d3EC71DEE62401315;
	fma.rn.f64 	%fd1876, %fd1875, %fd1873, 0d3EFA01997C89EB71;
	fma.rn.f64 	%fd1877, %fd1876, %fd1873, 0d3F2A01A014761F65;
	fma.rn.f64 	%fd1878, %fd1877, %fd1873, 0d3F56C16C1852B7AF;
	fma.rn.f64 	%fd1879, %fd1878, %fd1873, 0d3F81111111122322;
	fma.rn.f64 	%fd1880, %fd1879, %fd1873, 0d3FA55555555502A1;
	fma.rn.f64 	%fd1881, %fd1880, %fd1873, 0d3FC5555555555511;
	fma.rn.f64 	%fd1882, %fd1881, %fd1873, 0d3FE000000000000B;
	fma.rn.f64 	%fd1883, %fd1882, %fd1873, 0d3FF0000000000000;
	fma.rn.f64 	%fd1884, %fd1883, %fd1873, 0d3FF0000000000000;
	{
	.reg .b32 %temp; 
	mov.b64 	{%r204, %temp}, %fd1884;
	}
	{
	.reg .b32 %temp; 
	mov.b64 	{%temp, %r205}, %fd1884;
	}
	shl.b32 	%r722, %r203, 20;
	add.s32 	%r723, %r722, %r205;
	mov.b64 	%fd2086, {%r204, %r723};
	{
	.reg .b32 %temp; 
	mov.b64 	{%temp, %r724}, %fd1868;
	}
	mov.b32 	%f28, %r724;
	abs.f32 	%f13, %f28;
	setp.lt.f32 	%p218, %f13, 0f4086232B;
	@%p218 bra 	$L__BB0_253;
	setp.gt.f64 	%p219, %fd389, 0d0000000000000000;
	mov.f64 	%fd1885, 0d7FF0000000000000;
	sub.f64 	%fd1886, %fd1885, %fd389;
	selp.f64 	%fd2086, 0d0000000000000000, %fd1886, %p219;
	setp.geu.f32 	%p220, %f13, 0f40874800;
	@%p220 bra 	$L__BB0_253;
	shr.u32 	%r725, %r203, 31;
	add.s32 	%r726, %r203, %r725;
	shr.s32 	%r727, %r726, 1;
	shl.b32 	%r728, %r727, 20;
	add.s32 	%r729, %r205, %r728;
	mov.b64 	%fd1887, {%r204, %r729};
	sub.s32 	%r730, %r203, %r727;
	shl.b32 	%r731, %r730, 20;
	add.s32 	%r732, %r731, 1072693248;
	mov.b32 	%r733, 0;
	mov.b64 	%fd1888, {%r733, %r732};
	mul.f64 	%fd2086, %fd1888, %fd1887;
$L__BB0_253:
	add.s32 	%r734, %r834, 1;
	fma.rn.f64 	%fd1889, %fd382, %fd2086, %fd386;
	add.f64 	%fd394, %fd2088, %fd1889;
	mul.wide.s32 	%rd177, %r832, 4;
	add.s64 	%rd12, %rd1, %rd177;
	ld.global.u32 	%r735, [%rd12];
	cvt.rn.f64.s32 	%fd1890, %r735;
	sub.f64 	%fd1891, %fd1889, %fd1890;
	fma.rn.f64 	%fd395, %fd1891, %fd1891, %fd2089;
	div.u32 	%r736, %r734, %r2;
	mul.lo.s32 	%r737, %r736, %r2;
	sub.s32 	%r738, %r734, %r737;
	cvt.rn.f64.u32 	%fd1892, %r738;
	sub.f64 	%fd1893, %fd1892, %fd383;
	mul.f64 	%fd1894, %fd347, %fd1893;
	mul.f64 	%fd1895, %fd1893, %fd1894;
	mul.f64 	%fd1896, %fd384, %fd1893;
	cvt.rn.f64.u32 	%fd1897, %r736;
	sub.f64 	%fd1898, %fd1897, %fd385;
	mul.f64 	%fd1899, %fd1896, %fd1898;
	sub.f64 	%fd1900, %fd1895, %fd1899;
	mul.f64 	%fd1901, %fd381, %fd1898;
	fma.rn.f64 	%fd396, %fd1898, %fd1901, %fd1900;
	neg.f64 	%fd1902, %fd396;
	fma.rn.f64 	%fd1903, %fd396, 0dBFF71547652B82FE, 0d4338000000000000;
	{
	.reg .b32 %temp; 
	mov.b64 	{%r206, %temp}, %fd1903;
	}
	mov.f64 	%fd1904, 0dC338000000000000;
	add.rn.f64 	%fd1905, %fd1903, %fd1904;
	fma.rn.f64 	%fd1906, %fd1905, 0dBFE62E42FEFA39EF, %fd1902;
	fma.rn.f64 	%fd1907, %fd1905, 0dBC7ABC9E3B39803F, %fd1906;
	fma.rn.f64 	%fd1908, %fd1907, 0d3E5ADE1569CE2BDF, 0d3E928AF3FCA213EA;
	fma.rn.f64 	%fd1909, %fd1908, %fd1907, 0d3EC71DEE62401315;
	fma.rn.f64 	%fd1910, %fd1909, %fd1907, 0d3EFA01997C89EB71;
	fma.rn.f64 	%fd1911, %fd1910, %fd1907, 0d3F2A01A014761F65;
	fma.rn.f64 	%fd1912, %fd1911, %fd1907, 0d3F56C16C1852B7AF;
	fma.rn.f64 	%fd1913, %fd1912, %fd1907, 0d3F81111111122322;
	fma.rn.f64 	%fd1914, %fd1913, %fd1907, 0d3FA55555555502A1;
	fma.rn.f64 	%fd1915, %fd1914, %fd1907, 0d3FC5555555555511;
	fma.rn.f64 	%fd1916, %fd1915, %fd1907, 0d3FE000000000000B;
	fma.rn.f64 	%fd1917, %fd1916, %fd1907, 0d3FF0000000000000;
	fma.rn.f64 	%fd1918, %fd1917, %fd1907, 0d3FF0000000000000;
	{
	.reg .b32 %temp; 
	mov.b64 	{%r207, %temp}, %fd1918;
	}
	{
	.reg .b32 %temp; 
	mov.b64 	{%temp, %r208}, %fd1918;
	}
	shl.b32 	%r739, %r206, 20;
	add.s32 	%r740, %r739, %r208;
	mov.b64 	%fd2087, {%r207, %r740};
	{
	.reg .b32 %temp; 
	mov.b64 	{%temp, %r741}, %fd1902;
	}
	mov.b32 	%f29, %r741;
	abs.f32 	%f14, %f29;
	setp.lt.f32 	%p221, %f14, 0f4086232B;
	@%p221 bra 	$L__BB0_256;
	setp.gt.f64 	%p222, %fd396, 0d0000000000000000;
	mov.f64 	%fd1919, 0d7FF0000000000000;
	sub.f64 	%fd1920, %fd1919, %fd396;
	selp.f64 	%fd2087, 0d0000000000000000, %fd1920, %p222;
	setp.geu.f32 	%p223, %f14, 0f40874800;
	@%p223 bra 	$L__BB0_256;
	shr.u32 	%r742, %r206, 31;
	add.s32 	%r743, %r206, %r742;
	shr.s32 	%r744, %r743, 1;
	shl.b32 	%r745, %r744, 20;
	add.s32 	%r746, %r208, %r745;
	mov.b64 	%fd1921, {%r207, %r746};
	sub.s32 	%r747, %r206, %r744;
	shl.b32 	%r748, %r747, 20;
	add.s32 	%r749, %r748, 1072693248;
	mov.b32 	%r750, 0;
	mov.b64 	%fd1922, {%r750, %r749};
	mul.f64 	%fd2087, %fd1922, %fd1921;
$L__BB0_256:
	fma.rn.f64 	%fd1923, %fd382, %fd2087, %fd386;
	add.f64 	%fd2088, %fd394, %fd1923;
	ld.global.u32 	%r751, [%rd12+4];
	cvt.rn.f64.s32 	%fd1924, %r751;
	sub.f64 	%fd1925, %fd1923, %fd1924;
	fma.rn.f64 	%fd2089, %fd1925, %fd1925, %fd395;
	add.s32 	%r834, %r834, 2;
	add.s32 	%r833, %r833, 2;
	add.s32 	%r832, %r832, 2;
	setp.ne.s32 	%p224, %r833, 0;
	mov.u32 	%r835, %r39;
	@%p224 bra 	$L__BB0_250;
$L__BB0_257:
	setp.eq.s32 	%p225, %r38, 0;
	@%p225 bra 	$L__BB0_262;
	div.u32 	%r752, %r835, %r2;
	mul.lo.s32 	%r753, %r752, %r2;
	sub.s32 	%r754, %r835, %r753;
	cvt.rn.f64.u32 	%fd1926, %r754;
	sub.f64 	%fd1927, %fd1926, %fd383;
	mul.f64 	%fd1928, %fd347, %fd1927;
	mul.f64 	%fd1929, %fd1927, %fd1928;
	mul.f64 	%fd1930, %fd384, %fd1927;
	cvt.rn.f64.u32 	%fd1931, %r752;
	sub.f64 	%fd1932, %fd1931, %fd385;
	mul.f64 	%fd1933, %fd1930, %fd1932;
	sub.f64 	%fd1934, %fd1929, %fd1933;
	mul.f64 	%fd1935, %fd381, %fd1932;
	fma.rn.f64 	%fd407, %fd1932, %fd1935, %fd1934;
	neg.f64 	%fd1936, %fd407;
	fma.rn.f64 	%fd1937, %fd407, 0dBFF71547652B82FE, 0d4338000000000000;
	{
	.reg .b32 %temp; 
	mov.b64 	{%r213, %temp}, %fd1937;
	}
	mov.f64 	%fd1938, 0dC338000000000000;
	add.rn.f64 	%fd1939, %fd1937, %fd1938;
	fma.rn.f64 	%fd1940, %fd1939, 0dBFE62E42FEFA39EF, %fd1936;
	fma.rn.f64 	%fd1941, %fd1939, 0dBC7ABC9E3B39803F, %fd1940;
	fma.rn.f64 	%fd1942, %fd1941, 0d3E5ADE1569CE2BDF, 0d3E928AF3FCA213EA;
	fma.rn.f64 	%fd1943, %fd1942, %fd1941, 0d3EC71DEE62401315;
	fma.rn.f64 	%fd1944, %fd1943, %fd1941, 0d3EFA01997C89EB71;
	fma.rn.f64 	%fd1945, %fd1944, %fd1941, 0d3F2A01A014761F65;
	fma.rn.f64 	%fd1946, %fd1945, %fd1941, 0d3F56C16C1852B7AF;
	fma.rn.f64 	%fd1947, %fd1946, %fd1941, 0d3F81111111122322;
	fma.rn.f64 	%fd1948, %fd1947, %fd1941, 0d3FA55555555502A1;
	fma.rn.f64 	%fd1949, %fd1948, %fd1941, 0d3FC5555555555511;
	fma.rn.f64 	%fd1950, %fd1949, %fd1941, 0d3FE000000000000B;
	fma.rn.f64 	%fd1951, %fd1950, %fd1941, 0d3FF0000000000000;
	fma.rn.f64 	%fd1952, %fd1951, %fd1941, 0d3FF0000000000000;
	{
	.reg .b32 %temp; 
	mov.b64 	{%r214, %temp}, %fd1952;
	}
	{
	.reg .b32 %temp; 
	mov.b64 	{%temp, %r215}, %fd1952;
	}
	shl.b32 	%r755, %r213, 20;
	add.s32 	%r756, %r755, %r215;
	mov.b64 	%fd2092, {%r214, %r756};
	{
	.reg .b32 %temp; 
	mov.b64 	{%temp, %r757}, %fd1936;
	}
	mov.b32 	%f30, %r757;
	abs.f32 	%f15, %f30;
	setp.lt.f32 	%p226, %f15, 0f4086232B;
	@%p226 bra 	$L__BB0_261;
	setp.gt.f64 	%p227, %fd407, 0d0000000000000000;
	mov.f64 	%fd1953, 0d7FF0000000000000;
	sub.f64 	%fd1954, %fd1953, %fd407;
	selp.f64 	%fd2092, 0d0000000000000000, %fd1954, %p227;
	setp.geu.f32 	%p228, %f15, 0f40874800;
	@%p228 bra 	$L__BB0_261;
	shr.u32 	%r758, %r213, 31;
	add.s32 	%r759, %r213, %r758;
	shr.s32 	%r760, %r759, 1;
	shl.b32 	%r761, %r760, 20;
	add.s32 	%r762, %r215, %r761;
	mov.b64 	%fd1955, {%r214, %r762};
	sub.s32 	%r763, %r213, %r760;
	shl.b32 	%r764, %r763, 20;
	add.s32 	%r765, %r764, 1072693248;
	mov.b32 	%r766, 0;
	mov.b64 	%fd1956, {%r766, %r765};
	mul.f64 	%fd2092, %fd1956, %fd1955;
$L__BB0_261:
	fma.rn.f64 	%fd1957, %fd382, %fd2092, %fd386;
	add.f64 	%fd2088, %fd2088, %fd1957;
	add.s32 	%r767, %r835, %r5;
	mul.wide.s32 	%rd178, %r767, 4;
	add.s64 	%rd179, %rd1, %rd178;
	ld.global.u32 	%r768, [%rd179];
	cvt.rn.f64.s32 	%fd1958, %r768;
	sub.f64 	%fd1959, %fd1957, %fd1958;
	fma.rn.f64 	%fd2089, %fd1959, %fd1959, %fd2089;
$L__BB0_262:
	div.rn.f64 	%fd1960, %fd2089, %fd1989;
	st.global.f64 	[%rd3], %fd2088;
	mov.f64 	%fd1961, 0d3FF0000000000000;
	sub.f64 	%fd1962, %fd1961, %fd1960;
	st.global.f64 	[%rd3+48], %fd1962;
$L__BB0_263:
	ret;

}
.func  (.param .align 16 .b8 func_retval0[16]) __internal_trig_reduction_slowpathd(
	.param .b64 __internal_trig_reduction_slowpathd_param_0
)
{
	.local .align 8 .b8 	__local_depot1[40];
	.reg .b64 	%SP;
	.reg .b64 	%SPL;
	.reg .pred 	%p<10>;
	.reg .b32 	%r<47>;
	.reg .b64 	%rd<74>;
	.reg .b64 	%fd<5>;

	mov.u64 	%SPL, __local_depot1;
	ld.param.f64 	%fd4, [__internal_trig_reduction_slowpathd_param_0];
	add.u64 	%rd1, %SPL, 0;
	{
	.reg .b32 %temp; 
	mov.b64 	{%temp, %r1}, %fd4;
	}
	shr.u32 	%r2, %r1, 20;
	and.b32  	%r3, %r2, 2047;
	setp.eq.s32 	%p1, %r3, 2047;
	mov.b32 	%r46, 0;
	@%p1 bra 	$L__BB1_9;
	add.s32 	%r20, %r3, -1024;
	mov.b64 	%rd20, %fd4;
	shl.b64 	%rd2, %rd20, 11;
	shr.u32 	%r4, %r20, 6;
	sub.s32 	%r45, 15, %r4;
	sub.s32 	%r21, 19, %r4;
	setp.lt.u32 	%p2, %r20, 128;
	selp.b32 	%r6, 18, %r21, %p2;
	setp.ge.s32 	%p3, %r45, %r6;
	mov.b64 	%rd70, 0;
	@%p3 bra 	$L__BB1_4;
	add.s32 	%r23, %r6, %r4;
	neg.s32 	%r43, %r23;
	or.b64  	%rd3, %rd2, -9223372036854775808;
	mov.b64 	%rd70, 0;
	mov.b32 	%r42, 0;
	mov.u64 	%rd25, __cudart_i2opi_d;
	mov.u32 	%r44, %r45;
$L__BB1_3:
	.pragma "nounroll";
	mul.wide.s32 	%rd22, %r42, 8;
	add.s64 	%rd23, %rd1, %rd22;
	mul.wide.s32 	%rd24, %r44, 8;
	add.s64 	%rd26, %rd25, %rd24;
	ld.global.nc.u64 	%rd27, [%rd26];
	{
	.reg .u32 %r0, %r1, %r2, %r3, %alo, %ahi, %blo, %bhi, %clo, %chi;
	mov.b64 	{%alo,%ahi}, %rd27;
	mov.b64 	{%blo,%bhi}, %rd3;
	mov.b64 	{%clo,%chi}, %rd70;
	mad.lo.cc.u32 	%r0, %alo, %blo, %clo;
	madc.hi.cc.u32 	%r1, %alo, %blo, %chi;
	madc.hi.u32 	%r2, %alo, %bhi, 0;
	mad.lo.cc.u32 	%r1, %alo, %bhi, %r1;
	madc.hi.cc.u32 	%r2, %ahi, %blo, %r2;
	madc.hi.u32 	%r3, %ahi, %bhi, 0;
	mad.lo.cc.u32 	%r1, %ahi, %blo, %r1;
	madc.lo.cc.u32 	%r2, %ahi, %bhi, %r2;
	addc.u32 	%r3, %r3, 0;
	mov.b64 	%rd28, {%r0,%r1};
	mov.b64 	%rd70, {%r2,%r3};
	}
	st.local.u64 	[%rd23], %rd28;
	add.s32 	%r44, %r44, 1;
	add.s32 	%r43, %r43, 1;
	add.s32 	%r42, %r42, 1;
	setp.ne.s32 	%p4, %r43, -15;
	mov.u32 	%r45, %r6;
	@%p4 bra 	$L__BB1_3;
$L__BB1_4:
	cvt.s64.s32 	%rd29, %r45;
	cvt.u64.u32 	%rd30, %r4;
	add.s64 	%rd31, %rd30, %rd29;
	shl.b64 	%rd32, %rd31, 3;
	add.s64 	%rd33, %rd1, %rd32;
	st.local.u64 	[%rd33+-120], %rd70;
	and.b32  	%r15, %r2, 63;
	ld.local.u64 	%rd72, [%rd1+16];
	ld.local.u64 	%rd71, [%rd1+24];
	setp.eq.s32 	%p5, %r15, 0;
	@%p5 bra 	$L__BB1_6;
	shl.b64 	%rd34, %rd71, %r15;
	shr.u64 	%rd35, %rd72, 1;
	xor.b32  	%r24, %r15, 63;
	shr.u64 	%rd36, %rd35, %r24;
	or.b64  	%rd71, %rd34, %rd36;
	ld.local.u64 	%rd37, [%rd1+8];
	shl.b64 	%rd38, %rd72, %r15;
	shr.u64 	%rd39, %rd37, 1;
	shr.u64 	%rd40, %rd39, %r24;
	or.b64  	%rd72, %rd38, %rd40;
$L__BB1_6:
	and.b32  	%r25, %r1, -2147483648;
	shr.u64 	%rd41, %rd71, 62;
	cvt.u32.u64 	%r26, %rd41;
	mov.b64 	{%r27, %r28}, %rd71;
	mov.b64 	{%r29, %r30}, %rd72;
	shf.l.wrap.b32 	%r31, %r30, %r27, 2;
	shf.l.wrap.b32 	%r32, %r27, %r28, 2;
	mov.b64 	%rd42, {%r31, %r32};
	shl.b64 	%rd43, %rd72, 2;
	shr.u64 	%rd44, %rd42, 63;
	cvt.u32.u64 	%r33, %rd44;
	add.s32 	%r34, %r33, %r26;
	setp.eq.s32 	%p6, %r25, 0;
	neg.s32 	%r35, %r34;
	selp.b32 	%r46, %r34, %r35, %p6;
	setp.gt.s64 	%p7, %rd42, -1;
	mov.b64 	%rd45, 0;
	{
	.reg .u32 %r0, %r1, %r2, %r3, %a0, %a1, %a2, %a3, %b0, %b1, %b2, %b3;
	mov.b64 	{%a0,%a1}, %rd45;
	mov.b64 	{%a2,%a3}, %rd45;
	mov.b64 	{%b0,%b1}, %rd43;
	mov.b64 	{%b2,%b3}, %rd42;
	sub.cc.u32 	%r0, %a0, %b0;
	subc.cc.u32 	%r1, %a1, %b1;
	subc.cc.u32 	%r2, %a2, %b2;
	subc.u32 	%r3, %a3, %b3;
	mov.b64 	%rd46, {%r0,%r1};
	mov.b64 	%rd47, {%r2,%r3};
	}
	xor.b32  	%r36, %r25, -2147483648;
	selp.b64 	%rd73, %rd42, %rd47, %p7;
	selp.b64 	%rd14, %rd43, %rd46, %p7;
	selp.b32 	%r17, %r25, %r36, %p7;
	clz.b64 	%r37, %rd73;
	cvt.u64.u32 	%rd15, %r37;
	setp.eq.s32 	%p8, %r37, 0;
	@%p8 bra 	$L__BB1_8;
	cvt.u32.u64 	%r38, %rd15;
	and.b32  	%r39, %r38, 63;
	shl.b64 	%rd48, %rd73, %r39;
	shr.u64 	%rd49, %rd14, 1;
	not.b32 	%r40, %r38;
	and.b32  	%r41, %r40, 63;
	shr.u64 	%rd50, %rd49, %r41;
	or.b64  	%rd73, %rd48, %rd50;
$L__BB1_8:
	mov.b64 	%rd51, -3958705157555305931;
	{
	.reg .u32 %r0, %r1, %r2, %r3, %alo, %ahi, %blo, %bhi;
	mov.b64 	{%alo,%ahi}, %rd73;
	mov.b64 	{%blo,%bhi}, %rd51;
	mul.lo.u32 	%r0, %alo, %blo;
	mul.hi.u32 	%r1, %alo, %blo;
	mad.lo.cc.u32 	%r1, %alo, %bhi, %r1;
	madc.hi.u32 	%r2, %alo, %bhi, 0;
	mad.lo.cc.u32 	%r1, %ahi, %blo, %r1;
	madc.hi.cc.u32 	%r2, %ahi, %blo, %r2;
	madc.hi.u32 	%r3, %ahi, %bhi, 0;
	mad.lo.cc.u32 	%r2, %ahi, %bhi, %r2;
	addc.u32 	%r3, %r3, 0;
	mov.b64 	%rd52, {%r0,%r1};
	mov.b64 	%rd53, {%r2,%r3};
	}
	setp.gt.s64 	%p9, %rd53, 0;
	{
	.reg .u32 %r0, %r1, %r2, %r3, %a0, %a1, %a2, %a3, %b0, %b1, %b2, %b3;
	mov.b64 	{%a0,%a1}, %rd52;
	mov.b64 	{%a2,%a3}, %rd53;
	mov.b64 	{%b0,%b1}, %rd52;
	mov.b64 	{%b2,%b3}, %rd53;
	add.cc.u32 	%r0, %a0, %b0;
	addc.cc.u32 	%r1, %a1, %b1;
	addc.cc.u32 	%r2, %a2, %b2;
	addc.u32 	%r3, %a3, %b3;
	mov.b64 	%rd54, {%r0,%r1};
	mov.b64 	%rd55, {%r2,%r3};
	}
	selp.b64 	%rd56, %rd55, %rd53, %p9;
	selp.s64 	%rd57, -1, 0, %p9;
	sub.s64 	%rd58, %rd57, %rd15;
	cvt.u64.u32 	%rd59, %r17;
	shl.b64 	%rd60, %rd59, 32;
	add.s64 	%rd61, %rd56, 1;
	shr.u64 	%rd62, %rd61, 10;
	add.s64 	%rd63, %rd62, 1;
	shr.u64 	%rd64, %rd63, 1;
	shl.b64 	%rd65, %rd58, 52;
	add.s64 	%rd66, %rd65, %rd64;
	add.s64 	%rd67, %rd66, 4602678819172646912;
	or.b64  	%rd68, %rd67, %rd60;
	mov.b64 	%fd4, %rd68;
$L__BB1_9:
	st.param.f64 	[func_retval0], %fd4;
	st.param.b32 	[func_retval0+8], %r46;
	ret;

}


// ===== COMPILED SASS (sm_100) =====

	.target	sm_100

	.elftype	@"ET_EXEC"


//--------------------- .note.nv.tkinfo           --------------------------
	.section	.note.nv.tkinfo,"",@"SHT_NOTE"
	.sectionflags	@"SHF_NOTE_NV_TKINFO"
	.tkinfo
        /*0018*/ 	.word	0x00000002
        /*0030*/ 	.string	""
        /*0030*/ 	.string	"ptxas"
        /*0030*/ 	.string	"Cuda compilation tools, release 13.0, V13.0.88"
        /*0030*/ 	.string	"Build cuda_13.0.r13.0/compiler.36424714_0"
        /*0030*/ 	.string	"-arch sm_100 -m 64 "



//--------------------- .note.nv.cuinfo           --------------------------
	.section	.note.nv.cuinfo,"",@"SHT_NOTE"
	.sectionflags	@"SHF_NOTE_NV_CUINFO"
        /*0018*/ 	.short	0x0002
        /*001a*/ 	.short	0x0064
        /*001c*/ 	.short	0x0082
	.zero		2


//--------------------- .nv.info                  --------------------------
	.section	.nv.info,"",@"SHT_CUDA_INFO"
	.align	4


	//----- nvinfo : EIATTR_REGCOUNT
	.align		4
        /*0000*/ 	.byte	0x04, 0x2f
        /*0002*/ 	.short	(.L_3 - .L_2)
	.align		4
.L_2:
        /*0004*/ 	.word	index@(gaussFitter)
        /*0008*/ 	.word	0x00000040


	//----- nvinfo : EIATTR_FRAME_SIZE
	.align		4
.L_3:
        /*000c*/ 	.byte	0x04, 0x11
        /*000e*/ 	.short	(.L_5 - .L_4)
	.align		4
.L_4:
        /*0010*/ 	.word	index@($gaussFitter$__internal_trig_reduction_slowpathd)
        /*0014*/ 	.word	0x00000028


	//----- nvinfo : EIATTR_FRAME_SIZE
	.align		4
.L_5:
        /*0018*/ 	.byte	0x04, 0x11
        /*001a*/ 	.short	(.L_7 - .L_6)
	.align		4
.L_6:
        /*001c*/ 	.word	index@($__internal_1_$__cuda_sm20_div_rn_f64_full)
        /*0020*/ 	.word	0x00000028


	//----- nvinfo : EIATTR_FRAME_SIZE
	.align		4
.L_7:
        /*0024*/ 	.byte	0x04, 0x11
        /*0026*/ 	.short	(.L_9 - .L_8)
	.align		4
.L_8:
        /*0028*/ 	.word	index@($__internal_0_$__cuda_sm20_dblrcp_rn_slowpath_v3)
        /*002c*/ 	.word	0x00000028


	//----- nvinfo : EIATTR_FRAME_SIZE
	.align		4
.L_9:
        /*0030*/ 	.byte	0x04, 0x11
        /*0032*/ 	.short	(.L_11 - .L_10)
	.align		4
.L_10:
        /*0034*/ 	.word	index@(gaussFitter)
        /*0038*/ 	.word	0x00000028


	//----- nvinfo : EIATTR_MIN_STACK_SIZE
	.align		4
.L_11:
        /*003c*/ 	.byte	0x04, 0x12
        /*003e*/ 	.short	(.L_13 - .L_12)
	.align		4
.L_12:
        /*0040*/ 	.word	index@(gaussFitter)
        /*0044*/ 	.word	0x00000028
.L_13:


//--------------------- .nv.compat                --------------------------
	.section	.nv.compat,"",@"SHT_CUDA_COMPAT_INFO"
	.align	4
        /*0000*/ 	.byte	0x02, 0x09, 0x00, 0x00, 0x02, 0x02, 0x01, 0x00, 0x02, 0x05, 0x05, 0x00, 0x03, 0x07, 0x01, 0x01
        /*0010*/ 	.byte	0x02, 0x03, 0x00, 0x00, 0x02, 0x06, 0x01, 0x00, 0x04, 0x0b, 0x08, 0x00, 0x01, 0x00, 0x00, 0x00
        /*0020*/ 	.byte	0x00, 0x00, 0x00, 0x00


//--------------------- .nv.info.gaussFitter      --------------------------
	.section	.nv.info.gaussFitter,"",@"SHT_CUDA_INFO"
	.sectionflags	@""
	.align	4


	//----- nvinfo : EIATTR_CUDA_API_VERSION
	.align		4
        /*0000*/ 	.byte	0x04, 0x37
        /*0002*/ 	.short	(.L_15 - .L_14)
.L_14:
        /*0004*/ 	.word	0x00000082


	//----- nvinfo : EIATTR_KPARAM_INFO
	.align		4
.L_15:
        /*0008*/ 	.byte	0x04, 0x17
        /*000a*/ 	.short	(.L_17 - .L_16)
.L_16:
        /*000c*/ 	.word	0x00000000
        /*0010*/ 	.short	0x000a
        /*0012*/ 	.short	0x0048
        /*0014*/ 	.byte	0x00, 0xf0, 0x11, 0x00


	//----- nvinfo : EIATTR_KPARAM_INFO
	.align		4
.L_17:
        /*0018*/ 	.byte	0x04, 0x17
        /*001a*/ 	.short	(.L_19 - .L_18)
.L_18:
        /*001c*/ 	.word	0x00000000
        /*0020*/ 	.short	0x0009
        /*0022*/ 	.short	0x0040
        /*0024*/ 	.byte	0x00, 0xf0, 0x21, 0x00


	//----- nvinfo : EIATTR_KPARAM_INFO
	.align		4
.L_19:
        /*0028*/ 	.byte	0x04, 0x17
        /*002a*/ 	.short	(.L_21 - .L_20)
.L_20:
        /*002c*/ 	.word	0x00000000
        /*0030*/ 	.short	0x0008
        /*0032*/ 	.short	0x0038
        /*0034*/ 	.byte	0x00, 0xf0, 0x11, 0x00


	//----- nvinfo : EIATTR_KPARAM_INFO
	.align		4
.L_21:
        /*0038*/ 	.byte	0x04, 0x17
        /*003a*/ 	.short	(.L_23 - .L_22)
.L_22:
        /*003c*/ 	.word	0x00000000
        /*0040*/ 	.short	0x0007
        /*0042*/ 	.short	0x0030
        /*0044*/ 	.byte	0x00, 0xf5, 0x21, 0x00


	//----- nvinfo : EIATTR_KPARAM_INFO
	.align		4
.L_23:
        /*0048*/ 	.byte	0x04, 0x17
        /*004a*/ 	.short	(.L_25 - .L_24)
.L_24:
        /*004c*/ 	.word	0x00000000
        /*0050*/ 	.short	0x0006
        /*0052*/ 	.short	0x0028
        /*0054*/ 	.byte	0x00, 0xf0, 0x11, 0x00


	//----- nvinfo : EIATTR_KPARAM_INFO
	.align		4
.L_25:
        /*0058*/ 	.byte	0x04, 0x17
        /*005a*/ 	.short	(.L_27 - .L_26)
.L_26:
        /*005c*/ 	.word	0x00000000
        /*0060*/ 	.short	0x0005
        /*0062*/ 	.short	0x0020
        /*0064*/ 	.byte	0x00, 0xf5, 0x21, 0x00


	//----- nvinfo : EIATTR_KPARAM_INFO
	.align		4
.L_27:
        /*0068*/ 	.byte	0x04, 0x17
        /*006a*/ 	.short	(.L_29 - .L_28)
.L_28:
        /*006c*/ 	.word	0x00000000
        /*0070*/ 	.short	0x0004
        /*0072*/ 	.short	0x001c
        /*0074*/ 	.byte	0x00, 0xf0, 0x09, 0x00


	//----- nvinfo : EIATTR_KPARAM_INFO
	.align		4
.L_29:
        /*0078*/ 	.byte	0x04, 0x17
        /*007a*/ 	.short	(.L_31 - .L_30)
.L_30:
        /*007c*/ 	.word	0x00000000
        /*0080*/ 	.short	0x0003
        /*0082*/ 	.short	0x0018
        /*0084*/ 	.byte	0x00, 0xf0, 0x11, 0x00


	//----- nvinfo : EIATTR_KPARAM_INFO
	.align		4
.L_31:
        /*0088*/ 	.byte	0x04, 0x17
        /*008a*/ 	.short	(.L_33 - .L_32)
.L_32:
        /*008c*/ 	.word	0x00000000
        /*0090*/ 	.short	0x0002
        /*0092*/ 	.short	0x0010
        /*0094*/ 	.byte	0x00, 0xf5, 0x21, 0x00


	//----- nvinfo : EIATTR_KPARAM_INFO
	.align		4
.L_33:
        /*0098*/ 	.byte	0x04, 0x17
        /*009a*/ 	.short	(.L_35 - .L_34)
.L_34:
        /*009c*/ 	.word	0x00000000
        /*00a0*/ 	.short	0x0001
        /*00a2*/ 	.short	0x0008
        /*00a4*/ 	.byte	0x00, 0xf0, 0x11, 0x00


	//----- nvinfo : EIATTR_KPARAM_INFO
	.align		4
.L_35:
        /*00a8*/ 	.byte	0x04, 0x17
        /*00aa*/ 	.short	(.L_37 - .L_36)
.L_36:
        /*00ac*/ 	.word	0x00000000
        /*00b0*/ 	.short	0x0000
        /*00b2*/ 	.short	0x0000
        /*00b4*/ 	.byte	0x00, 0xf5, 0x21, 0x00


	//----- nvinfo : EIATTR_SPARSE_MMA_MASK
	.align		4
.L_37:
        /*00b8*/ 	.byte	0x03, 0x50
        /*00ba*/ 	.short	0x0000


	//----- nvinfo : EIATTR_MAXREG_COUNT
	.align		4
        /*00bc*/ 	.byte	0x03, 0x1b
        /*00be*/ 	.short	0x00ff


	//----- nvinfo : EIATTR_MERCURY_ISA_VERSION
	.align		4
        /*00c0*/ 	.byte	0x03, 0x5f
        /*00c2*/ 	.short	0x0101


	//----- nvinfo : EIATTR_VRC_CTA_INIT_COUNT
	.align		4
        /*00c4*/ 	.byte	0x02, 0x4a
	.zero		1
	.zero		1


	//----- nvinfo : EIATTR_EXIT_INSTR_OFFSETS
	.align		4
        /*00c8*/ 	.byte	0x04, 0x1c
        /*00ca*/ 	.short	(.L_39 - .L_38)


	//   ....[0]....
.L_38:
        /*00cc*/ 	.word	0x00000240


	//   ....[1]....
        /*00d0*/ 	.word	0x00011960


	//----- nvinfo : EIATTR_CRS_STACK_SIZE
	.align		4
.L_39:
        /*00d4*/ 	.byte	0x04, 0x1e
        /*00d6*/ 	.short	(.L_41 - .L_40)
.L_40:
        /*00d8*/ 	.word	0x00000000


	//----- nvinfo : EIATTR_CBANK_PARAM_SIZE
	.align		4
.L_41:
        /*00dc*/ 	.byte	0x03, 0x19
        /*00de*/ 	.short	0x004c


	//----- nvinfo : EIATTR_PARAM_CBANK
	.align		4
        /*00e0*/ 	.byte	0x04, 0x0a
        /*00e2*/ 	.short	(.L_43 - .L_42)
	.align		4
.L_42:
        /*00e4*/ 	.word	index@(.nv.constant0.gaussFitter)
        /*00e8*/ 	.short	0x0380
        /*00ea*/ 	.short	0x004c


	//----- nvinfo : EIATTR_SW_WAR
	.align		4
.L_43:
        /*00ec*/ 	.byte	0x04, 0x36
        /*00ee*/ 	.short	(.L_45 - .L_44)
.L_44:
        /*00f0*/ 	.word	0x00000008
.L_45:


//--------------------- .nv.callgraph             --------------------------
	.section	.nv.callgraph,"",@"SHT_CUDA_CALLGRAPH"
	.align	4
	.sectionentsize	8
	.align		4
        /*0000*/ 	.word	0x00000000
	.align		4
        /*0004*/ 	.word	0xffffffff
	.align		4
        /*0008*/ 	.word	0x00000000
	.align		4
        /*000c*/ 	.word	0xfffffffe
	.align		4
        /*0010*/ 	.word	0x00000000
	.align		4
        /*0014*/ 	.word	0xfffffffd
	.align		4
        /*0018*/ 	.word	0x00000000
	.align		4
        /*001c*/ 	.word	0xfffffffc


//--------------------- .nv.constant4             --------------------------
	.section	.nv.constant4,"a",@progbits
	.align	8
	.align		8
.nv.constant4:
        /*0000*/ 	.dword	__cudart_i2opi_d
	.align		8
        /*0008*/ 	.dword	__cudart_sin_cos_coeffs


//--------------------- .text.gaussFitter         --------------------------
	.section	.text.gaussFitter,"ax",@progbits
	.align	128
        .global         gaussFitter
        .type           gaussFitter,@function
        .size           gaussFitter,(.L_x_136 - gaussFitter)
        .other          gaussFitter,@"STO_CUDA_ENTRY STV_DEFAULT"
gaussFitter:
.text.gaussFitter:
[----:B------:R-:W0:Y:S08]  /*0000*/  LDC R1, c[0x0][0x37c] ;  /* 0x0000df00ff017b82 */ /* 0x000e300000000800 */
[----:B------:R-:W1:Y:S01]  /*0010*/  LDC R5, c[0x0][0x39c] ;  /* 0x0000e700ff057b82 */ /* 0x000e620000000800 */
[----:B0-----:R-:W-:-:S07]  /*0020*/  VIADD R1, R1, 0xffffffd8 ;  /* 0xffffffd801017836 */ /* 0x001fce0000000000 */
[----:B------:R-:W0:Y:S08]  /*0030*/  LDC R11, c[0x0][0x388] ;  /* 0x0000e200ff0b7b82 */ /* 0x000e300000000800 */
[----:B------:R-:W2:Y:S01]  /*0040*/  S2UR UR4, SR_CTAID.X ;  /* 0x00000000000479c3 */ /* 0x000ea20000002500 */
[----:B-1----:R-:W-:-:S05]  /*0050*/  LOP3.LUT R5, R5, 0xffff, RZ, 0xc0, !PT ;  /* 0x0000ffff05057812 */ /* 0x002fca00078ec0ff */
[----:B------:R-:W-:Y:S01]  /*0060*/  IMAD R4, R5, R5, RZ ;  /* 0x0000000505047224 */ /* 0x000fe200078e02ff */
[----:B0-----:R-:W-:-:S04]  /*0070*/  IABS R8, R11 ;  /* 0x0000000b00087213 */ /* 0x001fc80000000000 */
[-C--:B------:R-:W-:Y:S02]  /*0080*/  IABS R9, R4.reuse ;  /* 0x0000000400097213 */ /* 0x080fe40000000000 */
[----:B------:R-:W-:Y:S02]  /*0090*/  IABS R10, R4 ;  /* 0x00000004000a7213 */ /* 0x000fe40000000000 */
[----:B------:R-:W0:Y:S08]  /*00a0*/  I2F.RP R0, R9 ;  /* 0x0000000900007306 */ /* 0x000e300000209400 */
[----:B0-----:R-:W0:Y:S02]  /*00b0*/  MUFU.RCP R0, R0 ;  /* 0x0000000000007308 */ /* 0x001e240000001000 */
[----:B0-----:R-:W-:Y:S01]  /*00c0*/  VIADD R2, R0, 0xffffffe ;  /* 0x0ffffffe00027836 */ /* 0x001fe20000000000 */
[----:B------:R-:W-:-:S05]  /*00d0*/  IADD3 R0, PT, PT, RZ, -R10, RZ ;  /* 0x8000000aff007210 */ /* 0x000fca0007ffe0ff */
[----:B------:R0:W1:Y:S02]  /*00e0*/  F2I.FTZ.U32.TRUNC.NTZ R3, R2 ;  /* 0x0000000200037305 */ /* 0x000064000021f000 */
[----:B0-----:R-:W-:Y:S02]  /*00f0*/  IMAD.MOV.U32 R2, RZ, RZ, RZ ;  /* 0x000000ffff027224 */ /* 0x001fe400078e00ff */
[----:B-1----:R-:W-:-:S04]  /*0100*/  IMAD.MOV R6, RZ, RZ, -R3 ;  /* 0x000000ffff067224 */ /* 0x002fc800078e0a03 */
[----:B------:R-:W-:Y:S02]  /*0110*/  IMAD R7, R6, R9, RZ ;  /* 0x0000000906077224 */ /* 0x000fe400078e02ff */
[----:B------:R-:W-:Y:S02]  /*0120*/  IMAD.MOV.U32 R6, RZ, RZ, R8 ;  /* 0x000000ffff067224 */ /* 0x000fe400078e0008 */
[----:B------:R-:W-:Y:S02]  /*0130*/  IMAD.HI.U32 R3, R3, R7, R2 ;  /* 0x0000000703037227 */ /* 0x000fe400078e0002 */
[----:B------:R-:W2:Y:S01]  /*0140*/  S2R R7, SR_CTAID.Y ;  /* 0x0000000000077919 */ /* 0x000ea20000002600 */
[----:B------:R-:W2:Y:S03]  /*0150*/  LDC R2, c[0x0][0x370] ;  /* 0x0000dc00ff027b82 */ /* 0x000ea60000000800 */
[----:B------:R-:W-:-:S04]  /*0160*/  IMAD.HI.U32 R3, R3, R6, RZ ;  /* 0x0000000603037227 */ /* 0x000fc800078e00ff */
[----:B------:R-:W-:-:S05]  /*0170*/  IMAD R0, R3, R0, R6 ;  /* 0x0000000003007224 */ /* 0x000fca00078e0206 */
[----:B------:R-:W-:-:S13]  /*0180*/  ISETP.GT.U32.AND P1, PT, R9, R0, PT ;  /* 0x000000000900720c */ /* 0x000fda0003f24070 */
[----:B------:R-:W-:Y:S02]  /*0190*/  @!P1 IMAD.IADD R0, R0, 0x1, -R9 ;  /* 0x0000000100009824 */ /* 0x000fe400078e0a09 */
[----:B------:R-:W-:Y:S01]  /*01a0*/  @!P1 VIADD R3, R3, 0x1 ;  /* 0x0000000103039836 */ /* 0x000fe20000000000 */
[----:B------:R-:W-:Y:S02]  /*01b0*/  ISETP.NE.AND P1, PT, R4, RZ, PT ;  /* 0x000000ff0400720c */ /* 0x000fe40003f25270 */
[----:B------:R-:W-:Y:S01]  /*01c0*/  ISETP.GE.U32.AND P0, PT, R0, R9, PT ;  /* 0x000000090000720c */ /* 0x000fe20003f06070 */
[----:B--2---:R-:W-:Y:S01]  /*01d0*/  IMAD R7, R7, R2, UR4 ;  /* 0x0000000407077e24 */ /* 0x004fe2000f8e0202 */
[----:B------:R-:W-:-:S04]  /*01e0*/  LOP3.LUT R0, R4, R11, RZ, 0x3c, !PT ;  /* 0x0000000b04007212 */ /* 0x000fc800078e3cff */
[----:B------:R-:W-:-:S07]  /*01f0*/  ISETP.GE.AND P2, PT, R0, RZ, PT ;  /* 0x000000ff0000720c */ /* 0x000fce0003f46270 */
[----:B------:R-:W-:-:S06]  /*0200*/  @P0 VIADD R3, R3, 0x1 ;  /* 0x0000000103030836 */ /* 0x000fcc0000000000 */
[----:B------:R-:W-:Y:S01]  /*0210*/  @!P2 IMAD.MOV R3, RZ, RZ, -R3 ;  /* 0x000000ffff03a224 */ /* 0x000fe200078e0a03 */
[----:B------:R-:W-:-:S04]  /*0220*/  @!P1 LOP3.LUT R3, RZ, R4, RZ, 0x33, !PT ;  /* 0x00000004ff039212 */ /* 0x000fc800078e33ff */
[----:B------:R-:W-:-:S13]  /*0230*/  ISETP.GE.AND P0, PT, R7, R3, PT ;  /* 0x000000030700720c */ /* 0x000fda0003f06270 */
[----:B------:R-:W-:Y:S05]  /*0240*/  @P0 EXIT ;  /* 0x000000000000094d */ /* 0x000fea0003800000 */
[C---:B------:R-:W-:Y:S01]  /*0250*/  ISETP.GE.U32.AND P1, PT, R4.reuse, 0x8, PT ;  /* 0x000000080400780c */ /* 0x040fe20003f26070 */
[----:B------:R-:W0:Y:S01]  /*0260*/  LDCU.64 UR8, c[0x0][0x358] ;  /* 0x00006b00ff0877ac */ /* 0x000e220008000a00 */
[----:B------:R-:W-:Y:S01]  /*0270*/  VIMNMX.U32 R3, PT, PT, R4, 0x1, !PT ;  /* 0x0000000104037848 */ /* 0x000fe20007fe0000 */
[----:B------:R-:W-:Y:S01]  /*0280*/  IMAD R0, R7, R4, RZ ;  /* 0x0000000407007224 */ /* 0x000fe200078e02ff */
[----:B------:R-:W-:Y:S01]  /*0290*/  CS2R R10, SRZ ;  /* 0x00000000000a7805 */ /* 0x000fe2000001ff00 */
[----:B------:R-:W-:Y:S01]  /*02a0*/  IMAD.MOV.U32 R12, RZ, RZ, RZ ;  /* 0x000000ffff0c7224 */ /* 0x000fe200078e00ff */
[----:B------:R-:W-:Y:S02]  /*02b0*/  LOP3.LUT R2, R3, 0x5, RZ, 0xc0, !PT ;  /* 0x0000000503027812 */ /* 0x000fe400078ec0ff */
[----:B------:R-:W-:Y:S02]  /*02c0*/  CS2R R8, SRZ ;  /* 0x0000000000087805 */ /* 0x000fe4000001ff00 */
[----:B------:R-:W-:-:S02]  /*02d0*/  CS2R R22, SRZ ;  /* 0x0000000000167805 */ /* 0x000fc4000001ff00 */
[----:B------:R-:W-:Y:S01]  /*02e0*/  ISETP.NE.AND P0, PT, R2, RZ, PT ;  /* 0x000000ff0200720c */ /* 0x000fe20003f05270 */
[----:B------:R-:W-:-:S12]  /*02f0*/  @!P1 BRA `(.L_x_0) ;  /* 0x0000000800ec9947 */ /* 0x000fd80003800000 */
[----:B------:R-:W1:Y:S01]  /*0300*/  LDC.64 R24, c[0x0][0x380] ;  /* 0x0000e000ff187b82 */ /* 0x000e620000000a00 */
[----:B------:R-:W-:Y:S02]  /*0310*/  LOP3.LUT R12, R3, 0x7ffffff8, RZ, 0xc0, !PT ;  /* 0x7ffffff8030c7812 */ /* 0x000fe400078ec0ff */
[----:B------:R-:W-:Y:S01]  /*0320*/  CS2R R10, SRZ ;  /* 0x00000000000a7805 */ /* 0x000fe2000001ff00 */
[----:B------:R-:W2:Y:S01]  /*0330*/  LDCU.U16 UR14, c[0x0][0x39c] ;  /* 0x00007380ff0e77ac */ /* 0x000ea20008000400 */
[----:B------:R-:W-:-:S05]  /*0340*/  UMOV UR4, URZ ;  /* 0x000000ff00047c82 */ /* 0x000fca0008000000 */
.L_x_1:
[----:B------:R-:W-:-:S05]  /*0350*/  IADD3 R19, PT, PT, R0, UR4, RZ ;  /* 0x0000000400137c10 */ /* 0x000fca000fffe0ff */
[----:B-1----:R-:W-:-:S05]  /*0360*/  IMAD.WIDE R18, R19, 0x4, R24 ;  /* 0x0000000413127825 */ /* 0x002fca00078e0218 */
[----:B0-----:R-:W3:Y:S04]  /*0370*/  LDG.E R40, desc[UR8][R18.64] ;  /* 0x0000000812287981 */ /* 0x001ee8000c1e1900 */
[----:B------:R-:W4:Y:S04]  /*0380*/  LDG.E R46, desc[UR8][R18.64+0x4] ;  /* 0x00000408122e7981 */ /* 0x000f28000c1e1900 */
[----:B------:R-:W5:Y:S04]  /*0390*/  LDG.E R48, desc[UR8][R18.64+0x8] ;  /* 0x0000080812307981 */ /* 0x000f68000c1e1900 */
[----:B------:R-:W5:Y:S04]  /*03a0*/  LDG.E R6, desc[UR8][R18.64+0xc] ;  /* 0x00000c0812067981 */ /* 0x000f68000c1e1900 */
[----:B------:R-:W5:Y:S04]  /*03b0*/  LDG.E R13, desc[UR8][R18.64+0x10] ;  /* 0x00001008120d7981 */ /* 0x000f68000c1e1900 */
[----:B------:R-:W5:Y:S04]  /*03c0*/  LDG.E R15, desc[UR8][R18.64+0x18] ;  /* 0x00001808120f7981 */ /* 0x000f68000c1e1900 */
[----:B------:R-:W5:Y:S04]  /*03d0*/  LDG.E R14, desc[UR8][R18.64+0x14] ;  /* 0x00001408120e7981 */ /* 0x000f68000c1e1900 */
[----:B------:R0:W5:Y:S01]  /*03e0*/  LDG.E R16, desc[UR8][R18.64+0x1c] ;  /* 0x00001c0812107981 */ /* 0x000162000c1e1900 */
[----:B--2---:R-:W1:Y:S08]  /*03f0*/  I2F.U16.RP R17, UR14 ;  /* 0x0000000e00117d06 */ /* 0x004e700008109000 */
[----:B-1----:R-:W1:Y:S02]  /*0400*/  MUFU.RCP R17, R17 ;  /* 0x0000001100117308 */ /* 0x002e640000001000 */
[----:B-1----:R-:W-:-:S06]  /*0410*/  VIADD R53, R17, 0xffffffe ;  /* 0x0ffffffe11357836 */ /* 0x002fcc0000000000 */
[----:B------:R-:W1:Y:S01]  /*0420*/  F2I.FTZ.U32.TRUNC.NTZ R53, R53 ;  /* 0x0000003500357305 */ /* 0x000e62000021f000 */
[----:B------:R-:W-:Y:S01]  /*0430*/  IMAD.MOV.U32 R52, RZ, RZ, RZ ;  /* 0x000000ffff347224 */ /* 0x000fe200078e00ff */
[----:B------:R-:W-:Y:S01]  /*0440*/  UIADD3 UR6, UPT, UPT, UR4, 0x2, URZ ;  /* 0x0000000204067890 */ /* 0x000fe2000fffe0ff */
[----:B-1----:R-:W-:-:S04]  /*0450*/  IMAD.MOV R20, RZ, RZ, -R53 ;  /* 0x000000ffff147224 */ /* 0x002fc800078e0a35 */
[----:B------:R-:W-:-:S04]  /*0460*/  IMAD R21, R20, R5, RZ ;  /* 0x0000000514157224 */ /* 0x000fc800078e02ff */
[----:B------:R-:W-:Y:S01]  /*0470*/  IMAD.HI.U32 R52, R53, R21, R52 ;  /* 0x0000001535347227 */ /* 0x000fe200078e0034 */
[----:B------:R-:W-:-:S05]  /*0480*/  UIADD3 UR5, UPT, UPT, UR4, 0x1, URZ ;  /* 0x0000000104057890 */ /* 0x000fca000fffe0ff */
[----:B------:R-:W-:-:S04]  /*0490*/  IMAD.HI.U32 R30, R52, UR6, RZ ;  /* 0x00000006341e7c27 */ /* 0x000fc8000f8e00ff */
[----:B------:R-:W-:Y:S01]  /*04a0*/  IMAD.HI.U32 R44, R52, UR4, RZ ;  /* 0x00000004342c7c27 */ /* 0x000fe2000f8e00ff */
[----:B------:R-:W-:-:S03]  /*04b0*/  IADD3 R50, PT, PT, -R30, RZ, RZ ;  /* 0x000000ff1e327210 */ /* 0x000fc60007ffe1ff */
[----:B------:R-:W-:-:S04]  /*04c0*/  IMAD.HI.U32 R34, R52, UR5, RZ ;  /* 0x0000000534227c27 */ /* 0x000fc8000f8e00ff */
[----:B0-----:R-:W-:Y:S02]  /*04d0*/  IMAD.MOV R18, RZ, RZ, -R44 ;  /* 0x000000ffff127224 */ /* 0x001fe400078e0a2c */
[----:B------:R-:W-:Y:S02]  /*04e0*/  IMAD.MOV R20, RZ, RZ, -R34 ;  /* 0x000000ffff147224 */ /* 0x000fe400078e0a22 */
[C---:B------:R-:W-:Y:S01]  /*04f0*/  IMAD R50, R5.reuse, R50, UR6 ;  /* 0x0000000605327e24 */ /* 0x040fe2000f8e0232 */
[----:B------:R-:W-:Y:S02]  /*0500*/  UIADD3 UR7, UPT, UPT, UR4, 0x3, URZ ;  /* 0x0000000304077890 */ /* 0x000fe4000fffe0ff */
[C---:B------:R-:W-:Y:S02]  /*0510*/  IMAD R18, R5.reuse, R18, UR4 ;  /* 0x0000000405127e24 */ /* 0x040fe4000f8e0212 */
[----:B------:R-:W-:Y:S01]  /*0520*/  IMAD R20, R5, R20, UR5 ;  /* 0x0000000505147e24 */ /* 0x000fe2000f8e0214 */
[----:B------:R-:W-:-:S02]  /*0530*/  ISETP.GE.U32.AND P6, PT, R50, R5, PT ;  /* 0x000000053200720c */ /* 0x000fc40003fc6070 */
[-C--:B------:R-:W-:Y:S01]  /*0540*/  ISETP.GE.U32.AND P3, PT, R18, R5.reuse, PT ;  /* 0x000000051200720c */ /* 0x080fe20003f66070 */
[----:B------:R-:W-:Y:S01]  /*0550*/  IMAD.HI.U32 R28, R52, UR7, RZ ;  /* 0x00000007341c7c27 */ /* 0x000fe2000f8e00ff */
[----:B------:R-:W-:-:S03]  /*0560*/  ISETP.GE.U32.AND P4, PT, R20, R5, PT ;  /* 0x000000051400720c */ /* 0x000fc60003f86070 */
[----:B------:R-:W-:Y:S01]  /*0570*/  IMAD.MOV R60, RZ, RZ, -R28 ;  /* 0x000000ffff3c7224 */ /* 0x000fe200078e0a1c */
[----:B------:R-:W-:Y:S02]  /*0580*/  UIADD3 UR10, UPT, UPT, UR4, 0x4, URZ ;  /* 0x00000004040a7890 */ /* 0x000fe4000fffe0ff */
[----:B------:R-:W-:Y:S01]  /*0590*/  UIADD3 UR11, UPT, UPT, UR4, 0x5, URZ ;  /* 0x00000005040b7890 */ /* 0x000fe2000fffe0ff */
[----:B------:R-:W-:Y:S02]  /*05a0*/  IMAD R60, R5, R60, UR7 ;  /* 0x00000007053c7e24 */ /* 0x000fe4000f8e023c */
[--C-:B------:R-:W-:Y:S02]  /*05b0*/  @P6 IMAD.IADD R50, R50, 0x1, -R5.reuse ;  /* 0x0000000132326824 */ /* 0x100fe400078e0a05 */
[--C-:B------:R-:W-:Y:S02]  /*05c0*/  @P3 IMAD.IADD R18, R18, 0x1, -R5.reuse ;  /* 0x0000000112123824 */ /* 0x100fe400078e0a05 */
[----:B------:R-:W-:Y:S01]  /*05d0*/  @P4 IMAD.IADD R20, R20, 0x1, -R5 ;  /* 0x0000000114144824 */ /* 0x000fe200078e0a05 */
[-C--:B------:R-:W-:Y:S01]  /*05e0*/  ISETP.GE.U32.AND P5, PT, R50, R5.reuse, PT ;  /* 0x000000053200720c */ /* 0x080fe20003fa6070 */
[----:B------:R-:W-:Y:S01]  /*05f0*/  @P3 VIADD R44, R44, 0x1 ;  /* 0x000000012c2c3836 */ /* 0x000fe20000000000 */
[-C--:B------:R-:W-:Y:S01]  /*0600*/  ISETP.GE.U32.AND P3, PT, R60, R5.reuse, PT ;  /* 0x000000053c00720c */ /* 0x080fe20003f66070 */
[----:B------:R-:W-:Y:S01]  /*0610*/  IMAD.HI.U32 R50, R52, UR10, RZ ;  /* 0x0000000a34327c27 */ /* 0x000fe2000f8e00ff */
[----:B------:R-:W-:-:S03]  /*0620*/  ISETP.GE.U32.AND P2, PT, R20, R5, PT ;  /* 0x000000051400720c */ /* 0x000fc60003f46070 */
[----:B------:R-:W-:-:S04]  /*0630*/  IMAD.HI.U32 R56, R52, UR11, RZ ;  /* 0x0000000b34387c27 */ /* 0x000fc8000f8e00ff */
[----:B------:R-:W-:Y:S02]  /*0640*/  IMAD.MOV R58, RZ, RZ, -R50 ;  /* 0x000000ffff3a7224 */ /* 0x000fe400078e0a32 */
[----:B------:R-:W-:Y:S02]  /*0650*/  IMAD.MOV R29, RZ, RZ, -R56 ;  /* 0x000000ffff1d7224 */ /* 0x000fe400078e0a38 */
[C---:B------:R-:W-:Y:S02]  /*0660*/  IMAD R31, R5.reuse, R58, UR10 ;  /* 0x0000000a051f7e24 */ /* 0x040fe4000f8e023a */
[----:B------:R-:W-:Y:S02]  /*0670*/  IMAD R58, R5, R29, UR11 ;  /* 0x0000000b053a7e24 */ /* 0x000fe4000f8e021d */
[----:B------:R-:W-:Y:S02]  /*0680*/  @P4 VIADD R34, R34, 0x1 ;  /* 0x0000000122224836 */ /* 0x000fe40000000000 */
[----:B------:R-:W-:-:S02]  /*0690*/  @P3 IMAD.IADD R60, R60, 0x1, -R5 ;  /* 0x000000013c3c3824 */ /* 0x000fc400078e0a05 */
[----:B------:R-:W-:Y:S01]  /*06a0*/  @P6 VIADD R30, R30, 0x1 ;  /* 0x000000011e1e6836 */ /* 0x000fe20000000000 */
[-C--:B------:R-:W-:Y:S02]  /*06b0*/  ISETP.GE.U32.AND P6, PT, R58, R5.reuse, PT ;  /* 0x000000053a00720c */ /* 0x080fe40003fc6070 */
[----:B------:R-:W-:Y:S02]  /*06c0*/  @P2 IADD3 R34, PT, PT, R34, 0x1, RZ ;  /* 0x0000000122222810 */ /* 0x000fe40007ffe0ff */
[-C--:B------:R-:W-:Y:S02]  /*06d0*/  ISETP.GE.U32.AND P2, PT, R60, R5.reuse, PT ;  /* 0x000000053c00720c */ /* 0x080fe40003f46070 */
[----:B------:R-:W-:Y:S01]  /*06e0*/  ISETP.GE.U32.AND P1, PT, R18, R5, PT ;  /* 0x000000051200720c */ /* 0x000fe20003f26070 */
[----:B------:R-:W-:Y:S01]  /*06f0*/  @P3 VIADD R28, R28, 0x1 ;  /* 0x000000011c1c3836 */ /* 0x000fe20000000000 */
[----:B------:R-:W-:-:S05]  /*0700*/  UIADD3 UR12, UPT, UPT, UR4, 0x6, URZ ;  /* 0x00000006040c7890 */ /* 0x000fca000fffe0ff */
[----:B------:R-:W-:-:S04]  /*0710*/  @P6 IADD3 R58, PT, PT, R58, -R5, RZ ;  /* 0x800000053a3a6210 */ /* 0x000fc80007ffe0ff */
[----:B------:R-:W-:Y:S01]  /*0720*/  @P2 VIADD R28, R28, 0x1 ;  /* 0x000000011c1c2836 */ /* 0x000fe20000000000 */
[-C--:B------:R-:W-:Y:S02]  /*0730*/  ISETP.GE.U32.AND P2, PT, R58, R5.reuse, PT ;  /* 0x000000053a00720c */ /* 0x080fe40003f46070 */
[----:B------:R-:W-:Y:S02]  /*0740*/  @P1 IADD3 R44, PT, PT, R44, 0x1, RZ ;  /* 0x000000012c2c1810 */ /* 0x000fe40007ffe0ff */
[----:B------:R-:W-:Y:S02]  /*0750*/  ISETP.NE.U32.AND P1, PT, R5, RZ, PT ;  /* 0x000000ff0500720c */ /* 0x000fe40003f25070 */
[-C--:B------:R-:W-:Y:S01]  /*0760*/  LOP3.LUT R17, RZ, R5.reuse, RZ, 0x33, !PT ;  /* 0x00000005ff117212 */ /* 0x080fe200078e33ff */
[----:B------:R-:W-:Y:S01]  /*0770*/  IMAD.HI.U32 R54, R52, UR12, RZ ;  /* 0x0000000c34367c27 */ /* 0x000fe2000f8e00ff */
[----:B------:R-:W-:Y:S02]  /*0780*/  ISETP.GE.U32.AND P4, PT, R31, R5, PT ;  /* 0x000000051f00720c */ /* 0x000fe40003f86070 */
[C---:B------:R-:W-:Y:S01]  /*0790*/  SEL R29, R17.reuse, R44, !P1 ;  /* 0x0000002c111d7207 */ /* 0x040fe20004800000 */
[----:B------:R-:W-:Y:S01]  /*07a0*/  @P6 VIADD R56, R56, 0x1 ;  /* 0x0000000138386836 */ /* 0x000fe20000000000 */
[----:B------:R-:W-:Y:S01]  /*07b0*/  UIADD3 UR13, UPT, UPT, UR4, 0x7, URZ ;  /* 0x00000007040d7890 */ /* 0x000fe2000fffe0ff */
[----:B------:R-:W-:Y:S01]  /*07c0*/  IMAD.MOV R35, RZ, RZ, -R54 ;  /* 0x000000ffff237224 */ /* 0x000fe200078e0a36 */
[----:B------:R-:W-:Y:S01]  /*07d0*/  SEL R53, R17, R34, !P1 ;  /* 0x0000002211357207 */ /* 0x000fe20004800000 */
[----:B------:R-:W-:Y:S01]  /*07e0*/  IMAD.MOV R41, RZ, RZ, -R29 ;  /* 0x000000ffff297224 */ /* 0x000fe200078e0a1d */
[----:B------:R-:W-:Y:S01]  /*07f0*/  @P2 IADD3 R56, PT, PT, R56, 0x1, RZ ;  /* 0x0000000138382810 */ /* 0x000fe20007ffe0ff */
[----:B------:R-:W-:-:S02]  /*0800*/  IMAD R60, R5, R35, UR12 ;  /* 0x0000000c053c7e24 */ /* 0x000fc4000f8e0223 */
[----:B------:R-:W-:Y:S01]  /*0810*/  IMAD.HI.U32 R52, R52, UR13, RZ ;  /* 0x0000000d34347c27 */ /* 0x000fe2000f8e00ff */
[----:B------:R-:W-:-:S03]  /*0820*/  SEL R51, R17, R56, !P1 ;  /* 0x0000003811337207 */ /* 0x000fc60004800000 */
[----:B------:R-:W-:Y:S02]  /*0830*/  IMAD R41, R5, R41, UR4 ;  /* 0x0000000405297e24 */ /* 0x000fe4000f8e0229 */
[----:B------:R-:W-:Y:S01]  /*0840*/  @P5 VIADD R30, R30, 0x1 ;  /* 0x000000011e1e5836 */ /* 0x000fe20000000000 */
[-C--:B------:R-:W-:Y:S01]  /*0850*/  ISETP.GE.U32.AND P5, PT, R60, R5.reuse, PT ;  /* 0x000000053c00720c */ /* 0x080fe20003fa6070 */
[----:B------:R-:W-:Y:S02]  /*0860*/  @P4 IMAD.IADD R31, R31, 0x1, -R5 ;  /* 0x000000011f1f4824 */ /* 0x000fe400078e0a05 */
[----:B------:R-:W-:Y:S02]  /*0870*/  IMAD.MOV R56, RZ, RZ, -R53 ;  /* 0x000000ffff387224 */ /* 0x000fe400078e0a35 */
[----:B------:R-:W-:Y:S01]  /*0880*/  IMAD.MOV R58, RZ, RZ, -R52 ;  /* 0x000000ffff3a7224 */ /* 0x000fe200078e0a34 */
[----:B------:R-:W-:Y:S02]  /*0890*/  ISETP.GE.U32.AND P3, PT, R31, R5, PT ;  /* 0x000000051f00720c */ /* 0x000fe40003f66070 */
[C---:B------:R-:W-:Y:S01]  /*08a0*/  SEL R47, R17.reuse, R30, !P1 ;  /* 0x0000001e112f7207 */ /* 0x040fe20004800000 */
[----:B------:R-:W-:Y:S01]  /*08b0*/  @P4 VIADD R50, R50, 0x1 ;  /* 0x0000000132324836 */ /* 0x000fe20000000000 */
[----:B------:R-:W-:-:S03]  /*08c0*/  SEL R49, R17, R28, !P1 ;  /* 0x0000001c11317207 */ /* 0x000fc60004800000 */
[----:B------:R-:W-:-:S05]  /*08d0*/  @P5 IMAD.IADD R60, R60, 0x1, -R5 ;  /* 0x000000013c3c5824 */ /* 0x000fca00078e0a05 */
[----:B------:R-:W-:Y:S01]  /*08e0*/  ISETP.GE.U32.AND P4, PT, R60, R5, PT ;  /* 0x000000053c00720c */ /* 0x000fe20003f86070 */
[----:B------:R-:W-:-:S05]  /*08f0*/  @P3 VIADD R50, R50, 0x1 ;  /* 0x0000000132323836 */ /* 0x000fca0000000000 */
[----:B------:R-:W-:Y:S01]  /*0900*/  SEL R50, R17, R50, !P1 ;  /* 0x0000003211327207 */ /* 0x000fe20004800000 */
[----:B------:R-:W-:-:S06]  /*0910*/  @P5 VIADD R54, R54, 0x1 ;  /* 0x0000000136365836 */ /* 0x000fcc0000000000 */
[----:B------:R-:W-:-:S05]  /*0920*/  @P4 VIADD R54, R54, 0x1 ;  /* 0x0000000136364836 */ /* 0x000fca0000000000 */
[----:B------:R-:W-:Y:S01]  /*0930*/  SEL R54, R17, R54, !P1 ;  /* 0x0000003611367207 */ /* 0x000fe20004800000 */
[----:B------:R-:W-:Y:S01]  /*0940*/  UIADD3 UR4, UPT, UPT, UR4, 0x8, URZ ;  /* 0x0000000804047890 */ /* 0x000fe2000fffe0ff */
[----:B---3--:R-:W0:Y:S01]  /*0950*/  I2F.F64 R42, R40 ;  /* 0x00000028002a7312 */ /* 0x008e220000201c00 */
[C---:B------:R-:W-:Y:S02]  /*0960*/  IMAD R44, R40.reuse, R29, RZ ;  /* 0x0000001d282c7224 */ /* 0x040fe400078e02ff */
[----:B------:R-:W-:Y:S02]  /*0970*/  IMAD R41, R40, R41, RZ ;  /* 0x0000002928297224 */ /* 0x000fe400078e02ff */
[----:B----4-:R-:W-:Y:S02]  /*0980*/  IMAD R34, R46, R53, RZ ;  /* 0x000000352e227224 */ /* 0x010fe400078e02ff */
[C---:B------:R-:W-:Y:S02]  /*0990*/  IMAD R53, R5.reuse, R56, UR5 ;  /* 0x0000000505357e24 */ /* 0x040fe4000f8e0238 */
[----:B------:R-:W-:Y:S01]  /*09a0*/  IMAD R56, R5, R58, UR13 ;  /* 0x0000000d05387e24 */ /* 0x000fe2000f8e023a */
[----:B------:R1:W-:Y:S01]  /*09b0*/  I2F.F64 R26, R46 ;  /* 0x0000002e001a7312 */ /* 0x0003e20000201c00 */
[----:B------:R-:W-:-:S03]  /*09c0*/  IMAD.MOV R58, RZ, RZ, -R47 ;  /* 0x000000ffff3a7224 */ /* 0x000fc600078e0a2f */
[----:B------:R-:W-:-:S04]  /*09d0*/  ISETP.GE.U32.AND P2, PT, R56, R5, PT ;  /* 0x000000053800720c */ /* 0x000fc80003f46070 */
[----:B------:R-:W2:Y:S01]  /*09e0*/  I2F.F64 R44, R44 ;  /* 0x0000002c002c7312 */ /* 0x000ea20000201c00 */
[----:B-1----:R-:W-:-:S07]  /*09f0*/  IMAD R46, R46, R53, RZ ;  /* 0x000000352e2e7224 */ /* 0x002fce00078e02ff */
[----:B------:R-:W1:Y:S01]  /*0a00*/  I2F.F64 R40, R41 ;  /* 0x0000002900287312 */ /* 0x000e620000201c00 */
[----:B-----5:R-:W-:Y:S01]  /*0a10*/  IMAD R30, R48, R47, RZ ;  /* 0x0000002f301e7224 */ /* 0x020fe200078e02ff */
[----:B0-----:R-:W-:Y:S01]  /*0a20*/  DADD R42, R42, R10 ;  /* 0x000000002a2a7229 */ /* 0x001fe2000000000a */
[----:B------:R-:W-:Y:S01]  /*0a30*/  IMAD R53, R5, R58, UR6 ;  /* 0x0000000605357e24 */ /* 0x000fe2000f8e023a */
[----:B------:R-:W-:-:S04]  /*0a40*/  IADD3 R58, PT, PT, -R49, RZ, RZ ;  /* 0x000000ff313a7210 */ /* 0x000fc80007ffe1ff */
[----:B------:R-:W0:Y:S01]  /*0a50*/  I2F.F64 R34, R34 ;  /* 0x0000002200227312 */ /* 0x000e220000201c00 */
[----:B------:R-:W-:-:S07]  /*0a60*/  IMAD R53, R48, R53, RZ ;  /* 0x0000003530357224 */ /* 0x000fce00078e02ff */
[----:B------:R-:W3:Y:S01]  /*0a70*/  I2F.F64 R46, R46 ;  /* 0x0000002e002e7312 */ /* 0x000ee20000201c00 */
[----:B--2---:R-:W-:Y:S01]  /*0a80*/  DADD R44, R44, R8 ;  /* 0x000000002c2c7229 */ /* 0x004fe20000000008 */
[----:B------:R-:W-:Y:S01]  /*0a90*/  @P2 IMAD.IADD R56, R56, 0x1, -R5 ;  /* 0x0000000138382824 */ /* 0x000fe200078e0a05 */
[----:B-1----:R-:W-:Y:S01]  /*0aa0*/  DADD R40, R40, R22 ;  /* 0x0000000028287229 */ /* 0x002fe20000000016 */
[----:B------:R-:W-:Y:S01]  /*0ab0*/  IMAD R55, R5, R58, UR7 ;  /* 0x0000000705377e24 */ /* 0x000fe2000f8e023a */
[----:B------:R-:W-:Y:S01]  /*0ac0*/  DADD R42, R42, R26 ;  /* 0x000000002a2a7229 */ /* 0x000fe2000000001a */
[----:B------:R-:W-:Y:S02]  /*0ad0*/  IMAD R28, R6, R49, RZ ;  /* 0x00000031061c7224 */ /* 0x000fe400078e02ff */
[----:B------:R-:W1:Y:S01]  /*0ae0*/  I2F.F64 R38, R48 ;  /* 0x0000003000267312 */ /* 0x000e620000201c00 */
[----:B------:R-:W-:Y:S01]  /*0af0*/  IMAD R10, R13, R50, RZ ;  /* 0x000000320d0a7224 */ /* 0x000fe200078e02ff */
[----:B------:R-:W-:Y:S01]  /*0b00*/  ISETP.GE.U32.AND P3, PT, R56, R5, PT ;  /* 0x000000053800720c */ /* 0x000fe20003f66070 */
[----:B------:R-:W-:-:S05]  /*0b10*/  IMAD.MOV R50, RZ, RZ, -R50 ;  /* 0x000000ffff327224 */ /* 0x000fca00078e0a32 */
[----:B------:R-:W2:Y:S01]  /*0b20*/  I2F.F64 R30, R30 ;  /* 0x0000001e001e7312 */ /* 0x000ea20000201c00 */
[----:B------:R-:W-:-:S07]  /*0b30*/  IMAD R55, R6, R55, RZ ;  /* 0x0000003706377224 */ /* 0x000fce00078e02ff */
[----:B------:R-:W4:Y:S01]  /*0b40*/  I2F.F64 R26, R53 ;  /* 0x00000035001a7312 */ /* 0x000f220000201c00 */
[----:B0-----:R-:W-:Y:S02]  /*0b50*/  DADD R34, R44, R34 ;  /* 0x000000002c227229 */ /* 0x001fe40000000022 */
[----:B---3--:R-:W-:-:S05]  /*0b60*/  DADD R40, R40, R46 ;  /* 0x0000000028287229 */ /* 0x008fca000000002e */
[----:B------:R0:W3:Y:S01]  /*0b70*/  I2F.F64 R36, R6 ;  /* 0x0000000600247312 */ /* 0x0000e20000201c00 */
[----:B------:R-:W-:Y:S02]  /*0b80*/  IMAD.MOV R44, RZ, RZ, -R51 ;  /* 0x000000ffff2c7224 */ /* 0x000fe400078e0a33 */
[----:B------:R-:W-:-:S05]  /*0b90*/  @P2 VIADD R52, R52, 0x1 ;  /* 0x0000000134342836 */ /* 0x000fca0000000000 */
[----:B------:R-:W5:Y:S01]  /*0ba0*/  I2F.F64 R28, R28 ;  /* 0x0000001c001c7312 */ /* 0x000f620000201c00 */
[----:B0-----:R-:W-:-:S07]  /*0bb0*/  IMAD R6, R5, R50, UR10 ;  /* 0x0000000a05067e24 */ /* 0x001fce000f8e0232 */
[----:B------:R-:W0:Y:S01]  /*0bc0*/  I2F.F64 R56, R55 ;  /* 0x0000003700387312 */ /* 0x000e220000201c00 */
[----:B------:R-:W-:Y:S01]  /*0bd0*/  IMAD R6, R13, R6, RZ ;  /* 0x000000060d067224 */ /* 0x000fe200078e02ff */
[----:B-1----:R-:W-:Y:S02]  /*0be0*/  DADD R42, R42, R38 ;  /* 0x000000002a2a7229 */ /* 0x002fe40000000026 */
[----:B--2---:R-:W-:Y:S02]  /*0bf0*/  DADD R30, R34, R30 ;  /* 0x00000000221e7229 */ /* 0x004fe4000000001e */
[----:B----4-:R-:W-:Y:S02]  /*0c00*/  DADD R40, R40, R26 ;  /* 0x0000000028287229 */ /* 0x010fe4000000001a */
[----:B------:R1:W2:Y:S01]  /*0c10*/  I2F.F64 R32, R13 ;  /* 0x0000000d00207312 */ /* 0x0002a20000201c00 */
[----:B------:R-:W-:Y:S01]  /*0c20*/  IMAD R22, R15, R54, RZ ;  /* 0x000000360f167224 */ /* 0x000fe200078e02ff */
[----:B------:R-:W-:Y:S01]  /*0c30*/  @P3 IADD3 R52, PT, PT, R52, 0x1, RZ ;  /* 0x0000000134343810 */ /* 0x000fe20007ffe0ff */
[----:B------:R-:W-:-:S02]  /*0c40*/  IMAD R8, R14, R51, RZ ;  /* 0x000000330e087224 */ /* 0x000fc400078e02ff */
[----:B------:R-:W-:-:S03]  /*0c50*/  IMAD.MOV R54, RZ, RZ, -R54 ;  /* 0x000000ffff367224 */ /* 0x000fc600078e0a36 */
[----:B------:R-:W4:Y:S01]  /*0c60*/  I2F.F64 R10, R10 ;  /* 0x0000000a000a7312 */ /* 0x000f220000201c00 */
[----:B-1----:R-:W-:Y:S01]  /*0c70*/  IMAD R13, R5, R44, UR11 ;  /* 0x0000000b050d7e24 */ /* 0x002fe2000f8e022c */
[----:B------:R-:W-:-:S06]  /*0c80*/  SEL R17, R17, R52, !P1 ;  /* 0x0000003411117207 */ /* 0x000fcc0004800000 */
[----:B------:R1:W4:Y:S01]  /*0c90*/  I2F.F64 R38, R6 ;  /* 0x0000000600267312 */ /* 0x0003220000201c00 */
[----:B------:R-:W-:Y:S01]  /*0ca0*/  IMAD R13, R14, R13, RZ ;  /* 0x0000000d0e0d7224 */ /* 0x000fe200078e02ff */
[----:B---3--:R-:W-:Y:S02]  /*0cb0*/  DADD R36, R42, R36 ;  /* 0x000000002a247229 */ /* 0x008fe40000000024 */
[----:B-----5:R-:W-:Y:S02]  /*0cc0*/  DADD R28, R30, R28 ;  /* 0x000000001e1c7229 */ /* 0x020fe4000000001c */
[----:B0-----:R-:W-:Y:S02]  /*0cd0*/  DADD R40, R40, R56 ;  /* 0x0000000028287229 */ /* 0x001fe40000000038 */
[----:B------:R0:W3:Y:S01]  /*0ce0*/  I2F.F64 R18, R14 ;  /* 0x0000000e00127312 */ /* 0x0000e20000201c00 */
[----:B-1----:R-:W-:Y:S02]  /*0cf0*/  IMAD.MOV R6, RZ, RZ, -R17 ;  /* 0x000000ffff067224 */ /* 0x002fe400078e0a11 */
[----:B0-----:R-:W-:-:S05]  /*0d00*/  IMAD R14, R5, R54, UR12 ;  /* 0x0000000c050e7e24 */ /* 0x001fca000f8e0236 */
[----:B------:R-:W0:Y:S01]  /*0d10*/  I2F.F64 R8, R8 ;  /* 0x0000000800087312 */ /* 0x000e220000201c00 */
[----:B------:R-:W-:-:S07]  /*0d20*/  IMAD R14, R15, R14, RZ ;  /* 0x0000000e0f0e7224 */ /* 0x000fce00078e02ff */
[----:B------:R1:W5:Y:S01]  /*0d30*/  I2F.F64 R26, R13 ;  /* 0x0000000d001a7312 */ /* 0x0003620000201c00 */
[----:B--2---:R-:W-:Y:S02]  /*0d40*/  DADD R32, R36, R32 ;  /* 0x0000000024207229 */ /* 0x004fe40000000020 */
[----:B----4-:R-:W-:Y:S02]  /*0d50*/  DADD R10, R28, R10 ;  /* 0x000000001c0a7229 */ /* 0x010fe4000000000a */
[----:B------:R-:W-:Y:S01]  /*0d60*/  DADD R38, R40, R38 ;  /* 0x0000000028267229 */ /* 0x000fe20000000026 */
[----:B-1----:R-:W-:Y:S02]  /*0d70*/  IMAD R13, R5, R6, UR13 ;  /* 0x0000000d050d7e24 */ /* 0x002fe4000f8e0206 */
[----:B------:R-:W1:Y:S01]  /*0d80*/  I2F.F64 R20, R15 ;  /* 0x0000000f00147312 */ /* 0x000e620000201c00 */
[----:B------:R-:W-:-:S07]  /*0d90*/  IMAD R28, R16, R17, RZ ;  /* 0x00000011101c7224 */ /* 0x000fce00078e02ff */
[----:B------:R-:W2:Y:S01]  /*0da0*/  I2F.F64 R22, R22 ;  /* 0x0000001600167312 */ /* 0x000ea20000201c00 */
[----:B---3--:R-:W-:-:S07]  /*0db0*/  DADD R18, R32, R18 ;  /* 0x0000000020127229 */ /* 0x008fce0000000012 */
[----:B------:R-:W3:Y:S01]  /*0dc0*/  I2F.F64 R14, R14 ;  /* 0x0000000e000e7312 */ /* 0x000ee20000201c00 */
[----:B0-----:R-:W-:-:S07]  /*0dd0*/  DADD R8, R10, R8 ;  /* 0x000000000a087229 */ /* 0x001fce0000000008 */
[----:B------:R0:W4:Y:S01]  /*0de0*/  I2F.F64 R48, R16 ;  /* 0x0000001000307312 */ /* 0x0001220000201c00 */
[----:B-----5:R-:W-:Y:S01]  /*0df0*/  DADD R26, R38, R26 ;  /* 0x00000000261a7229 */ /* 0x020fe2000000001a */
[----:B0-----:R-:W-:-:S06]  /*0e00*/  IMAD R16, R16, R13, RZ ;  /* 0x0000000d10107224 */ /* 0x001fcc00078e02ff */
[----:B------:R-:W0:Y:S01]  /*0e10*/  I2F.F64 R28, R28 ;  /* 0x0000001c001c7312 */ /* 0x000e220000201c00 */
[----:B------:R-:W-:-:S07]  /*0e20*/  ISETP.NE.AND P1, PT, R12, UR4, PT ;  /* 0x000000040c007c0c */ /* 0x000fce000bf25270 */
[----:B------:R-:W5:Y:S01]  /*0e30*/  I2F.F64 R16, R16 ;  /* 0x0000001000107312 */ /* 0x000f620000201c00 */
[----:B-1----:R-:W-:Y:S02]  /*0e40*/  DADD R18, R18, R20 ;  /* 0x0000000012127229 */ /* 0x002fe40000000014 */
[----:B--2---:R-:W-:Y:S02]  /*0e50*/  DADD R8, R8, R22 ;  /* 0x0000000008087229 */ /* 0x004fe40000000016 */
[----:B---3--:R-:W-:-:S04]  /*0e60*/  DADD R14, R26, R14 ;  /* 0x000000001a0e7229 */ /* 0x008fc8000000000e */
[----:B----4-:R-:W-:Y:S02]  /*0e70*/  DADD R10, R18, R48 ;  /* 0x00000000120a7229 */ /* 0x010fe40000000030 */
[----:B0-----:R-:W-:Y:S02]  /*0e80*/  DADD R8, R8, R28 ;  /* 0x0000000008087229 */ /* 0x001fe4000000001c */
[----:B-----5:R-:W-:Y:S01]  /*0e90*/  DADD R22, R14, R16 ;  /* 0x000000000e167229 */ /* 0x020fe20000000010 */
[----:B------:R-:W-:Y:S10]  /*0ea0*/  @P1 BRA `(.L_x_1) ;  /* 0xfffffff400281947 */ /* 0x000ff4000383ffff */
.L_x_0:
[----:B------:R-:W-:Y:S01]  /*0eb0*/  IMAD R6, R7, 0x7, RZ ;  /* 0x0000000707067824 */ /* 0x000fe200078e02ff */
[----:B------:R-:W-:Y:S06]  /*0ec0*/  @!P0 BRA `(.L_x_2) ;  /* 0x0000000800208947 */ /* 0x000fec0003800000 */
[----:B------:R-:W-:Y:S02]  /*0ed0*/  ISETP.GE.U32.AND P1, PT, R2, 0x4, PT ;  /* 0x000000040200780c */ /* 0x000fe40003f26070 */
[----:B------:R-:W-:-:S04]  /*0ee0*/  LOP3.LUT R7, R3, 0x1, RZ, 0xc0, !PT ;  /* 0x0000000103077812 */ /* 0x000fc800078ec0ff */
[----:B------:R-:W-:-:S07]  /*0ef0*/  ISETP.NE.U32.AND P0, PT, R7, 0x1, PT ;  /* 0x000000010700780c */ /* 0x000fce0003f05070 */
[----:B------:R-:W-:Y:S06]  /*0f00*/  @!P1 BRA `(.L_x_3) ;  /* 0x0000000400889947 */ /* 0x000fec0003800000 */
[----:B------:R-:W1:Y:S01]  /*0f10*/  LDC.64 R14, c[0x0][0x380] ;  /* 0x0000e000ff0e7b82 */ /* 0x000e620000000a00 */
[----:B------:R-:W-:Y:S01]  /*0f20*/  IMAD.IADD R7, R0, 0x1, R12 ;  /* 0x0000000100077824 */ /* 0x000fe200078e020c */
[----:B------:R-:W2:Y:S03]  /*0f30*/  LDCU.U16 UR4, c[0x0][0x39c] ;  /* 0x00007380ff0477ac */ /* 0x000ea60008000400 */
[----:B-1----:R-:W-:-:S05]  /*0f40*/  IMAD.WIDE R14, R7, 0x4, R14 ;  /* 0x00000004070e7825 */ /* 0x002fca00078e020e */
[----:B0-----:R-:W3:Y:S04]  /*0f50*/  LDG.E R34, desc[UR8][R14.64+0x4] ;  /* 0x000004080e227981 */ /* 0x001ee8000c1e1900 */
[----:B------:R-:W4:Y:S04]  /*0f60*/  LDG.E R32, desc[UR8][R14.64] ;  /* 0x000000080e207981 */ /* 0x000f28000c1e1900 */
[----:B------:R-:W5:Y:S04]  /*0f70*/  LDG.E R13, desc[UR8][R14.64+0x8] ;  /* 0x000008080e0d7981 */ /* 0x000f68000c1e1900 */
[----:B------:R0:W5:Y:S01]  /*0f80*/  LDG.E R7, desc[UR8][R14.64+0xc] ;  /* 0x00000c080e077981 */ /* 0x000162000c1e1900 */
[----:B--2---:R-:W1:Y:S08]  /*0f90*/  I2F.U16.RP R18, UR4 ;  /* 0x0000000400127d06 */ /* 0x004e700008109000 */
[----:B-1----:R-:W1:Y:S02]  /*0fa0*/  MUFU.RCP R18, R18 ;  /* 0x0000001200127308 */ /* 0x002e640000001000 */
[----:B-1----:R-:W-:-:S06]  /*0fb0*/  VIADD R17, R18, 0xffffffe ;  /* 0x0ffffffe12117836 */ /* 0x002fcc0000000000 */
[----:B------:R-:W1:Y:S01]  /*0fc0*/  F2I.FTZ.U32.TRUNC.NTZ R17, R17 ;  /* 0x0000001100117305 */ /* 0x000e62000021f000 */
[----:B------:R-:W-:Y:S01]  /*0fd0*/  IADD3 R40, PT, PT, R12, 0x1, RZ ;  /* 0x000000010c287810 */ /* 0x000fe20007ffe0ff */
[----:B-1----:R-:W-:-:S04]  /*0fe0*/  IMAD.MOV R16, RZ, RZ, -R17 ;  /* 0x000000ffff107224 */ /* 0x002fc800078e0a11 */
[----:B------:R-:W-:Y:S02]  /*0ff0*/  IMAD R19, R16, R5, RZ ;  /* 0x0000000510137224 */ /* 0x000fe400078e02ff */
[----:B------:R-:W-:-:S04]  /*1000*/  IMAD.MOV.U32 R16, RZ, RZ, RZ ;  /* 0x000000ffff107224 */ /* 0x000fc800078e00ff */
[----:B------:R-:W-:-:S06]  /*1010*/  IMAD.HI.U32 R19, R17, R19, R16 ;  /* 0x0000001311137227 */ /* 0x000fcc00078e0010 */
[----:B0-----:R-:W-:-:S04]  /*1020*/  IMAD.HI.U32 R14, R19, R12, RZ ;  /* 0x0000000c130e7227 */ /* 0x001fc800078e00ff */
[----:B------:R-:W-:-:S04]  /*1030*/  IMAD.HI.U32 R20, R19, R40, RZ ;  /* 0x0000002813147227 */ /* 0x000fc800078e00ff */
[----:B------:R-:W-:Y:S02]  /*1040*/  IMAD.MOV R16, RZ, RZ, -R14 ;  /* 0x000000ffff107224 */ /* 0x000fe400078e0a0e */
[----:B------:R-:W-:Y:S02]  /*1050*/  IMAD.MOV R18, RZ, RZ, -R20 ;  /* 0x000000ffff127224 */ /* 0x000fe400078e0a14 */
[C---:B------:R-:W-:Y:S02]  /*1060*/  IMAD R16, R5.reuse, R16, R12 ;  /* 0x0000001005107224 */ /* 0x040fe400078e020c */
[C---:B------:R-:W-:Y:S02]  /*1070*/  VIADD R38, R12.reuse, 0x2 ;  /* 0x000000020c267836 */ /* 0x040fe40000000000 */
[----:B------:R-:W-:Y:S02]  /*1080*/  VIADD R36, R12, 0x3 ;  /* 0x000000030c247836 */ /* 0x000fe40000000000 */
[----:B------:R-:W-:Y:S01]  /*1090*/  IMAD R18, R5, R18, R40 ;  /* 0x0000001205127224 */ /* 0x000fe200078e0228 */
[----:B------:R-:W-:Y:S01]  /*10a0*/  ISETP.GE.U32.AND P1, PT, R16, R5, PT ;  /* 0x000000051000720c */ /* 0x000fe20003f26070 */
[----:B------:R-:W-:-:S03]  /*10b0*/  IMAD.HI.U32 R21, R19, R38, RZ ;  /* 0x0000002613157227 */ /* 0x000fc600078e00ff */
[----:B------:R-:W-:Y:S01]  /*10c0*/  ISETP.GE.U32.AND P5, PT, R18, R5, PT ;  /* 0x000000051200720c */ /* 0x000fe20003fa6070 */
[----:B------:R-:W-:-:S04]  /*10d0*/  IMAD.HI.U32 R33, R19, R36, RZ ;  /* 0x0000002413217227 */ /* 0x000fc800078e00ff */
[----:B------:R-:W-:Y:S01]  /*10e0*/  IMAD.MOV R24, RZ, RZ, -R21 ;  /* 0x000000ffff187224 */ /* 0x000fe200078e0a15 */
[----:B------:R-:W-:-:S03]  /*10f0*/  IADD3 R30, PT, PT, -R33, RZ, RZ ;  /* 0x000000ff211e7210 */ /* 0x000fc60007ffe1ff */
[C---:B------:R-:W-:Y:S02]  /*1100*/  IMAD R24, R5.reuse, R24, R38 ;  /* 0x0000001805187224 */ /* 0x040fe400078e0226 */
[----:B------:R-:W-:Y:S02]  /*1110*/  IMAD R30, R5, R30, R36 ;  /* 0x0000001e051e7224 */ /* 0x000fe400078e0224 */
[--C-:B------:R-:W-:Y:S01]  /*1120*/  @P1 IMAD.IADD R16, R16, 0x1, -R5.reuse ;  /* 0x0000000110101824 */ /* 0x100fe200078e0a05 */
[-C--:B------:R-:W-:Y:S01]  /*1130*/  ISETP.GE.U32.AND P2, PT, R24, R5.reuse, PT ;  /* 0x000000051800720c */ /* 0x080fe20003f46070 */
[----:B------:R-:W-:Y:S01]  /*1140*/  @P5 IMAD.IADD R18, R18, 0x1, -R5 ;  /* 0x0000000112125824 */ /* 0x000fe200078e0a05 */
[-C--:B------:R-:W-:Y:S02]  /*1150*/  ISETP.GE.U32.AND P3, PT, R30, R5.reuse, PT ;  /* 0x000000051e00720c */ /* 0x080fe40003f66070 */
[-C--:B------:R-:W-:Y:S02]  /*1160*/  ISETP.GE.U32.AND P6, PT, R16, R5.reuse, PT ;  /* 0x000000051000720c */ /* 0x080fe40003fc6070 */
[----:B------:R-:W-:Y:S01]  /*1170*/  ISETP.GE.U32.AND P4, PT, R18, R5, PT ;  /* 0x000000051200720c */ /* 0x000fe20003f86070 */
[----:B------:R-:W-:Y:S01]  /*1180*/  @P1 VIADD R14, R14, 0x1 ;  /* 0x000000010e0e1836 */ /* 0x000fe20000000000 */
[----:B------:R-:W-:-:S05]  /*1190*/  @P5 IADD3 R20, PT, PT, R20, 0x1, RZ ;  /* 0x0000000114145810 */ /* 0x000fca0007ffe0ff */
[--C-:B------:R-:W-:Y:S02]  /*11a0*/  @P2 IMAD.IADD R24, R24, 0x1, -R5.reuse ;  /* 0x0000000118182824 */ /* 0x100fe400078e0a05 */
[----:B------:R-:W-:Y:S02]  /*11b0*/  @P3 IMAD.IADD R30, R30, 0x1, -R5 ;  /* 0x000000011e1e3824 */ /* 0x000fe400078e0a05 */
[----:B------:R-:W-:Y:S01]  /*11c0*/  @P6 VIADD R14, R14, 0x1 ;  /* 0x000000010e0e6836 */ /* 0x000fe20000000000 */
[-C--:B------:R-:W-:Y:S01]  /*11d0*/  ISETP.GE.U32.AND P6, PT, R24, R5.reuse, PT ;  /* 0x000000051800720c */ /* 0x080fe20003fc6070 */
[----:B------:R-:W-:Y:S01]  /*11e0*/  @P4 VIADD R20, R20, 0x1 ;  /* 0x0000000114144836 */ /* 0x000fe20000000000 */
[-C--:B------:R-:W-:Y:S01]  /*11f0*/  ISETP.GE.U32.AND P4, PT, R30, R5.reuse, PT ;  /* 0x000000051e00720c */ /* 0x080fe20003f86070 */
[----:B------:R-:W-:Y:S01]  /*1200*/  @P2 VIADD R21, R21, 0x1 ;  /* 0x0000000115152836 */ /* 0x000fe20000000000 */
[----:B------:R-:W-:Y:S01]  /*1210*/  ISETP.NE.U32.AND P1, PT, R5, RZ, PT ;  /* 0x000000ff0500720c */ /* 0x000fe20003f25070 */
[----:B------:R-:W-:Y:S01]  /*1220*/  @P3 VIADD R33, R33, 0x1 ;  /* 0x0000000121213836 */ /* 0x000fe20000000000 */
[----:B------:R-:W-:-:S04]  /*1230*/  LOP3.LUT R44, RZ, R5, RZ, 0x33, !PT ;  /* 0x00000005ff2c7212 */ /* 0x000fc800078e33ff */
[----:B------:R-:W-:-:S03]  /*1240*/  SEL R15, R44, R14, !P1 ;  /* 0x0000000e2c0f7207 */ /* 0x000fc60004800000 */
[----:B------:R-:W-:Y:S02]  /*1250*/  @P6 VIADD R21, R21, 0x1 ;  /* 0x0000000115156836 */ /* 0x000fe40000000000 */
[----:B------:R-:W-:Y:S02]  /*1260*/  @P4 IADD3 R33, PT, PT, R33, 0x1, RZ ;  /* 0x0000000121214810 */ /* 0x000fe40007ffe0ff */
[C---:B------:R-:W-:Y:S02]  /*1270*/  SEL R35, R44.reuse, R20, !P1 ;  /* 0x000000142c237207 */ /* 0x040fe40004800000 */
[C---:B------:R-:W-:Y:S02]  /*1280*/  SEL R42, R44.reuse, R21, !P1 ;  /* 0x000000152c2a7207 */ /* 0x040fe40004800000 */
[----:B------:R-:W-:Y:S01]  /*1290*/  SEL R44, R44, R33, !P1 ;  /* 0x000000212c2c7207 */ /* 0x000fe20004800000 */
[----:B------:R-:W-:-:S04]  /*12a0*/  IMAD.MOV R33, RZ, RZ, -R15 ;  /* 0x000000ffff217224 */ /* 0x000fc800078e0a0f */
[C---:B------:R-:W-:Y:S02]  /*12b0*/  IMAD R33, R5.reuse, R33, R12 ;  /* 0x0000002105217224 */ /* 0x040fe400078e020c */
[----:B------:R-:W-:Y:S02]  /*12c0*/  VIADD R12, R12, 0x4 ;  /* 0x000000040c0c7836 */ /* 0x000fe40000000000 */
[----:B---3--:R-:W-:Y:S02]  /*12d0*/  IMAD R24, R34, R35, RZ ;  /* 0x0000002322187224 */ /* 0x008fe400078e02ff */
[----:B------:R-:W-:Y:S02]  /*12e0*/  IMAD.MOV R35, RZ, RZ, -R35 ;  /* 0x000000ffff237224 */ /* 0x000fe400078e0a23 */
[C---:B----4-:R-:W-:Y:S02]  /*12f0*/  IMAD R30, R32.reuse, R15, RZ ;  /* 0x0000000f201e7224 */ /* 0x050fe400078e02ff */
[----:B------:R-:W-:Y:S01]  /*1300*/  IMAD R37, R32, R33, RZ ;  /* 0x0000002120257224 */ /* 0x000fe200078e02ff */
[----:B------:R-:W0:Y:S01]  /*1310*/  I2F.F64 R28, R32 ;  /* 0x00000020001c7312 */ /* 0x000e220000201c00 */
[----:B------:R-:W-:-:S02]  /*1320*/  IMAD R35, R5, R35, R40 ;  /* 0x0000002305237224 */ /* 0x000fc400078e0228 */
[----:B-----5:R-:W-:Y:S02]  /*1330*/  IMAD R20, R13, R42, RZ ;  /* 0x0000002a0d147224 */ /* 0x020fe400078e02ff */
[----:B------:R-:W-:-:S03]  /*1340*/  IMAD R35, R34, R35, RZ ;  /* 0x0000002322237224 */ /* 0x000fc600078e02ff */
[----:B------:R-:W1:Y:S01]  /*1350*/  I2F.F64 R30, R30 ;  /* 0x0000001e001e7312 */ /* 0x000e620000201c00 */
[----:B------:R-:W-:-:S07]  /*1360*/  IMAD.MOV R42, RZ, RZ, -R42 ;  /* 0x000000ffff2a7224 */ /* 0x000fce00078e0a2a */
[----:B------:R-:W2:Y:S01]  /*1370*/  I2F.F64 R32, R37 ;  /* 0x0000002500207312 */ /* 0x000ea20000201c00 */
[----:B------:R-:W-:Y:S02]  /*1380*/  IMAD R38, R5, R42, R38 ;  /* 0x0000002a05267224 */ /* 0x000fe400078e0226 */
[----:B------:R-:W-:-:S05]  /*1390*/  IMAD R14, R7, R44, RZ ;  /* 0x0000002c070e7224 */ /* 0x000fca00078e02ff */
[----:B------:R-:W3:Y:S01]  /*13a0*/  I2F.F64 R26, R34 ;  /* 0x00000022001a7312 */ /* 0x000ee20000201c00 */
[----:B------:R-:W-:Y:S02]  /*13b0*/  IMAD.MOV R44, RZ, RZ, -R44 ;  /* 0x000000ffff2c7224 */ /* 0x000fe400078e0a2c */
[----:B------:R-:W-:-:S05]  /*13c0*/  IMAD R38, R13, R38, RZ ;  /* 0x000000260d267224 */ /* 0x000fca00078e02ff */
[----:B------:R-:W4:Y:S01]  /*13d0*/  I2F.F64 R24, R24 ;  /* 0x0000001800187312 */ /* 0x000f220000201c00 */
[----:B0-----:R-:W-:-:S07]  /*13e0*/  DADD R28, R10, R28 ;  /* 0x000000000a1c7229 */ /* 0x001fce000000001c */
[----:B------:R-:W0:Y:S01]  /*13f0*/  I2F.F64 R34, R35 ;  /* 0x0000002300227312 */ /* 0x000e220000201c00 */
[----:B-1----:R-:W-:Y:S01]  /*1400*/  DADD R30, R8, R30 ;  /* 0x00000000081e7229 */ /* 0x002fe2000000001e */
[----:B------:R-:W-:Y:S01]  /*1410*/  IMAD R36, R5, R44, R36 ;  /* 0x0000002c05247224 */ /* 0x000fe200078e0224 */
[----:B--2---:R-:W-:-:S05]  /*1420*/  DADD R32, R22, R32 ;  /* 0x0000000016207229 */ /* 0x004fca0000000020 */
[----:B------:R-:W1:Y:S01]  /*1430*/  I2F.F64 R16, R13 ;  /* 0x0000000d00107312 */ /* 0x000e620000201c00 */
[----:B------:R-:W-:-:S07]  /*1440*/  IMAD R36, R7, R36, RZ ;  /* 0x0000002407247224 */ /* 0x000fce00078e02ff */
[----:B------:R-:W2:Y:S01]  /*1450*/  I2F.F64 R20, R20 ;  /* 0x0000001400147312 */ /* 0x000ea20000201c00 */
[----:B---3--:R-:W-:-:S07]  /*1460*/  DADD R26, R28, R26 ;  /* 0x000000001c1a7229 */ /* 0x008fce000000001a */
[----:B------:R-:W3:Y:S01]  /*1470*/  I2F.F64 R8, R38 ;  /* 0x0000002600087312 */ /* 0x000ee20000201c00 */
[----:B----4-:R-:W-:Y:S02]  /*1480*/  DADD R24, R30, R24 ;  /* 0x000000001e187229 */ /* 0x010fe40000000018 */
[----:B0-----:R-:W-:-:S05]  /*1490*/  DADD R32, R32, R34 ;  /* 0x0000000020207229 */ /* 0x001fca0000000022 */
[----:B------:R-:W0:Y:S01]  /*14a0*/  I2F.F64 R18, R7 ;  /* 0x0000000700127312 */ /* 0x000e220000201c00 */
[----:B-1----:R-:W-:-:S07]  /*14b0*/  DADD R16, R26, R16 ;  /* 0x000000001a107229 */ /* 0x002fce0000000010 */
[----:B------:R-:W1:Y:S01]  /*14c0*/  I2F.F64 R14, R14 ;  /* 0x0000000e000e7312 */ /* 0x000e620000201c00 */
[----:B--2---:R-:W-:-:S07]  /*14d0*/  DADD R20, R24, R20 ;  /* 0x0000000018147229 */ /* 0x004fce0000000014 */
[----:B------:R-:W2:Y:S01]  /*14e0*/  I2F.F64 R22, R36 ;  /* 0x0000002400167312 */ /* 0x000ea20000201c00 */
[----:B---3--:R-:W-:Y:S02]  /*14f0*/  DADD R32, R32, R8 ;  /* 0x0000000020207229 */ /* 0x008fe40000000008 */
[----:B0-----:R-:W-:Y:S02]  /*1500*/  DADD R10, R16, R18 ;  /* 0x00000000100a7229 */ /* 0x001fe40000000012 */
[----:B-1----:R-:W-:-:S04]  /*1510*/  DADD R8, R20, R14 ;  /* 0x0000000014087229 */ /* 0x002fc8000000000e */
[----:B--2---:R-:W-:-:S11]  /*1520*/  DADD R22, R32, R22 ;  /* 0x0000000020167229 */ /* 0x004fd60000000016 */
.L_x_3:
[----:B------:R-:W-:Y:S05]  /*1530*/  @P0 BRA `(.L_x_2) ;  /* 0x0000000000840947 */ /* 0x000fea0003800000 */
[----:B------:R-:W1:Y:S01]  /*1540*/  LDC.64 R14, c[0x0][0x380] ;  /* 0x0000e000ff0e7b82 */ /* 0x000e620000000a00 */
[----:B------:R-:W-:Y:S01]  /*1550*/  IADD3 R7, PT, PT, R0, R12, RZ ;  /* 0x0000000c00077210 */ /* 0x000fe20007ffe0ff */
[----:B------:R-:W2:Y:S04]  /*1560*/  LDCU.U16 UR4, c[0x0][0x39c] ;  /* 0x00007380ff0477ac */ /* 0x000ea80008000400 */
[----:B-1----:R-:W-:-:S05]  /*1570*/  IMAD.WIDE R14, R7, 0x4, R14 ;  /* 0x00000004070e7825 */ /* 0x002fca00078e020e */
[----:B0-----:R0:W3:Y:S01]  /*1580*/  LDG.E R7, desc[UR8][R14.64] ;  /* 0x000000080e077981 */ /* 0x0010e2000c1e1900 */
[----:B--2---:R-:W1:Y:S01]  /*1590*/  I2F.U16.RP R13, UR4 ;  /* 0x00000004000d7d06 */ /* 0x004e620008109000 */
[----:B------:R-:W-:-:S07]  /*15a0*/  ISETP.NE.U32.AND P2, PT, R5, RZ, PT ;  /* 0x000000ff0500720c */ /* 0x000fce0003f45070 */
[----:B-1----:R-:W1:Y:S02]  /*15b0*/  MUFU.RCP R13, R13 ;  /* 0x0000000d000d7308 */ /* 0x002e640000001000 */
[----:B-1----:R-:W-:-:S06]  /*15c0*/  VIADD R17, R13, 0xffffffe ;  /* 0x0ffffffe0d117836 */ /* 0x002fcc0000000000 */
[----:B------:R-:W1:Y:S02]  /*15d0*/  F2I.FTZ.U32.TRUNC.NTZ R17, R17 ;  /* 0x0000001100117305 */ /* 0x000e64000021f000 */
[----:B-1----:R-:W-:-:S04]  /*15e0*/  IMAD.MOV R16, RZ, RZ, -R17 ;  /* 0x000000ffff107224 */ /* 0x002fc800078e0a11 */
[----:B------:R-:W-:Y:S02]  /*15f0*/  IMAD R19, R16, R5, RZ ;  /* 0x0000000510137224 */ /* 0x000fe400078e02ff */
[----:B------:R-:W-:-:S04]  /*1600*/  IMAD.MOV.U32 R16, RZ, RZ, RZ ;  /* 0x000000ffff107224 */ /* 0x000fc800078e00ff */
[----:B------:R-:W-:-:S06]  /*1610*/  IMAD.HI.U32 R19, R17, R19, R16 ;  /* 0x0000001311137227 */ /* 0x000fcc00078e0010 */
[----:B------:R-:W-:-:S04]  /*1620*/  IMAD.HI.U32 R16, R19, R12, RZ ;  /* 0x0000000c13107227 */ /* 0x000fc800078e00ff */
[----:B0-----:R-:W-:-:S04]  /*1630*/  IMAD.MOV R14, RZ, RZ, -R16 ;  /* 0x000000ffff0e7224 */ /* 0x001fc800078e0a10 */
[----:B------:R-:W-:-:S05]  /*1640*/  IMAD R14, R5, R14, R12 ;  /* 0x0000000e050e7224 */ /* 0x000fca00078e020c */
[----:B------:R-:W-:-:S13]  /*1650*/  ISETP.GE.U32.AND P0, PT, R14, R5, PT ;  /* 0x000000050e00720c */ /* 0x000fda0003f06070 */
[----:B------:R-:W-:Y:S01]  /*1660*/  @P0 IMAD.IADD R14, R14, 0x1, -R5 ;  /* 0x000000010e0e0824 */ /* 0x000fe200078e0a05 */
[----:B------:R-:W-:-:S04]  /*1670*/  @P0 IADD3 R16, PT, PT, R16, 0x1, RZ ;  /* 0x0000000110100810 */ /* 0x000fc80007ffe0ff */
[----:B------:R-:W-:-:S13]  /*1680*/  ISETP.GE.U32.AND P1, PT, R14, R5, PT ;  /* 0x000000050e00720c */ /* 0x000fda0003f26070 */
[----:B------:R-:W-:Y:S01]  /*1690*/  @P1 VIADD R16, R16, 0x1 ;  /* 0x0000000110101836 */ /* 0x000fe20000000000 */
[----:B------:R-:W-:-:S05]  /*16a0*/  @!P2 LOP3.LUT R16, RZ, R5, RZ, 0x33, !PT ;  /* 0x00000005ff10a212 */ /* 0x000fca00078e33ff */
[----:B------:R-:W-:-:S04]  /*16b0*/  IMAD.MOV R13, RZ, RZ, -R16 ;  /* 0x000000ffff0d7224 */ /* 0x000fc800078e0a10 */
[----:B------:R-:W-:Y:S02]  /*16c0*/  IMAD R12, R5, R13, R12 ;  /* 0x0000000d050c7224 */ /* 0x000fe400078e020c */
[C---:B---3--:R-:W-:Y:S01]  /*16d0*/  IMAD R16, R7.reuse, R16, RZ ;  /* 0x0000001007107224 */ /* 0x048fe200078e02ff */
[----:B------:R-:W0:Y:S01]  /*16e0*/  I2F.F64 R14, R7 ;  /* 0x00000007000e7312 */ /* 0x000e220000201c00 */
[----:B------:R-:W-:-:S07]  /*16f0*/  IMAD R12, R7, R12, RZ ;  /* 0x0000000c070c7224 */ /* 0x000fce00078e02ff */
[----:B------:R-:W1:Y:S01]  /*1700*/  I2F.F64 R16, R16 ;  /* 0x0000001000107312 */ /* 0x000e620000201c00 */
[----:B0-----:R-:W-:-:S07]  /*1710*/  DADD R10, R10, R14 ;  /* 0x000000000a0a7229 */ /* 0x001fce000000000e */
[----:B------:R-:W0:Y:S01]  /*1720*/  I2F.F64 R12, R12 ;  /* 0x0000000c000c7312 */ /* 0x000e220000201c00 */
[----:B-1----:R-:W-:Y:S02]  /*1730*/  DADD R8, R8, R16 ;  /* 0x0000000008087229 */ /* 0x002fe40000000010 */
[----:B0-----:R-:W-:-:S11]  /*1740*/  DADD R22, R22, R12 ;  /* 0x0000000016167229 */ /* 0x001fd6000000000c */
.L_x_2:
[----:B------:R-:W1:Y:S01]  /*1750*/  MUFU.RCP64H R13, R11 ;  /* 0x0000000b000d7308 */ /* 0x000e620000001800 */
[----:B------:R-:W-:Y:S01]  /*1760*/  IMAD.MOV.U32 R12, RZ, RZ, 0x1 ;  /* 0x00000001ff0c7424 */ /* 0x000fe200078e00ff */
[----:B------:R-:W-:-:S05]  /*1770*/  FSETP.GEU.AND P1, PT, |R23|, 6.5827683646048100446e-37, PT ;  /* 0x036000001700780b */ /* 0x000fca0003f2e200 */
[----:B-1----:R-:W-:-:S08]  /*1780*/  DFMA R14, R12, -R10, 1 ;  /* 0x3ff000000c0e742b */ /* 0x002fd0000000080a */
[----:B------:R-:W-:-:S08]  /*1790*/  DFMA R14, R14, R14, R14 ;  /* 0x0000000e0e0e722b */ /* 0x000fd0000000000e */
[----:B------:R-:W-:-:S08]  /*17a0*/  DFMA R14, R12, R14, R12 ;  /* 0x0000000e0c0e722b */ /* 0x000fd0000000000c */
[----:B------:R-:W-:-:S08]  /*17b0*/  DFMA R12, R14, -R10, 1 ;  /* 0x3ff000000e0c742b */ /* 0x000fd0000000080a */
[----:B------:R-:W-:-:S08]  /*17c0*/  DFMA R12, R14, R12, R14 ;  /* 0x0000000c0e0c722b */ /* 0x000fd0000000000e */
[----:B------:R-:W-:-:S08]  /*17d0*/  DMUL R20, R12, R22 ;  /* 0x000000160c147228 */ /* 0x000fd00000000000 */
[----:B------:R-:W-:-:S08]  /*17e0*/  DFMA R14, R20, -R10, R22 ;  /* 0x8000000a140e722b */ /* 0x000fd00000000016 */
[----:B------:R-:W-:-:S10]  /*17f0*/  DFMA R20, R12, R14, R20 ;  /* 0x0000000e0c14722b */ /* 0x000fd40000000014 */
[----:B------:R-:W-:-:S05]  /*1800*/  FFMA R5, RZ, R11, R21 ;  /* 0x0000000bff057223 */ /* 0x000fca0000000015 */
[----:B------:R-:W-:-:S13]  /*1810*/  FSETP.GT.AND P0, PT, |R5|, 1.469367938527859385e-39, PT ;  /* 0x001000000500780b */ /* 0x000fda0003f04200 */
[----:B------:R-:W-:Y:S05]  /*1820*/  @P0 BRA P1, `(.L_x_4) ;  /* 0x0000000000140947 */ /* 0x000fea0000800000 */
[----:B------:R-:W-:Y:S01]  /*1830*/  IMAD.MOV.U32 R24, RZ, RZ, R22 ;  /* 0x000000ffff187224 */ /* 0x000fe200078e0016 */
[----:B------:R-:W-:Y:S01]  /*1840*/  MOV R21, R11 ;  /* 0x0000000b00157202 */ /* 0x000fe20000000f00 */
[----:B------:R-:W-:Y:S01]  /*1850*/  IMAD.MOV.U32 R20, RZ, RZ, R10 ;  /* 0x000000ffff147224 */ /* 0x000fe200078e000a */
[----:B------:R-:W-:-:S07]  /*1860*/  MOV R22, 0x1880 ;  /* 0x0000188000167802 */ /* 0x000fce0000000f00 */
[----:B0-----:R-:W-:Y:S05]  /*1870*/  CALL.REL.NOINC `($__internal_1_$__cuda_sm20_div_rn_f64_full) ;  /* 0x0000010000d87944 */ /* 0x001fea0003c00000 */
.L_x_4:
[----:B------:R-:W1:Y:S01]  /*1880*/  MUFU.RCP64H R13, R11 ;  /* 0x0000000b000d7308 */ /* 0x000e620000001800 */
[----:B------:R-:W-:Y:S01]  /*1890*/  IMAD.MOV.U32 R12, RZ, RZ, 0x1 ;  /* 0x00000001ff0c7424 */ /* 0x000fe200078e00ff */
[----:B------:R-:W2:Y:S01]  /*18a0*/  LDC.64 R32, c[0x0][0x390] ;  /* 0x0000e400ff207b82 */ /* 0x000ea20000000a00 */
[----:B------:R-:W-:-:S04]  /*18b0*/  FSETP.GEU.AND P1, PT, |R9|, 6.5827683646048100446e-37, PT ;  /* 0x036000000900780b */ /* 0x000fc80003f2e200 */
[----:B-1----:R-:W-:-:S08]  /*18c0*/  DFMA R14, R12, -R10, 1 ;  /* 0x3ff000000c0e742b */ /* 0x002fd0000000080a */
[----:B------:R-:W-:Y:S01]  /*18d0*/  DFMA R14, R14, R14, R14 ;  /* 0x0000000e0e0e722b */ /* 0x000fe2000000000e */
[----:B--2---:R-:W-:-:S05]  /*18e0*/  IMAD.WIDE R32, R6, 0x8, R32 ;  /* 0x0000000806207825 */ /* 0x004fca00078e0220 */
[----:B0-----:R0:W-:Y:S02]  /*18f0*/  STG.E.64 desc[UR8][R32.64+0x8], R20 ;  /* 0x0000081420007986 */ /* 0x0011e4000c101b08 */
        /* <DEDUP_REMOVED lines=8> */
[----:B0-----:R-:W-:Y:S05]  /*1980*/  @P0 BRA P1, `(.L_x_5) ;  /* 0x0000000000200947 */ /* 0x001fea0000800000 */
[----:B------:R-:W-:Y:S01]  /*1990*/  IMAD.MOV.U32 R24, RZ, RZ, R8 ;  /* 0x000000ffff187224 */ /* 0x000fe200078e0008 */
[----:B------:R-:W-:Y:S01]  /*19a0*/  MOV R22, 0x19f0 ;  /* 0x000019f000167802 */ /* 0x000fe20000000f00 */
[----:B------:R-:W-:Y:S02]  /*19b0*/  IMAD.MOV.U32 R23, RZ, RZ, R9 ;  /* 0x000000ffff177224 */ /* 0x000fe400078e0009 */
[----:B------:R-:W-:Y:S02]  /*19c0*/  IMAD.MOV.U32 R20, RZ, RZ, R10 ;  /* 0x000000ffff147224 */ /* 0x000fe400078e000a */
[----:B------:R-:W-:-:S07]  /*19d0*/  IMAD.MOV.U32 R21, RZ, RZ, R11 ;  /* 0x000000ffff157224 */ /* 0x000fce00078e000b */
[----:B------:R-:W-:Y:S05]  /*19e0*/  CALL.REL.NOINC `($__internal_1_$__cuda_sm20_div_rn_f64_full) ;  /* 0x00000100007c7944 */ /* 0x000fea0003c00000 */
[----:B------:R-:W-:Y:S01]  /*19f0*/  MOV R12, R20 ;  /* 0x00000014000c7202 */ /* 0x000fe20000000f00 */
[----:B------:R-:W-:-:S07]  /*1a00*/  IMAD.MOV.U32 R13, RZ, RZ, R21 ;  /* 0x000000ffff0d7224 */ /* 0x000fce00078e0015 */
.L_x_5:
[----:B------:R-:W0:Y:S01]  /*1a10*/  I2F.F64.U32 R8, R4 ;  /* 0x0000000400087312 */ /* 0x000e220000201800 */
[----:B------:R-:W-:Y:S01]  /*1a20*/  IMAD.MOV.U32 R14, RZ, RZ, 0x1 ;  /* 0x00000001ff0e7424 */ /* 0x000fe200078e00ff */
[----:B------:R1:W-:Y:S01]  /*1a30*/  STG.E.64 desc[UR8][R32.64+0x10], R12 ;  /* 0x0000100c20007986 */ /* 0x0003e2000c101b08 */
[----:B------:R-:W-:-:S05]  /*1a40*/  FSETP.GEU.AND P1, PT, |R11|, 6.5827683646048100446e-37, PT ;  /* 0x036000000b00780b */ /* 0x000fca0003f2e200 */
[----:B0-----:R-:W0:Y:S02]  /*1a50*/  MUFU.RCP64H R15, R9 ;  /* 0x00000009000f7308 */ /* 0x001e240000001800 */
[----:B0-----:R-:W-:-:S08]  /*1a60*/  DFMA R16, -R8, R14, 1 ;  /* 0x3ff000000810742b */ /* 0x001fd0000000010e */
[----:B------:R-:W-:-:S08]  /*1a70*/  DFMA R16, R16, R16, R16 ;  /* 0x000000101010722b */ /* 0x000fd00000000010 */
[----:B------:R-:W-:-:S08]  /*1a80*/  DFMA R16, R14, R16, R14 ;  /* 0x000000100e10722b */ /* 0x000fd0000000000e */
[----:B------:R-:W-:-:S08]  /*1a90*/  DFMA R14, -R8, R16, 1 ;  /* 0x3ff00000080e742b */ /* 0x000fd00000000110 */
[----:B------:R-:W-:-:S08]  /*1aa0*/  DFMA R14, R16, R14, R16 ;  /* 0x0000000e100e722b */ /* 0x000fd00000000010 */
[----:B------:R-:W-:-:S08]  /*1ab0*/  DMUL R20, R14, R10 ;  /* 0x0000000a0e147228 */ /* 0x000fd00000000000 */
[----:B------:R-:W-:-:S08]  /*1ac0*/  DFMA R16, -R8, R20, R10 ;  /* 0x000000140810722b */ /* 0x000fd0000000010a */
[----:B------:R-:W-:-:S10]  /*1ad0*/  DFMA R20, R14, R16, R20 ;  /* 0x000000100e14722b */ /* 0x000fd40000000014 */
[----:B------:R-:W-:-:S05]  /*1ae0*/  FFMA R5, RZ, R9, R21 ;  /* 0x00000009ff057223 */ /* 0x000fca0000000015 */
[----:B------:R-:W-:-:S13]  /*1af0*/  FSETP.GT.AND P0, PT, |R5|, 1.469367938527859385e-39, PT ;  /* 0x001000000500780b */ /* 0x000fda0003f04200 */
[----:B-1----:R-:W-:Y:S05]  /*1b00*/  @P0 BRA P1, `(.L_x_6) ;  /* 0x0000000000180947 */ /* 0x002fea0000800000 */
[----:B------:R-:W-:Y:S01]  /*1b10*/  IMAD.MOV.U32 R24, RZ, RZ, R10 ;  /* 0x000000ffff187224 */ /* 0x000fe200078e000a */
[----:B------:R-:W-:Y:S01]  /*1b20*/  MOV R21, R9 ;  /* 0x0000000900157202 */ /* 0x000fe20000000f00 */
[----:B------:R-:W-:Y:S01]  /*1b30*/  IMAD.MOV.U32 R23, RZ, RZ, R11 ;  /* 0x000000ffff177224 */ /* 0x000fe200078e000b */
[----:B------:R-:W-:Y:S01]  /*1b40*/  MOV R22, 0x1b70 ;  /* 0x00001b7000167802 */ /* 0x000fe20000000f00 */
[----:B------:R-:W-:-:S07]  /*1b50*/  IMAD.MOV.U32 R20, RZ, RZ, R8 ;  /* 0x000000ffff147224 */ /* 0x000fce00078e0008 */
[----:B------:R-:W-:Y:S05]  /*1b60*/  CALL.REL.NOINC `($__internal_1_$__cuda_sm20_div_rn_f64_full) ;  /* 0x00000100001c7944 */ /* 0x000fea0003c00000 */
.L_x_6:
[----:B------:R-:W-:Y:S01]  /*1b70*/  ISETP.GE.U32.AND P0, PT, R4, 0x10, PT ;  /* 0x000000100400780c */ /* 0x000fe20003f06070 */
[----:B------:R-:W-:Y:S01]  /*1b80*/  IMAD.MOV.U32 R7, RZ, RZ, RZ ;  /* 0x000000ffff077224 */ /* 0x000fe200078e00ff */
[----:B------:R-:W-:Y:S02]  /*1b90*/  LOP3.LUT R17, R3, 0xd, RZ, 0xc0, !PT ;  /* 0x0000000d03117812 */ /* 0x000fe400078ec0ff */
[----:B------:R-:W-:Y:S02]  /*1ba0*/  CS2R R4, SRZ ;  /* 0x0000000000047805 */ /* 0x000fe4000001ff00 */
[----:B------:R-:W-:-:S07]  /*1bb0*/  ISETP.NE.AND P1, PT, R17, RZ, PT ;  /* 0x000000ff1100720c */ /* 0x000fce0003f25270 */
[----:B------:R-:W-:Y:S06]  /*1bc0*/  @!P0 BRA `(.L_x_7) ;  /* 0x0000000400248947 */ /* 0x000fec0003800000 */
[----:B------:R-:W-:Y:S02]  /*1bd0*/  LOP3.LUT R7, R3, 0x7ffffff0, RZ, 0xc0, !PT ;  /* 0x7ffffff003077812 */ /* 0x000fe400078ec0ff */
[----:B------:R-:W-:Y:S01]  /*1be0*/  CS2R R4, SRZ ;  /* 0x0000000000047805 */ /* 0x000fe2000001ff00 */
[----:B------:R-:W-:-:S06]  /*1bf0*/  UMOV UR4, URZ ;  /* 0x000000ff00047c82 */ /* 0x000fcc0008000000 */
.L_x_8:
[----:B------:R-:W0:Y:S01]  /*1c00*/  LDC.64 R18, c[0x0][0x380] ;  /* 0x0000e000ff127b82 */ /* 0x000e220000000a00 */
[----:B------:R-:W-:-:S04]  /*1c10*/  VIADD R9, R0, UR4 ;  /* 0x0000000400097c36 */ /* 0x000fc80008000000 */
[----:B0-----:R-:W-:-:S05]  /*1c20*/  IMAD.WIDE R18, R9, 0x4, R18 ;  /* 0x0000000409127825 */ /* 0x001fca00078e0212 */
[----:B------:R-:W2:Y:S04]  /*1c30*/  LDG.E R28, desc[UR8][R18.64] ;  /* 0x00000008121c7981 */ /* 0x000ea8000c1e1900 */
[----:B------:R-:W3:Y:S04]  /*1c40*/  LDG.E R29, desc[UR8][R18.64+0x4] ;  /* 0x00000408121d7981 */ /* 0x000ee8000c1e1900 */
[----:B------:R-:W4:Y:S04]  /*1c50*/  LDG.E R30, desc[UR8][R18.64+0x8] ;  /* 0x00000808121e7981 */ /* 0x000f28000c1e1900 */
[----:B------:R-:W5:Y:S04]  /*1c60*/  LDG.E R31, desc[UR8][R18.64+0xc] ;  /* 0x00000c08121f7981 */ /* 0x000f68000c1e1900 */
        /* <DEDUP_REMOVED lines=11> */
[----:B------:R5:W5:Y:S01]  /*1d20*/  LDG.E R15, desc[UR8][R18.64+0x3c] ;  /* 0x00003c08120f7981 */ /* 0x000b62000c1e1900 */
[----:B------:R-:W-:-:S06]  /*1d30*/  UIADD3 UR4, UPT, UPT, UR4, 0x10, URZ ;  /* 0x0000001004047890 */ /* 0x000fcc000fffe0ff */
[----:B------:R-:W-:Y:S01]  /*1d40*/  ISETP.NE.AND P0, PT, R7, UR4, PT ;  /* 0x0000000407007c0c */ /* 0x000fe2000bf05270 */
[----:B--2---:R-:W0:Y:S08]  /*1d50*/  I2F.F64 R22, R28 ;  /* 0x0000001c00167312 */ /* 0x004e300000201c00 */
[----:B---3--:R-:W1:Y:S01]  /*1d60*/  I2F.F64 R24, R29 ;  /* 0x0000001d00187312 */ /* 0x008e620000201c00 */
[----:B0-----:R-:W-:-:S07]  /*1d70*/  DADD R22, R22, -R20 ;  /* 0x0000000016167229 */ /* 0x001fce0000000814 */
[----:B----4-:R-:W0:Y:S01]  /*1d80*/  I2F.F64 R26, R30 ;  /* 0x0000001e001a7312 */ /* 0x010e220000201c00 */
[----:B-1----:R-:W-:-:S07]  /*1d90*/  DADD R24, R24, -R20 ;  /* 0x0000000018187229 */ /* 0x002fce0000000814 */
[----:B-----5:R-:W1:Y:S01]  /*1da0*/  I2F.F64 R18, R35 ;  /* 0x0000002300127312 */ /* 0x020e620000201c00 */
[----:B------:R-:W-:Y:S02]  /*1db0*/  DFMA R4, R22, R22, R4 ;  /* 0x000000161604722b */ /* 0x000fe40000000004 */
[----:B0-----:R-:W-:-:S05]  /*1dc0*/  DADD R26, R26, -R20 ;  /* 0x000000001a1a7229 */ /* 0x001fca0000000814 */
[----:B------:R-:W0:Y:S01]  /*1dd0*/  I2F.F64 R22, R31 ;  /* 0x0000001f00167312 */ /* 0x000e220000201c00 */
[----:B------:R-:W-:Y:S02]  /*1de0*/  DFMA R4, R24, R24, R4 ;  /* 0x000000181804722b */ /* 0x000fe40000000004 */
[----:B-1----:R-:W-:-:S05]  /*1df0*/  DADD R18, R18, -R20 ;  /* 0x0000000012127229 */ /* 0x002fca0000000814 */
[----:B------:R-:W1:Y:S01]  /*1e00*/  I2F.F64 R24, R34 ;  /* 0x0000002200187312 */ /* 0x000e620000201c00 */
[----:B------:R-:W-:Y:S02]  /*1e10*/  DFMA R4, R26, R26, R4 ;  /* 0x0000001a1a04722b */ /* 0x000fe40000000004 */
[--C-:B0-----:R-:W-:Y:S02]  /*1e20*/  DADD R22, R22, -R20.reuse ;  /* 0x0000000016167229 */ /* 0x101fe40000000814 */
[----:B-1----:R-:W-:-:S06]  /*1e30*/  DADD R24, R24, -R20 ;  /* 0x0000000018187229 */ /* 0x002fcc0000000814 */
[----:B------:R-:W-:Y:S02]  /*1e40*/  DFMA R4, R22, R22, R4 ;  /* 0x000000161604722b */ /* 0x000fe40000000004 */
[----:B------:R-:W0:Y:S06]  /*1e50*/  I2F.F64 R22, R36 ;  /* 0x0000002400167312 */ /* 0x000e2c0000201c00 */
[----:B------:R-:W-:Y:S02]  /*1e60*/  DFMA R4, R24, R24, R4 ;  /* 0x000000181804722b */ /* 0x000fe40000000004 */
[----:B------:R-:W1:Y:S06]  /*1e70*/  I2F.F64 R24, R16 ;  /* 0x0000001000187312 */ /* 0x000e6c0000201c00 */
[----:B------:R-:W-:-:S02]  /*1e80*/  DFMA R4, R18, R18, R4 ;  /* 0x000000121204722b */ /* 0x000fc40000000004 */
[--C-:B0-----:R-:W-:Y:S01]  /*1e90*/  DADD R22, R22, -R20.reuse ;  /* 0x0000000016167229 */ /* 0x101fe20000000814 */
[----:B------:R-:W0:Y:S01]  /*1ea0*/  I2F.F64 R18, R14 ;  /* 0x0000000e00127312 */ /* 0x000e220000201c00 */
[----:B-1----:R-:W-:-:S06]  /*1eb0*/  DADD R24, R24, -R20 ;  /* 0x0000000018187229 */ /* 0x002fcc0000000814 */
[----:B------:R-:W-:Y:S01]  /*1ec0*/  DFMA R4, R22, R22, R4 ;  /* 0x000000161604722b */ /* 0x000fe20000000004 */
[----:B------:R-:W-:Y:S01]  /*1ed0*/  I2F.F64 R14, R15 ;  /* 0x0000000f000e7312 */ /* 0x000fe20000201c00 */
[----:B0-----:R-:W-:-:S07]  /*1ee0*/  DADD R18, R18, -R20 ;  /* 0x0000000012127229 */ /* 0x001fce0000000814 */
[----:B------:R-:W0:Y:S01]  /*1ef0*/  I2F.F64 R22, R13 ;  /* 0x0000000d00167312 */ /* 0x000e220000201c00 */
[----:B------:R-:W-:-:S07]  /*1f00*/  DFMA R4, R24, R24, R4 ;  /* 0x000000181804722b */ /* 0x000fce0000000004 */
[----:B------:R-:W1:Y:S01]  /*1f10*/  I2F.F64 R24, R12 ;  /* 0x0000000c00187312 */ /* 0x000e620000201c00 */
[----:B------:R-:W-:Y:S02]  /*1f20*/  DFMA R4, R18, R18, R4 ;  /* 0x000000121204722b */ /* 0x000fe40000000004 */
[----:B0-----:R-:W-:-:S05]  /*1f30*/  DADD R22, R22, -R20 ;  /* 0x0000000016167229 */ /* 0x001fca0000000814 */
[----:B------:R-:W0:Y:S01]  /*1f40*/  I2F.F64 R18, R11 ;  /* 0x0000000b00127312 */ /* 0x000e220000201c00 */
[----:B-1----:R-:W-:-:S07]  /*1f50*/  DADD R24, R24, -R20 ;  /* 0x0000000018187229 */ /* 0x002fce0000000814 */
[----:B------:R-:W1:Y:S01]  /*1f60*/  I2F.F64 R12, R8 ;  /* 0x00000008000c7312 */ /* 0x000e620000201c00 */
[----:B------:R-:W-:Y:S02]  /*1f70*/  DFMA R4, R22, R22, R4 ;  /* 0x000000161604722b */ /* 0x000fe40000000004 */
[----:B0-----:R-:W-:-:S05]  /*1f80*/  DADD R18, R18, -R20 ;  /* 0x0000000012127229 */ /* 0x001fca0000000814 */
[----:B------:R0:W2:Y:S01]  /*1f90*/  I2F.F64 R22, R10 ;  /* 0x0000000a00167312 */ /* 0x0000a20000201c00 */
[----:B------:R-:W-:Y:S02]  /*1fa0*/  DFMA R4, R24, R24, R4 ;  /* 0x000000181804722b */ /* 0x000fe40000000004 */
[----:B-1----:R-:W-:-:S05]  /*1fb0*/  DADD R12, R12, -R20 ;  /* 0x000000000c0c7229 */ /* 0x002fca0000000814 */
[----:B------:R-:W1:Y:S01]  /*1fc0*/  I2F.F64 R24, R9 ;  /* 0x0000000900187312 */ /* 0x000e620000201c00 */
[----:B------:R-:W-:Y:S02]  /*1fd0*/  DFMA R4, R18, R18, R4 ;  /* 0x000000121204722b */ /* 0x000fe40000000004 */
[--C-:B0-----:R-:W-:Y:S02]  /*1fe0*/  DADD R10, R14, -R20.reuse ;  /* 0x000000000e0a7229 */ /* 0x101fe40000000814 */
[----:B--2---:R-:W-:-:S08]  /*1ff0*/  DADD R22, R22, -R20 ;  /* 0x0000000016167229 */ /* 0x004fd00000000814 */
[----:B------:R-:W-:Y:S02]  /*2000*/  DFMA R4, R22, R22, R4 ;  /* 0x000000161604722b */ /* 0x000fe40000000004 */
[----:B-1----:R-:W-:-:S08]  /*2010*/  DADD R24, R24, -R20 ;  /* 0x0000000018187229 */ /* 0x002fd00000000814 */
[----:B------:R-:W-:-:S08]  /*2020*/  DFMA R4, R24, R24, R4 ;  /* 0x000000181804722b */ /* 0x000fd00000000004 */
[----:B------:R-:W-:-:S08]  /*2030*/  DFMA R4, R12, R12, R4 ;  /* 0x0000000c0c04722b */ /* 0x000fd00000000004 */
[----:B------:R-:W-:Y:S01]  /*2040*/  DFMA R4, R10, R10, R4 ;  /* 0x0000000a0a04722b */ /* 0x000fe20000000004 */
[----:B------:R-:W-:Y:S10]  /*2050*/  @P0 BRA `(.L_x_8) ;  /* 0xfffffff800e80947 */ /* 0x000ff4000383ffff */
.L_x_7:
[----:B------:R-:W-:Y:S05]  /*2060*/  @!P1 BRA `(.L_x_9) ;  /* 0x0000000400189947 */ /* 0x000fea0003800000 */
[----:B------:R-:W-:Y:S02]  /*2070*/  ISETP.GE.U32.AND P0, PT, R17, 0x8, PT ;  /* 0x000000081100780c */ /* 0x000fe40003f06070 */
[----:B------:R-:W-:-:S11]  /*2080*/  ISETP.NE.AND P1, PT, R2, RZ, PT ;  /* 0x000000ff0200720c */ /* 0x000fd60003f25270 */
[----:B------:R-:W-:Y:S05]  /*2090*/  @!P0 BRA `(.L_x_10) ;  /* 0x0000000000908947 */ /* 0x000fea0003800000 */
[----:B------:R-:W0:Y:S01]  /*20a0*/  LDC.64 R8, c[0x0][0x380] ;  /* 0x0000e000ff087b82 */ /* 0x000e220000000a00 */
[----:B------:R-:W-:-:S04]  /*20b0*/  IMAD.IADD R11, R0, 0x1, R7 ;  /* 0x00000001000b7824 */ /* 0x000fc800078e0207 */
        /* <DEDUP_REMOVED lines=8> */
[----:B------:R5:W5:Y:S01]  /*2140*/  LDG.E R25, desc[UR8][R8.64+0x1c] ;  /* 0x00001c0808197981 */ /* 0x000b62000c1e1900 */
[----:B------:R-:W-:Y:S01]  /*2150*/  VIADD R7, R7, 0x8 ;  /* 0x0000000807077836 */ /* 0x000fe20000000000 */
        /* <DEDUP_REMOVED lines=20> */
[--C-:B0-----:R-:W-:Y:S02]  /*22a0*/  DADD R10, R10, -R20.reuse ;  /* 0x000000000a0a7229 */ /* 0x101fe40000000814 */
[----:B-1----:R-:W-:-:S06]  /*22b0*/  DADD R12, R12, -R20 ;  /* 0x000000000c0c7229 */ /* 0x002fcc0000000814 */
[----:B------:R-:W-:-:S08]  /*22c0*/  DFMA R4, R10, R10, R4 ;  /* 0x0000000a0a04722b */ /* 0x000fd00000000004 */
[----:B------:R-:W-:-:S11]  /*22d0*/  DFMA R4, R12, R12, R4 ;  /* 0x0000000c0c04722b */ /* 0x000fd60000000004 */
.L_x_10:
[----:B------:R-:W-:Y:S05]  /*22e0*/  @!P1 BRA `(.L_x_9) ;  /* 0x0000000000789947 */ /* 0x000fea0003800000 */
[----:B------:R-:W-:Y:S02]  /*22f0*/  ISETP.GE.U32.AND P0, PT, R2, 0x4, PT ;  /* 0x000000040200780c */ /* 0x000fe40003f06070 */
[----:B------:R-:W-:-:S04]  /*2300*/  LOP3.LUT R2, R3, 0x1, RZ, 0xc0, !PT ;  /* 0x0000000103027812 */ /* 0x000fc800078ec0ff */
[----:B------:R-:W-:-:S07]  /*2310*/  ISETP.NE.U32.AND P1, PT, R2, 0x1, PT ;  /* 0x000000010200780c */ /* 0x000fce0003f25070 */
[----:B------:R-:W0:Y:S01]  /*2320*/  @P0 LDC.64 R8, c[0x0][0x380] ;  /* 0x0000e000ff080b82 */ /* 0x000e220000000a00 */
[----:B------:R-:W-:Y:S01]  /*2330*/  @P0 IMAD.IADD R3, R0, 0x1, R7 ;  /* 0x0000000100030824 */ /* 0x000fe200078e0207 */
[----:B------:R-:W-:-:S03]  /*2340*/  @P0 IADD3 R7, PT, PT, R7, 0x4, RZ ;  /* 0x0000000407070810 */ /* 0x000fc60007ffe0ff */
[----:B0-----:R-:W-:-:S03]  /*2350*/  @P0 IMAD.WIDE R8, R3, 0x4, R8 ;  /* 0x0000000403080825 */ /* 0x001fc600078e0208 */
[----:B------:R-:W0:Y:S02]  /*2360*/  @!P1 LDC.64 R2, c[0x0][0x380] ;  /* 0x0000e000ff029b82 */ /* 0x000e240000000a00 */
[----:B------:R-:W2:Y:S04]  /*2370*/  @P0 LDG.E R18, desc[UR8][R8.64] ;  /* 0x0000000808120981 */ /* 0x000ea8000c1e1900 */
[----:B------:R-:W3:Y:S04]  /*2380*/  @P0 LDG.E R19, desc[UR8][R8.64+0x4] ;  /* 0x0000040808130981 */ /* 0x000ee8000c1e1900 */
[----:B------:R-:W4:Y:S01]  /*2390*/  @P0 LDG.E R22, desc[UR8][R8.64+0x8] ;  /* 0x0000080808160981 */ /* 0x000f22000c1e1900 */
[----:B------:R-:W-:-:S03]  /*23a0*/  @!P1 IMAD.IADD R7, R0, 0x1, R7 ;  /* 0x0000000100079824 */ /* 0x000fc600078e0207 */
[----:B------:R-:W5:Y:S01]  /*23b0*/  @P0 LDG.E R23, desc[UR8][R8.64+0xc] ;  /* 0x00000c0808170981 */ /* 0x000f62000c1e1900 */
[----:B0-----:R-:W-:-:S06]  /*23c0*/  @!P1 IMAD.WIDE R2, R7, 0x4, R2 ;  /* 0x0000000407029825 */ /* 0x001fcc00078e0202 */
[----:B------:R-:W5:Y:S01]  /*23d0*/  @!P1 LDG.E R2, desc[UR8][R2.64] ;  /* 0x0000000802029981 */ /* 0x000f62000c1e1900 */
[----:B--2---:R-:W0:Y:S08]  /*23e0*/  @P0 I2F.F64 R10, R18 ;  /* 0x00000012000a0312 */ /* 0x004e300000201c00 */
[----:B---3--:R-:W1:Y:S01]  /*23f0*/  @P0 I2F.F64 R12, R19 ;  /* 0x00000013000c0312 */ /* 0x008e620000201c00 */
[----:B0-----:R-:W-:-:S07]  /*2400*/  @P0 DADD R10, R10, -R20 ;  /* 0x000000000a0a0229 */ /* 0x001fce0000000814 */
[----:B----4-:R-:W0:Y:S01]  /*2410*/  @P0 I2F.F64 R14, R22 ;  /* 0x00000016000e0312 */ /* 0x010e220000201c00 */
[----:B-1----:R-:W-:-:S07]  /*2420*/  @P0 DADD R12, R12, -R20 ;  /* 0x000000000c0c0229 */ /* 0x002fce0000000814 */
[----:B-----5:R-:W1:Y:S01]  /*2430*/  @P0 I2F.F64 R16, R23 ;  /* 0x0000001700100312 */ /* 0x020e620000201c00 */
[----:B------:R-:W-:Y:S02]  /*2440*/  @P0 DFMA R10, R10, R10, R4 ;  /* 0x0000000a0a0a022b */ /* 0x000fe40000000004 */
[----:B0-----:R-:W-:-:S05]  /*2450*/  @P0 DADD R14, R14, -R20 ;  /* 0x000000000e0e0229 */ /* 0x001fca0000000814 */
[----:B------:R-:W0:Y:S01]  /*2460*/  @!P1 I2F.F64 R8, R2 ;  /* 0x0000000200089312 */ /* 0x000e220000201c00 */
[----:B------:R-:W-:Y:S02]  /*2470*/  @P0 DFMA R10, R12, R12, R10 ;  /* 0x0000000c0c0a022b */ /* 0x000fe4000000000a */
[----:B-1----:R-:W-:-:S06]  /*2480*/  @P0 DADD R16, R16, -R20 ;  /* 0x0000000010100229 */ /* 0x002fcc0000000814 */
[----:B------:R-:W-:Y:S02]  /*2490*/  @P0 DFMA R10, R14, R14, R10 ;  /* 0x0000000e0e0a022b */ /* 0x000fe4000000000a */
[----:B0-----:R-:W-:-:S06]  /*24a0*/  @!P1 DADD R8, R8, -R20 ;  /* 0x0000000008089229 */ /* 0x001fcc0000000814 */
[----:B------:R-:W-:-:S08]  /*24b0*/  @P0 DFMA R4, R16, R16, R10 ;  /* 0x000000101004022b */ /* 0x000fd0000000000a */
[----:B------:R-:W-:-:S11]  /*24c0*/  @!P1 DFMA R4, R8, R8, R4 ;  /* 0x000000080804922b */ /* 0x000fd60000000004 */
.L_x_9:
[----:B------:R-:W0:Y:S01]  /*24d0*/  LDC.64 R2, c[0x0][0x3b0] ;  /* 0x0000ec00ff027b82 */ /* 0x000e220000000a00 */
[----:B------:R-:W2:Y:S01]  /*24e0*/  LDG.E.64 R14, desc[UR8][R32.64] ;  /* 0x00000008200e7981 */ /* 0x000ea2000c1e1b00 */
[----:B------:R-:W1:Y:S01]  /*24f0*/  LDCU UR4, c[0x0][0x39c] ;  /* 0x00007380ff0477ac */ /* 0x000e620008000800 */
[----:B0-----:R-:W-:-:S05]  /*2500*/  IMAD.WIDE R6, R6, 0x8, R2 ;  /* 0x0000000806067825 */ /* 0x001fca00078e0202 */
[----:B------:R-:W2:Y:S01]  /*2510*/  LDG.E.64 R2, desc[UR8][R6.64] ;  /* 0x0000000806027981 */ /* 0x000ea2000c1e1b00 */
[----:B------:R-:W0:Y:S03]  /*2520*/  LDC.64 R40, c[0x0][0x3a0] ;  /* 0x0000e800ff287b82 */ /* 0x000e260000000a00 */
[----:B------:R-:W3:Y:S04]  /*2530*/  LDG.E.64 R20, desc[UR8][R6.64+0x30] ;  /* 0x0000300806147981 */ /* 0x000ee8000c1e1b00 */
[----:B0-----:R-:W4:Y:S04]  /*2540*/  LDG.E.64 R8, desc[UR8][R40.64] ;  /* 0x0000000828087981 */ /* 0x001f28000c1e1b00 */
[----:B------:R-:W5:Y:S04]  /*2550*/  LDG.E.64 R10, desc[UR8][R40.64+0x8] ;  /* 0x00000808280a7981 */ /* 0x000f68000c1e1b00 */
[----:B------:R-:W5:Y:S01]  /*2560*/  LDG.E.64 R12, desc[UR8][R40.64+0x60] ;  /* 0x00006008280c7981 */ /* 0x000f62000c1e1b00 */
[----:B--2---:R-:W-:-:S03]  /*2570*/  DMUL R16, R14, R2 ;  /* 0x000000020e107228 */ /* 0x004fc60000000000 */
[----:B------:R-:W2:Y:S04]  /*2580*/  LDG.E.64 R2, desc[UR8][R40.64+0x68] ;  /* 0x0000680828027981 */ /* 0x000ea8000c1e1b00 */
[----:B------:R0:W-:Y:S04]  /*2590*/  STG.E.64 desc[UR8][R6.64], R16 ;  /* 0x0000001006007986 */ /* 0x0001e8000c101b08 */
[----:B------:R-:W3:Y:S02]  /*25a0*/  LDG.E.64 R18, desc[UR8][R32.64] ;  /* 0x0000000820127981 */ /* 0x000ee4000c1e1b00 */
[----:B---3--:R-:W-:-:S07]  /*25b0*/  DMUL R18, R18, R20 ;  /* 0x0000001412127228 */ /* 0x008fce0000000000 */
[----:B------:R0:W-:Y:S04]  /*25c0*/  STG.E.64 desc[UR8][R6.64+0x30], R18 ;  /* 0x0000301206007986 */ /* 0x0001e8000c101b08 */
[----:B------:R-:W3:Y:S04]  /*25d0*/  LDG.E.64 R42, desc[UR8][R40.64+0x30] ;  /* 0x00003008282a7981 */ /* 0x000ee8000c1e1b00 */
[----:B------:R-:W3:Y:S01]  /*25e0*/  LDG.E.64 R20, desc[UR8][R40.64+0x38] ;  /* 0x0000380828147981 */ /* 0x000ee2000c1e1b00 */
[----:B-1----:R-:W-:-:S04]  /*25f0*/  ULOP3.LUT UR4, UR4, 0xffff, URZ, 0xc0, !UPT ;  /* 0x0000ffff04047892 */ /* 0x002fc8000f8ec0ff */
[----:B------:R-:W-:-:S04]  /*2600*/  UIMAD UR5, UR4, UR4, URZ ;  /* 0x00000004040572a4 */ /* 0x000fc8000f8e02ff */
[----:B------:R-:W-:-:S04]  /*2610*/  UISETP.LT.U32.AND UP0, UPT, UR5, 0x1, UPT ;  /* 0x000000010500788c */ /* 0x000fc8000bf01070 */
[----:B------:R-:W-:Y:S01]  /*2620*/  USEL UR5, UR5, 0x1, !UP0 ;  /* 0x0000000105057887 */ /* 0x000fe2000c000000 */
[C---:B----4-:R-:W-:Y:S02]  /*2630*/  DMUL R8, R14.reuse, R8 ;  /* 0x000000080e087228 */ /* 0x050fe40000000000 */
[C---:B-----5:R-:W-:Y:S01]  /*2640*/  DMUL R10, R14.reuse, R10 ;  /* 0x0000000a0e0a7228 */ /* 0x060fe20000000000 */
[----:B------:R-:W-:Y:S01]  /*2650*/  UIADD3 UR10, UPT, UPT, UR5, -0x1, URZ ;  /* 0xffffffff050a7890 */ /* 0x000fe2000fffe0ff */
[C---:B------:R-:W-:Y:S02]  /*2660*/  DMUL R12, R14.reuse, R12 ;  /* 0x0000000c0e0c7228 */ /* 0x040fe40000000000 */
[----:B--2---:R-:W-:Y:S02]  /*2670*/  DMUL R14, R14, R2 ;  /* 0x000000020e0e7228 */ /* 0x004fe40000000000 */
[----:B---3--:R-:W-:-:S14]  /*2680*/  DSETP.GTU.AND P0, PT, R42, R20, PT ;  /* 0x000000142a00722a */ /* 0x008fdc0003f0c000 */
[----:B0-----:R-:W-:Y:S05]  /*2690*/  @P0 BRA `(.L_x_11) ;  /* 0x0000001400a00947 */ /* 0x001fea0003800000 */
[----:B------:R-:W5:Y:S01]  /*26a0*/  LDG.E.64 R40, desc[UR8][R40.64+0x48] ;  /* 0x0000480828287981 */ /* 0x000f62000c1e1b00 */
[----:B------:R-:W-:Y:S01]  /*26b0*/  IMAD.MOV.U32 R2, RZ, RZ, R20 ;  /* 0x000000ffff027224 */ /* 0x000fe200078e0014 */
[----:B------:R-:W-:Y:S01]  /*26c0*/  ULOP3.LUT UR6, UR5, 0x7ffffffc, URZ, 0xc0, !UPT ;  /* 0x7ffffffc05067892 */ /* 0x000fe2000f8ec0ff */
[----:B------:R-:W-:Y:S02]  /*26d0*/  IMAD.MOV.U32 R3, RZ, RZ, R21 ;  /* 0x000000ffff037224 */ /* 0x000fe400078e0015 */
[----:B------:R-:W-:Y:S02]  /*26e0*/  IMAD.MOV.U32 R38, RZ, RZ, 0x0 ;  /* 0x00000000ff267424 */ /* 0x000fe400078e00ff */
[----:B------:R-:W-:-:S07]  /*26f0*/  IMAD.MOV.U32 R39, RZ, RZ, 0x3ff00000 ;  /* 0x3ff00000ff277424 */ /* 0x000fce00078e00ff */
.L_x_23:
[----:B0-----:R-:W0:Y:S02]  /*2700*/  LDC.64 R36, c[0x0][0x3a0] ;  /* 0x0000e800ff247b82 */ /* 0x001e240000000a00 */
[----:B0----5:R-:W5:Y:S01]  /*2710*/  LDG.E.64 R36, desc[UR8][R36.64+0x40] ;  /* 0x0000400824247981 */ /* 0x021f62000c1e1b00 */
[----:B------:R-:W-:-:S08]  /*2720*/  DADD R16, R42, R42 ;  /* 0x000000002a107229 */ /* 0x000fd0000000002a */
[----:B------:R-:W-:-:S06]  /*2730*/  DMUL R20, R16, R42 ;  /* 0x0000002a10147228 */ /* 0x000fcc0000000000 */
[----:B------:R-:W0:Y:S04]  /*2740*/  MUFU.RCP64H R17, R21 ;  /* 0x0000001500117308 */ /* 0x000e280000001800 */
[----:B------:R-:W-:-:S04]  /*2750*/  IADD3 R16, PT, PT, R21, 0x300402, RZ ;  /* 0x0030040215107810 */ /* 0x000fc80007ffe0ff */
[----:B------:R-:W-:Y:S02]  /*2760*/  FSETP.GEU.AND P0, PT, |R16|, 5.8789094863358348022e-39, PT ;  /* 0x004004021000780b */ /* 0x000fe40003f0e200 */
[----:B0-----:R-:W-:-:S08]  /*2770*/  DFMA R18, -R20, R16, 1 ;  /* 0x3ff000001412742b */ /* 0x001fd00000000110 */
[----:B------:R-:W-:-:S08]  /*2780*/  DFMA R18, R18, R18, R18 ;  /* 0x000000121212722b */ /* 0x000fd00000000012 */
[----:B------:R-:W-:-:S08]  /*2790*/  DFMA R18, R16, R18, R16 ;  /* 0x000000121012722b */ /* 0x000fd00000000010 */
[----:B------:R-:W-:-:S08]  /*27a0*/  DFMA R34, -R20, R18, 1 ;  /* 0x3ff000001422742b */ /* 0x000fd00000000112 */
[----:B------:R-:W-:Y:S01]  /*27b0*/  DFMA R34, R18, R34, R18 ;  /* 0x000000221222722b */ /* 0x000fe20000000012 */
[----:B------:R-:W-:Y:S10]  /*27c0*/  @P0 BRA `(.L_x_12) ;  /* 0x0000000000200947 */ /* 0x000ff40003800000 */
[----:B------:R-:W-:Y:S01]  /*27d0*/  LOP3.LUT R16, R21, 0x7fffffff, RZ, 0xc0, !PT ;  /* 0x7fffffff15107812 */ /* 0x000fe200078ec0ff */
[----:B------:R-:W-:Y:S01]  /*27e0*/  IMAD.MOV.U32 R22, RZ, RZ, R20 ;  /* 0x000000ffff167224 */ /* 0x000fe200078e0014 */
[----:B------:R-:W-:Y:S01]  /*27f0*/  MOV R20, 0x2830 ;  /* 0x0000283000147802 */ /* 0x000fe20000000f00 */
[----:B------:R-:W-:Y:S02]  /*2800*/  IMAD.MOV.U32 R23, RZ, RZ, R21 ;  /* 0x000000ffff177224 */ /* 0x000fe400078e0015 */
[----:B------:R-:W-:-:S07]  /*2810*/  VIADD R26, R16, 0xfff00000 ;  /* 0xfff00000101a7836 */ /* 0x000fce0000000000 */
[----:B-----5:R-:W-:Y:S05]  /*2820*/  CALL.REL.NOINC `($__internal_0_$__cuda_sm20_dblrcp_rn_slowpath_v3) ;  /* 0x000000f000507944 */ /* 0x020fea0003c00000 */
[----:B------:R-:W-:Y:S02]  /*2830*/  IMAD.MOV.U32 R34, RZ, RZ, R50 ;  /* 0x000000ffff227224 */ /* 0x000fe400078e0032 */
[----:B------:R-:W-:-:S07]  /*2840*/  IMAD.MOV.U32 R35, RZ, RZ, R51 ;  /* 0x000000ffff237224 */ /* 0x000fce00078e0033 */
.L_x_12:
[----:B-----5:R-:W-:-:S14]  /*2850*/  DSETP.GTU.AND P0, PT, R36, R40, PT ;  /* 0x000000282400722a */ /* 0x020fdc0003f0c000 */
[----:B------:R-:W-:Y:S05]  /*2860*/  @P0 BRA `(.L_x_13) ;  /* 0x00000014001c0947 */ /* 0x000fea0003800000 */
[----:B------:R0:W5:Y:S04]  /*2870*/  LDG.E.64 R18, desc[UR8][R32.64] ;  /* 0x0000000820127981 */ /* 0x000168000c1e1b00 */
[----:B------:R0:W5:Y:S04]  /*2880*/  LDG.E.64 R16, desc[UR8][R32.64+0x8] ;  /* 0x0000080820107981 */ /* 0x000168000c1e1b00 */
[----:B------:R0:W5:Y:S02]  /*2890*/  LDG.E.64 R2, desc[UR8][R32.64+0x10] ;  /* 0x0000100820027981 */ /* 0x000164000c1e1b00 */
.L_x_22:
[----:B------:R-:W-:Y:S01]  /*28a0*/  DADD R20, R36, R36 ;  /* 0x0000000024147229 */ /* 0x000fe20000000024 */
[----:B------:R-:W-:-:S07]  /*28b0*/  UISETP.NE.AND UP0, UPT, UR10, URZ, UPT ;  /* 0x000000ff0a00728c */ /* 0x000fce000bf05270 */
[----:B------:R-:W-:-:S06]  /*28c0*/  DMUL R26, R20, R36 ;  /* 0x00000024141a7228 */ /* 0x000fcc0000000000 */
[----:B------:R-:W1:Y:S04]  /*28d0*/  MUFU.RCP64H R21, R27 ;  /* 0x0000001b00157308 */ /* 0x000e680000001800 */
[----:B------:R-:W-:-:S04]  /*28e0*/  IADD3 R20, PT, PT, R27, 0x300402, RZ ;  /* 0x003004021b147810 */ /* 0x000fc80007ffe0ff */
[----:B------:R-:W-:Y:S02]  /*28f0*/  FSETP.GEU.AND P0, PT, |R20|, 5.8789094863358348022e-39, PT ;  /* 0x004004021400780b */ /* 0x000fe40003f0e200 */
[----:B-1----:R-:W-:-:S08]  /*2900*/  DFMA R22, -R26, R20, 1 ;  /* 0x3ff000001a16742b */ /* 0x002fd00000000114 */
[----:B------:R-:W-:-:S08]  /*2910*/  DFMA R22, R22, R22, R22 ;  /* 0x000000161616722b */ /* 0x000fd00000000016 */
[----:B------:R-:W-:-:S08]  /*2920*/  DFMA R22, R20, R22, R20 ;  /* 0x000000161416722b */ /* 0x000fd00000000014 */
[----:B------:R-:W-:-:S08]  /*2930*/  DFMA R24, -R26, R22, 1 ;  /* 0x3ff000001a18742b */ /* 0x000fd00000000116 */
[----:B------:R-:W-:Y:S01]  /*2940*/  DFMA R20, R22, R24, R22 ;  /* 0x000000181614722b */ /* 0x000fe20000000016 */
[----:B------:R-:W-:Y:S10]  /*2950*/  @P0 BRA `(.L_x_14) ;  /* 0x0000000000200947 */ /* 0x000ff40003800000 */
[----:B------:R-:W-:Y:S01]  /*2960*/  LOP3.LUT R20, R27, 0x7fffffff, RZ, 0xc0, !PT ;  /* 0x7fffffff1b147812 */ /* 0x000fe200078ec0ff */
[----:B------:R-:W-:Y:S02]  /*2970*/  IMAD.MOV.U32 R22, RZ, RZ, R26 ;  /* 0x000000ffff167224 */ /* 0x000fe400078e001a */
[----:B------:R-:W-:Y:S02]  /*2980*/  IMAD.MOV.U32 R23, RZ, RZ, R27 ;  /* 0x000000ffff177224 */ /* 0x000fe400078e001b */
[----:B------:R-:W-:Y:S01]  /*2990*/  VIADD R26, R20, 0xfff00000 ;  /* 0xfff00000141a7836 */ /* 0x000fe20000000000 */
[----:B------:R-:W-:-:S07]  /*29a0*/  MOV R20, 0x29c0 ;  /* 0x000029c000147802 */ /* 0x000fce0000000f00 */
[----:B0----5:R-:W-:Y:S05]  /*29b0*/  CALL.REL.NOINC `($__internal_0_$__cuda_sm20_dblrcp_rn_slowpath_v3) ;  /* 0x000000ec00ec7944 */ /* 0x021fea0003c00000 */
[----:B------:R-:W-:Y:S02]  /*29c0*/  IMAD.MOV.U32 R20, RZ, RZ, R50 ;  /* 0x000000ffff147224 */ /* 0x000fe400078e0032 */
[----:B------:R-:W-:-:S07]  /*29d0*/  IMAD.MOV.U32 R21, RZ, RZ, R51 ;  /* 0x000000ffff157224 */ /* 0x000fce00078e0033 */
.L_x_14:
[----:B------:R-:W-:Y:S02]  /*29e0*/  MOV R31, RZ ;  /* 0x000000ff001f7202 */ /* 0x000fe40000000f00 */
[----:B------:R-:W-:Y:S01]  /*29f0*/  CS2R R22, SRZ ;  /* 0x0000000000167805 */ /* 0x000fe2000001ff00 */
[----:B------:R-:W-:Y:S06]  /*2a00*/  BRA.U !UP0, `(.L_x_15) ;  /* 0x0000000908ac7547 */ /* 0x000fec000b800000 */
[----:B------:R-:W1:Y:S01]  /*2a10*/  LDCU.U16 UR7, c[0x0][0x39c] ;  /* 0x00007380ff0777ac */ /* 0x000e620008000400 */
[----:B------:R-:W-:Y:S01]  /*2a20*/  IMAD.MOV.U32 R56, RZ, RZ, RZ ;  /* 0x000000ffff387224 */ /* 0x000fe200078e00ff */
[----:B------:R-:W-:Y:S02]  /*2a30*/  ISETP.NE.U32.AND P0, PT, RZ, UR4, PT ;  /* 0x00000004ff007c0c */ /* 0x000fe4000bf05070 */
[----:B------:R-:W-:Y:S01]  /*2a40*/  LOP3.LUT R55, RZ, UR4, RZ, 0x33, !PT ;  /* 0x00000004ff377c12 */ /* 0x000fe2000f8e33ff */
[----:B-1----:R-:W1:Y:S01]  /*2a50*/  I2F.U16.RP R22, UR7 ;  /* 0x0000000700167d06 */ /* 0x002e620008109000 */
[----:B------:R-:W2:Y:S07]  /*2a60*/  LDCU.U16 UR7, c[0x0][0x39c] ;  /* 0x00007380ff0777ac */ /* 0x000eae0008000400 */
[----:B-1----:R-:W1:Y:S02]  /*2a70*/  MUFU.RCP R22, R22 ;  /* 0x0000001600167308 */ /* 0x002e640000001000 */
[----:B-1----:R-:W-:-:S06]  /*2a80*/  VIADD R24, R22, 0xffffffe ;  /* 0x0ffffffe16187836 */ /* 0x002fcc0000000000 */
[----:B------:R-:W1:Y:S02]  /*2a90*/  F2I.FTZ.U32.TRUNC.NTZ R57, R24 ;  /* 0x0000001800397305 */ /* 0x000e64000021f000 */
[----:B-1----:R-:W-:-:S04]  /*2aa0*/  IMAD.MOV R23, RZ, RZ, -R57 ;  /* 0x000000ffff177224 */ /* 0x002fc800078e0a39 */
[----:B------:R-:W-:-:S04]  /*2ab0*/  IMAD R23, R23, UR4, RZ ;  /* 0x0000000417177c24 */ /* 0x000fc8000f8e02ff */
[----:B------:R-:W-:Y:S01]  /*2ac0*/  IMAD.HI.U32 R56, R57, R23, R56 ;  /* 0x0000001739387227 */ /* 0x000fe200078e0038 */
[----:B------:R-:W-:-:S03]  /*2ad0*/  CS2R R22, SRZ ;  /* 0x0000000000167805 */ /* 0x000fc6000001ff00 */
[----:B--2---:R-:W-:-:S07]  /*2ae0*/  IMAD.MOV.U32 R57, RZ, RZ, RZ ;  /* 0x000000ffff397224 */ /* 0x004fce00078e00ff */
.L_x_18:
[----:B------:R-:W1:Y:S01]  /*2af0*/  LDC.64 R24, c[0x0][0x380] ;  /* 0x0000e000ff187b82 */ /* 0x000e620000000a00 */
[----:B------:R-:W-:Y:S01]  /*2b00*/  IMAD.IADD R27, R0, 0x1, R57 ;  /* 0x00000001001b7824 */ /* 0x000fe200078e0239 */
[----:B------:R-:W2:Y:S03]  /*2b10*/  I2F.U16.RP R30, UR7 ;  /* 0x00000007001e7d06 */ /* 0x000ea60008109000 */
[----:B-1----:R-:W-:-:S05]  /*2b20*/  IMAD.WIDE R24, R27, 0x4, R24 ;  /* 0x000000041b187825 */ /* 0x002fca00078e0218 */
[----:B-----5:R1:W5:Y:S01]  /*2b30*/  LDG.E R54, desc[UR8][R24.64] ;  /* 0x0000000818367981 */ /* 0x020362000c1e1900 */
[----:B--2---:R-:W2:Y:S01]  /*2b40*/  MUFU.RCP R30, R30 ;  /* 0x0000001e001e7308 */ /* 0x004ea20000001000 */
[----:B------:R-:W-:Y:S01]  /*2b50*/  IMAD.HI.U32 R28, R56, R57, RZ ;  /* 0x00000039381c7227 */ /* 0x000fe200078e00ff */
[----:B------:R-:W-:Y:S01]  /*2b60*/  UMOV UR12, 0xfefa39ef ;  /* 0xfefa39ef000c7882 */ /* 0x000fe20000000000 */
[----:B------:R-:W-:Y:S01]  /*2b70*/  UMOV UR13, 0x3fe62e42 ;  /* 0x3fe62e42000d7882 */ /* 0x000fe20000000000 */
[----:B------:R-:W-:Y:S01]  /*2b80*/  UMOV UR14, 0x3b39803f ;  /* 0x3b39803f000e7882 */ /* 0x000fe20000000000 */
[----:B------:R-:W-:Y:S01]  /*2b90*/  IMAD.MOV R26, RZ, RZ, -R28 ;  /* 0x000000ffff1a7224 */ /* 0x000fe200078e0a1c */
[----:B------:R-:W-:Y:S01]  /*2ba0*/  UMOV UR15, 0x3c7abc9e ;  /* 0x3c7abc9e000f7882 */ /* 0x000fe20000000000 */
[----:B------:R-:W-:Y:S01]  /*2bb0*/  VIADD R47, R57, 0x1 ;  /* 0x00000001392f7836 */ /* 0x000fe20000000000 */
[----:B------:R-:W-:Y:S01]  /*2bc0*/  UMOV UR16, 0x69ce2bdf ;  /* 0x69ce2bdf00107882 */ /* 0x000fe20000000000 */
[----:B------:R-:W-:Y:S01]  /*2bd0*/  IMAD R29, R26, UR4, R57 ;  /* 0x000000041a1d7c24 */ /* 0x000fe2000f8e0239 */
[----:B------:R-:W-:Y:S01]  /*2be0*/  UMOV UR17, 0x3e5ade15 ;  /* 0x3e5ade1500117882 */ /* 0x000fe20000000000 */
[----:B------:R-:W-:Y:S01]  /*2bf0*/  IMAD.MOV.U32 R26, RZ, RZ, RZ ;  /* 0x000000ffff1a7224 */ /* 0x000fe200078e00ff */
[----:B------:R-:W-:Y:S01]  /*2c00*/  UMOV UR18, 0x62401315 ;  /* 0x6240131500127882 */ /* 0x000fe20000000000 */
[----:B------:R-:W-:Y:S01]  /*2c10*/  UMOV UR19, 0x3ec71dee ;  /* 0x3ec71dee00137882 */ /* 0x000fe20000000000 */
[C---:B------:R-:W-:Y:S01]  /*2c20*/  ISETP.GE.U32.AND P1, PT, R29.reuse, UR4, PT ;  /* 0x000000041d007c0c */ /* 0x040fe2000bf26070 */
[----:B------:R-:W-:Y:S01]  /*2c30*/  UMOV UR20, 0x7c89eb71 ;  /* 0x7c89eb7100147882 */ /* 0x000fe20000000000 */
[----:B------:R-:W-:Y:S01]  /*2c40*/  UMOV UR21, 0x3efa0199 ;  /* 0x3efa019900157882 */ /* 0x000fe20000000000 */
[----:B--2---:R-:W-:Y:S01]  /*2c50*/  IADD3 R27, PT, PT, R30, 0xffffffe, RZ ;  /* 0x0ffffffe1e1b7810 */ /* 0x004fe20007ffe0ff */
[----:B------:R-:W-:Y:S01]  /*2c60*/  UMOV UR22, 0x14761f65 ;  /* 0x14761f6500167882 */ /* 0x000fe20000000000 */
[----:B------:R-:W-:Y:S01]  /*2c70*/  UMOV UR23, 0x3f2a01a0 ;  /* 0x3f2a01a000177882 */ /* 0x000fe20000000000 */
[----:B------:R-:W-:Y:S01]  /*2c80*/  UMOV UR24, 0x1852b7af ;  /* 0x1852b7af00187882 */ /* 0x000fe20000000000 */
[----:B------:R-:W-:Y:S01]  /*2c90*/  UMOV UR25, 0x3f56c16c ;  /* 0x3f56c16c00197882 */ /* 0x000fe20000000000 */
[----:B------:R-:W-:Y:S01]  /*2ca0*/  UMOV UR26, 0x11122322 ;  /* 0x11122322001a7882 */ /* 0x000fe20000000000 */
[----:B------:R-:W2:Y:S01]  /*2cb0*/  F2I.FTZ.U32.TRUNC.NTZ R27, R27 ;  /* 0x0000001b001b7305 */ /* 0x000ea2000021f000 */
[----:B------:R-:W-:Y:S01]  /*2cc0*/  UMOV UR27, 0x3f811111 ;  /* 0x3f811111001b7882 */ /* 0x000fe20000000000 */
[----:B------:R-:W-:Y:S01]  /*2cd0*/  UMOV UR28, 0x555502a1 ;  /* 0x555502a1001c7882 */ /* 0x000fe20000000000 */
[----:B------:R-:W-:Y:S01]  /*2ce0*/  UMOV UR29, 0x3fa55555 ;  /* 0x3fa55555001d7882 */ /* 0x000fe20000000000 */
[----:B------:R-:W-:Y:S01]  /*2cf0*/  @P1 VIADD R29, R29, -UR4 ;  /* 0x800000041d1d1c36 */ /* 0x000fe20008000000 */
[----:B------:R-:W-:Y:S01]  /*2d00*/  UMOV UR30, 0x55555511 ;  /* 0x55555511001e7882 */ /* 0x000fe20000000000 */
[----:B------:R-:W-:Y:S01]  /*2d10*/  @P1 VIADD R28, R28, 0x1 ;  /* 0x000000011c1c1836 */ /* 0x000fe20000000000 */
[----:B------:R-:W-:Y:S01]  /*2d20*/  UMOV UR31, 0x3fc55555 ;  /* 0x3fc55555001f7882 */ /* 0x000fe20000000000 */
[----:B------:R-:W-:Y:S01]  /*2d30*/  UMOV UR32, 0xb ;  /* 0x0000000b00207882 */ /* 0x000fe20000000000 */
[----:B------:R-:W-:Y:S01]  /*2d40*/  ISETP.GE.U32.AND P2, PT, R29, UR4, PT ;  /* 0x000000041d007c0c */ /* 0x000fe2000bf46070 */
[----:B------:R-:W-:Y:S01]  /*2d50*/  UMOV UR33, 0x3fe00000 ;  /* 0x3fe0000000217882 */ /* 0x000fe20000000000 */
[----:B--2---:R-:W-:-:S04]  /*2d60*/  IMAD.MOV R31, RZ, RZ, -R27 ;  /* 0x000000ffff1f7224 */ /* 0x004fc800078e0a1b */
[----:B------:R-:W-:-:S07]  /*2d70*/  IMAD R31, R31, UR4, RZ ;  /* 0x000000041f1f7c24 */ /* 0x000fce000f8e02ff */
[----:B------:R-:W-:Y:S02]  /*2d80*/  @P2 VIADD R28, R28, 0x1 ;  /* 0x000000011c1c2836 */ /* 0x000fe40000000000 */
[----:B------:R-:W-:-:S03]  /*2d90*/  IMAD.HI.U32 R56, R27, R31, R26 ;  /* 0x0000001f1b387227 */ /* 0x000fc600078e001a */
[----:B------:R-:W-:Y:S02]  /*2da0*/  SEL R28, R55, R28, !P0 ;  /* 0x0000001c371c7207 */ /* 0x000fe40004000000 */
[----:B------:R-:W-:Y:S01]  /*2db0*/  ISETP.NE.U32.AND P0, PT, RZ, UR4, PT ;  /* 0x00000004ff007c0c */ /* 0x000fe2000bf05070 */
[----:B------:R-:W-:Y:S01]  /*2dc0*/  IMAD.HI.U32 R44, R56, R47, RZ ;  /* 0x0000002f382c7227 */ /* 0x000fe200078e00ff */
[----:B------:R-:W2:Y:S01]  /*2dd0*/  I2F.F64.U32 R30, R28 ;  /* 0x0000001c001e7312 */ /* 0x000ea20000201800 */
[----:B------:R-:W-:Y:S02]  /*2de0*/  LOP3.LUT R55, RZ, UR4, RZ, 0x33, !PT ;  /* 0x00000004ff377c12 */ /* 0x000fe4000f8e33ff */
[----:B------:R-:W-:Y:S01]  /*2df0*/  IMAD.MOV R46, RZ, RZ, -R28 ;  /* 0x000000ffff2e7224 */ /* 0x000fe200078e0a1c */
[----:B------:R-:W-:-:S03]  /*2e00*/  IADD3 R26, PT, PT, -R44, RZ, RZ ;  /* 0x000000ff2c1a7210 */ /* 0x000fc60007ffe1ff */
[----:B------:R-:W-:Y:S02]  /*2e10*/  IMAD R46, R46, UR4, R57 ;  /* 0x000000042e2e7c24 */ /* 0x000fe4000f8e0239 */
[----:B------:R-:W-:-:S05]  /*2e20*/  IMAD R26, R26, UR4, R47 ;  /* 0x000000041a1a7c24 */ /* 0x000fca000f8e022f */
[----:B------:R-:W-:Y:S01]  /*2e30*/  ISETP.GE.U32.AND P3, PT, R26, UR4, PT ;  /* 0x000000041a007c0c */ /* 0x000fe2000bf66070 */
[----:B--2---:R-:W-:-:S12]  /*2e40*/  DADD R30, -R2, R30 ;  /* 0x00000000021e7229 */ /* 0x004fd8000000011e */
[----:B------:R-:W-:Y:S02]  /*2e50*/  @P3 VIADD R26, R26, -UR4 ;  /* 0x800000041a1a3c36 */ /* 0x000fe40008000000 */
[----:B------:R-:W-:-:S03]  /*2e60*/  @P3 VIADD R44, R44, 0x1 ;  /* 0x000000012c2c3836 */ /* 0x000fc60000000000 */
[----:B------:R-:W-:Y:S02]  /*2e70*/  ISETP.GE.U32.AND P1, PT, R26, UR4, PT ;  /* 0x000000041a007c0c */ /* 0x000fe4000bf26070 */
[----:B------:R-:W2:Y:S11]  /*2e80*/  I2F.F64.U32 R26, R46 ;  /* 0x0000002e001a7312 */ /* 0x000eb60000201800 */
[----:B------:R-:W-:-:S04]  /*2e90*/  @P1 IADD3 R44, PT, PT, R44, 0x1, RZ ;  /* 0x000000012c2c1810 */ /* 0x000fc80007ffe0ff */
[----:B------:R-:W-:Y:S01]  /*2ea0*/  SEL R29, R55, R44, !P0 ;  /* 0x0000002c371d7207 */ /* 0x000fe20004000000 */
[----:B------:R-:W-:Y:S02]  /*2eb0*/  DMUL R44, R30, R20 ;  /* 0x000000141e2c7228 */ /* 0x000fe40000000000 */
[----:B--2---:R-:W-:Y:S02]  /*2ec0*/  DADD R26, -R16, R26 ;  /* 0x00000000101a7229 */ /* 0x004fe4000000011a */
[----:B------:R-:W-:Y:S02]  /*2ed0*/  IMAD.MOV R52, RZ, RZ, -R29 ;  /* 0x000000ffff347224 */ /* 0x000fe400078e0a1d */
[----:B------:R-:W2:Y:S02]  /*2ee0*/  I2F.F64.U32 R28, R29 ;  /* 0x0000001d001c7312 */ /* 0x000ea40000201800 */
[----:B------:R-:W-:Y:S01]  /*2ef0*/  IMAD R52, R52, UR4, R47 ;  /* 0x0000000434347c24 */ /* 0x000fe2000f8e022f */
[----:B------:R-:W-:-:S02]  /*2f00*/  DMUL R48, R30, R44 ;  /* 0x0000002c1e307228 */ /* 0x000fc40000000000 */
[----:B------:R-:W-:-:S03]  /*2f10*/  DMUL R46, R26, R34 ;  /* 0x000000221a2e7228 */ /* 0x000fc60000000000 */
[----:B------:R-:W3:Y:S05]  /*2f20*/  I2F.F64.U32 R44, R52 ;  /* 0x00000034002c7312 */ /* 0x000eea0000201800 */
[----:B------:R-:W-:Y:S02]  /*2f30*/  DFMA R26, R26, R46, R48 ;  /* 0x0000002e1a1a722b */ /* 0x000fe40000000030 */
[----:B--2---:R-:W-:Y:S01]  /*2f40*/  DADD R30, -R2, R28 ;  /* 0x00000000021e7229 */ /* 0x004fe2000000011c */
[----:B------:R-:W-:Y:S02]  /*2f50*/  IMAD.MOV.U32 R46, RZ, RZ, 0x652b82fe ;  /* 0x652b82feff2e7424 */ /* 0x000fe400078e00ff */
[----:B------:R-:W-:-:S05]  /*2f60*/  IMAD.MOV.U32 R47, RZ, RZ, 0x3ff71547 ;  /* 0x3ff71547ff2f7424 */ /* 0x000fca00078e00ff */
[----:B------:R-:W-:Y:S02]  /*2f70*/  DMUL R48, R30, R20 ;  /* 0x000000141e307228 */ /* 0x000fe40000000000 */
[----:B---3--:R-:W-:Y:S02]  /*2f80*/  DADD R44, -R16, R44 ;  /* 0x00000000102c7229 */ /* 0x008fe4000000012c */
[----:B------:R-:W-:-:S04]  /*2f90*/  DFMA R28, R26, -R46, 6.75539944105574400000e+15 ;  /* 0x433800001a1c742b */ /* 0x000fc8000000082e */
[----:B------:R-:W-:Y:S02]  /*2fa0*/  DMUL R48, R30, R48 ;  /* 0x000000301e307228 */ /* 0x000fe40000000000 */
[----:B------:R-:W-:Y:S02]  /*2fb0*/  DMUL R30, R44, R34 ;  /* 0x000000222c1e7228 */ /* 0x000fe40000000000 */
[----:B------:R-:W-:-:S06]  /*2fc0*/  DADD R50, R28, -6.75539944105574400000e+15 ;  /* 0xc33800001c327429 */ /* 0x000fcc0000000000 */
[----:B------:R-:W-:Y:S02]  /*2fd0*/  DFMA R30, R44, R30, R48 ;  /* 0x0000001e2c1e722b */ /* 0x000fe40000000030 */
[----:B------:R-:W-:-:S06]  /*2fe0*/  DFMA R44, R50, -UR12, -R26 ;  /* 0x8000000c322c7c2b */ /* 0x000fcc000800081a */
[----:B------:R-:W-:Y:S02]  /*2ff0*/  DFMA R46, R30, -R46, 6.75539944105574400000e+15 ;  /* 0x433800001e2e742b */ /* 0x000fe4000000082e */
[----:B------:R-:W-:Y:S01]  /*3000*/  DFMA R50, R50, -UR14, R44 ;  /* 0x8000000e32327c2b */ /* 0x000fe2000800002c */
[----:B------:R-:W-:Y:S02]  /*3010*/  IMAD.MOV.U32 R44, RZ, RZ, -0x35dec16 ;  /* 0xfca213eaff2c7424 */ /* 0x000fe400078e00ff */
[----:B------:R-:W-:-:S06]  /*3020*/  IMAD.MOV.U32 R45, RZ, RZ, 0x3e928af3 ;  /* 0x3e928af3ff2d7424 */ /* 0x000fcc00078e00ff */
[----:B------:R-:W-:-:S08]  /*3030*/  DFMA R48, R50, UR16, R44 ;  /* 0x0000001032307c2b */ /* 0x000fd0000800002c */
[----:B------:R-:W-:-:S08]  /*3040*/  DFMA R48, R50, R48, UR18 ;  /* 0x0000001232307e2b */ /* 0x000fd00008000030 */
[----:B------:R-:W-:-:S08]  /*3050*/  DFMA R48, R50, R48, UR20 ;  /* 0x0000001432307e2b */ /* 0x000fd00008000030 */
[----:B------:R-:W-:-:S08]  /*3060*/  DFMA R48, R50, R48, UR22 ;  /* 0x0000001632307e2b */ /* 0x000fd00008000030 */
[----:B------:R-:W-:-:S08]  /*3070*/  DFMA R48, R50, R48, UR24 ;  /* 0x0000001832307e2b */ /* 0x000fd00008000030 */
[----:B------:R-:W-:-:S08]  /*3080*/  DFMA R48, R50, R48, UR26 ;  /* 0x0000001a32307e2b */ /* 0x000fd00008000030 */
[----:B------:R-:W-:-:S08]  /*3090*/  DFMA R48, R50, R48, UR28 ;  /* 0x0000001c32307e2b */ /* 0x000fd00008000030 */
[----:B------:R-:W-:-:S08]  /*30a0*/  DFMA R48, R50, R48, UR30 ;  /* 0x0000001e32307e2b */ /* 0x000fd00008000030 */
[----:B------:R-:W-:-:S08]  /*30b0*/  DFMA R48, R50, R48, UR32 ;  /* 0x0000002032307e2b */ /* 0x000fd00008000030 */
[----:B------:R-:W-:Y:S02]  /*30c0*/  DFMA R52, R50, R48, 1 ;  /* 0x3ff000003234742b */ /* 0x000fe40000000030 */
[----:B------:R-:W-:-:S06]  /*30d0*/  DADD R48, -RZ, -R26 ;  /* 0x00000000ff307229 */ /* 0x000fcc000000091a */
[----:B------:R-:W-:-:S04]  /*30e0*/  DFMA R52, R50, R52, 1 ;  /* 0x3ff000003234742b */ /* 0x000fc80000000034 */
[----:B------:R-:W-:-:S04]  /*30f0*/  MOV R50, R49 ;  /* 0x0000003100327202 */ /* 0x000fc80000000f00 */
[----:B------:R-:W-:Y:S02]  /*3100*/  FSETP.GEU.AND P1, PT, |R50|, 4.1917929649353027344, PT ;  /* 0x4086232b3200780b */ /* 0x000fe40003f2e200 */
[----:B------:R-:W-:Y:S02]  /*3110*/  IMAD R49, R28, 0x100000, R53 ;  /* 0x001000001c317824 */ /* 0x000fe400078e0235 */
[----:B------:R-:W-:-:S09]  /*3120*/  IMAD.MOV.U32 R48, RZ, RZ, R52 ;  /* 0x000000ffff307224 */ /* 0x000fd200078e0034 */
[----:B-1----:R-:W-:Y:S05]  /*3130*/  @!P1 BRA `(.L_x_16) ;  /* 0x0000000000349947 */ /* 0x002fea0003800000 */
[----:B------:R-:W-:Y:S01]  /*3140*/  FSETP.GEU.AND P2, PT, |R50|, 4.2275390625, PT ;  /* 0x408748003200780b */ /* 0x000fe20003f4e200 */
[C---:B------:R-:W-:Y:S02]  /*3150*/  DADD R48, -R26.reuse, +INF ;  /* 0x7ff000001a307429 */ /* 0x040fe40000000100 */
[----:B------:R-:W-:-:S08]  /*3160*/  DSETP.GT.AND P1, PT, R26, RZ, PT ;  /* 0x000000ff1a00722a */ /* 0x000fd00003f24000 */
[----:B------:R-:W-:Y:S02]  /*3170*/  FSEL R48, R48, RZ, !P1 ;  /* 0x000000ff30307208 */ /* 0x000fe40004800000 */
[----:B------:R-:W-:Y:S01]  /*3180*/  FSEL R49, R49, RZ, !P1 ;  /* 0x000000ff31317208 */ /* 0x000fe20004800000 */
[----:B------:R-:W-:Y:S06]  /*3190*/  @P2 BRA `(.L_x_16) ;  /* 0x00000000001c2947 */ /* 0x000fec0003800000 */
[----:B------:R-:W-:Y:S01]  /*31a0*/  LEA.HI R26, R28, R28, RZ, 0x1 ;  /* 0x0000001c1c1a7211 */ /* 0x000fe200078f08ff */
[----:B------:R-:W-:-:S03]  /*31b0*/  IMAD.MOV.U32 R48, RZ, RZ, RZ ;  /* 0x000000ffff307224 */ /* 0x000fc600078e00ff */
[----:B------:R-:W-:-:S05]  /*31c0*/  SHF.R.S32.HI R27, RZ, 0x1, R26 ;  /* 0x00000001ff1b7819 */ /* 0x000fca000001141a */
[----:B------:R-:W-:Y:S02]  /*31d0*/  IMAD.IADD R28, R28, 0x1, -R27 ;  /* 0x000000011c1c7824 */ /* 0x000fe400078e0a1b */
[----:B------:R-:W-:-:S03]  /*31e0*/  IMAD R53, R27, 0x100000, R53 ;  /* 0x001000001b357824 */ /* 0x000fc600078e0235 */
[----:B------:R-:W-:-:S06]  /*31f0*/  LEA R49, R28, 0x3ff00000, 0x14 ;  /* 0x3ff000001c317811 */ /* 0x000fcc00078ea0ff */
[----:B------:R-:W-:-:S11]  /*3200*/  DMUL R48, R52, R48 ;  /* 0x0000003034307228 */ /* 0x000fd60000000000 */
.L_x_16:
[----:B------:R-:W-:-:S08]  /*3210*/  DADD R26, R46, -6.75539944105574400000e+15 ;  /* 0xc33800002e1a7429 */ /* 0x000fd00000000000 */
[----:B------:R-:W-:-:S08]  /*3220*/  DFMA R28, R26, -UR12, -R30 ;  /* 0x8000000c1a1c7c2b */ /* 0x000fd0000800081e */
[----:B------:R-:W-:Y:S02]  /*3230*/  DFMA R26, R26, -UR14, R28 ;  /* 0x8000000e1a1a7c2b */ /* 0x000fe4000800001c */
[----:B-----5:R-:W1:Y:S06]  /*3240*/  I2F.F64 R28, R54 ;  /* 0x00000036001c7312 */ /* 0x020e6c0000201c00 */
[----:B------:R-:W-:-:S08]  /*3250*/  DFMA R44, R26, UR16, R44 ;  /* 0x000000101a2c7c2b */ /* 0x000fd0000800002c */
[----:B------:R-:W-:Y:S02]  /*3260*/  DFMA R44, R26, R44, UR18 ;  /* 0x000000121a2c7e2b */ /* 0x000fe4000800002c */
[----:B-1----:R-:W-:-:S06]  /*3270*/  DFMA R28, R18, R48, -R28 ;  /* 0x00000030121c722b */ /* 0x002fcc000000081c */
[----:B------:R-:W-:Y:S02]  /*3280*/  DFMA R44, R26, R44, UR20 ;  /* 0x000000141a2c7e2b */ /* 0x000fe4000800002c */
[----:B------:R-:W-:-:S06]  /*3290*/  DFMA R22, R28, R28, R22 ;  /* 0x0000001c1c16722b */ /* 0x000fcc0000000016 */
        /* <DEDUP_REMOVED lines=9> */
[----:B------:R-:W-:-:S06]  /*3330*/  FSETP.GEU.AND P1, PT, |R45|, 4.1917929649353027344, PT ;  /* 0x4086232b2d00780b */ /* 0x000fcc0003f2e200 */
[----:B------:R-:W-:Y:S01]  /*3340*/  LEA R29, R46, R27, 0x14 ;  /* 0x0000001b2e1d7211 */ /* 0x000fe200078ea0ff */
[----:B------:R-:W-:-:S06]  /*3350*/  IMAD.MOV.U32 R28, RZ, RZ, R26 ;  /* 0x000000ffff1c7224 */ /* 0x000fcc00078e001a */
[----:B------:R-:W-:Y:S05]  /*3360*/  @!P1 BRA `(.L_x_17) ;  /* 0x0000000000349947 */ /* 0x000fea0003800000 */
[----:B------:R-:W-:Y:S01]  /*3370*/  FSETP.GEU.AND P2, PT, |R45|, 4.2275390625, PT ;  /* 0x408748002d00780b */ /* 0x000fe20003f4e200 */
[C---:B------:R-:W-:Y:S02]  /*3380*/  DADD R28, -R30.reuse, +INF ;  /* 0x7ff000001e1c7429 */ /* 0x040fe40000000100 */
[----:B------:R-:W-:-:S08]  /*3390*/  DSETP.GT.AND P1, PT, R30, RZ, PT ;  /* 0x000000ff1e00722a */ /* 0x000fd00003f24000 */
[----:B------:R-:W-:Y:S02]  /*33a0*/  FSEL R28, R28, RZ, !P1 ;  /* 0x000000ff1c1c7208 */ /* 0x000fe40004800000 */
[----:B------:R-:W-:Y:S01]  /*33b0*/  FSEL R29, R29, RZ, !P1 ;  /* 0x000000ff1d1d7208 */ /* 0x000fe20004800000 */
[----:B------:R-:W-:Y:S06]  /*33c0*/  @P2 BRA `(.L_x_17) ;  /* 0x00000000001c2947 */ /* 0x000fec0003800000 */
[----:B------:R-:W-:-:S04]  /*33d0*/  LEA.HI R28, R46, R46, RZ, 0x1 ;  /* 0x0000002e2e1c7211 */ /* 0x000fc800078f08ff */
[----:B------:R-:W-:-:S05]  /*33e0*/  SHF.R.S32.HI R29, RZ, 0x1, R28 ;  /* 0x00000001ff1d7819 */ /* 0x000fca000001141c */
[----:B------:R-:W-:Y:S02]  /*33f0*/  IMAD.IADD R28, R46, 0x1, -R29 ;  /* 0x000000012e1c7824 */ /* 0x000fe400078e0a1d */
[----:B------:R-:W-:-:S03]  /*3400*/  IMAD R27, R29, 0x100000, R27 ;  /* 0x001000001d1b7824 */ /* 0x000fc600078e021b */
[----:B------:R-:W-:Y:S01]  /*3410*/  LEA R29, R28, 0x3ff00000, 0x14 ;  /* 0x3ff000001c1d7811 */ /* 0x000fe200078ea0ff */
[----:B------:R-:W-:-:S06]  /*3420*/  IMAD.MOV.U32 R28, RZ, RZ, RZ ;  /* 0x000000ffff1c7224 */ /* 0x000fcc00078e00ff */
[----:B------:R-:W-:-:S11]  /*3430*/  DMUL R28, R26, R28 ;  /* 0x0000001c1a1c7228 */ /* 0x000fd60000000000 */
.L_x_17:
[----:B------:R-:W2:Y:S01]  /*3440*/  LDG.E R24, desc[UR8][R24.64+0x4] ;  /* 0x0000040818187981 */ /* 0x000ea2000c1e1900 */
[----:B------:R-:W-:-:S05]  /*3450*/  VIADD R57, R57, 0x2 ;  /* 0x0000000239397836 */ /* 0x000fca0000000000 */
[----:B------:R-:W-:Y:S01]  /*3460*/  ISETP.NE.AND P1, PT, R57, UR6, PT ;  /* 0x0000000639007c0c */ /* 0x000fe2000bf25270 */
[----:B--2---:R-:W1:Y:S02]  /*3470*/  I2F.F64 R26, R24 ;  /* 0x00000018001a7312 */ /* 0x004e640000201c00 */
[----:B-1----:R-:W-:-:S08]  /*3480*/  DFMA R26, R18, R28, -R26 ;  /* 0x0000001c121a722b */ /* 0x002fd0000000081a */
[----:B------:R-:W-:Y:S02]  /*3490*/  DFMA R22, R26, R26, R22 ;  /* 0x0000001a1a16722b */ /* 0x000fe40000000016 */
[----:B------:R-:W-:Y:S09]  /*34a0*/  @P1 BRA `(.L_x_18) ;  /* 0xfffffff400901947 */ /* 0x000ff2000383ffff */
[----:B------:R-:W-:-:S07]  /*34b0*/  MOV R31, UR6 ;  /* 0x00000006001f7c02 */ /* 0x000fce0008000f00 */
.L_x_15:
[----:B------:R-:W-:-:S09]  /*34c0*/  ULOP3.LUT UP0, URZ, UR5, 0x1, URZ, 0xc0, !UPT ;  /* 0x0000000105ff7892 */ /* 0x000fd2000f80c0ff */
[----:B------:R-:W-:Y:S05]  /*34d0*/  BRA.U !UP0, `(.L_x_19) ;  /* 0x0000000508807547 */ /* 0x000fea000b800000 */
[----:B------:R-:W1:Y:S01]  /*34e0*/  LDC.64 R24, c[0x0][0x380] ;  /* 0x0000e000ff187b82 */ /* 0x000e620000000a00 */
[----:B------:R-:W-:Y:S01]  /*34f0*/  IMAD.IADD R27, R0, 0x1, R31 ;  /* 0x00000001001b7824 */ /* 0x000fe200078e021f */
[----:B------:R-:W2:Y:S03]  /*3500*/  LDCU.U16 UR7, c[0x0][0x39c] ;  /* 0x00007380ff0777ac */ /* 0x000ea60008000400 */
[----:B-1----:R-:W-:-:S06]  /*3510*/  IMAD.WIDE R24, R27, 0x4, R24 ;  /* 0x000000041b187825 */ /* 0x002fcc00078e0218 */
[----:B------:R1:W3:Y:S01]  /*3520*/  LDG.E R24, desc[UR8][R24.64] ;  /* 0x0000000818187981 */ /* 0x0002e2000c1e1900 */
[----:B--2---:R-:W2:Y:S01]  /*3530*/  I2F.U16.RP R28, UR7 ;  /* 0x00000007001c7d06 */ /* 0x004ea20008109000 */
[----:B------:R-:W-:Y:S01]  /*3540*/  IMAD.MOV.U32 R26, RZ, RZ, RZ ;  /* 0x000000ffff1a7224 */ /* 0x000fe200078e00ff */
[----:B------:R-:W-:Y:S01]  /*3550*/  ISETP.NE.U32.AND P2, PT, RZ, UR4, PT ;  /* 0x00000004ff007c0c */ /* 0x000fe2000bf45070 */
[----:B------:R-:W-:Y:S01]  /*3560*/  UMOV UR12, 0xfefa39ef ;  /* 0xfefa39ef000c7882 */ /* 0x000fe20000000000 */
[----:B------:R-:W-:-:S04]  /*3570*/  UMOV UR13, 0x3fe62e42 ;  /* 0x3fe62e42000d7882 */ /* 0x000fc80000000000 */
[----:B--2---:R-:W2:Y:S02]  /*3580*/  MUFU.RCP R28, R28 ;  /* 0x0000001c001c7308 */ /* 0x004ea40000001000 */
[----:B--2---:R-:W-:-:S06]  /*3590*/  VIADD R27, R28, 0xffffffe ;  /* 0x0ffffffe1c1b7836 */ /* 0x004fcc0000000000 */
[----:B------:R-:W2:Y:S02]  /*35a0*/  F2I.FTZ.U32.TRUNC.NTZ R27, R27 ;  /* 0x0000001b001b7305 */ /* 0x000ea4000021f000 */
[----:B--2---:R-:W-:-:S04]  /*35b0*/  IMAD.MOV R29, RZ, RZ, -R27 ;  /* 0x000000ffff1d7224 */ /* 0x004fc800078e0a1b */
[----:B------:R-:W-:-:S04]  /*35c0*/  IMAD R29, R29, UR4, RZ ;  /* 0x000000041d1d7c24 */ /* 0x000fc8000f8e02ff */
[----:B------:R-:W-:-:S06]  /*35d0*/  IMAD.HI.U32 R26, R27, R29, R26 ;  /* 0x0000001d1b1a7227 */ /* 0x000fcc00078e001a */
[----:B------:R-:W-:-:S04]  /*35e0*/  IMAD.HI.U32 R30, R26, R31, RZ ;  /* 0x0000001f1a1e7227 */ /* 0x000fc800078e00ff */
[----:B------:R-:W-:-:S04]  /*35f0*/  IMAD.MOV R26, RZ, RZ, -R30 ;  /* 0x000000ffff1a7224 */ /* 0x000fc800078e0a1e */
[----:B-1----:R-:W-:-:S05]  /*3600*/  IMAD R25, R26, UR4, R31 ;  /* 0x000000041a197c24 */ /* 0x002fca000f8e021f */
[----:B------:R-:W-:-:S13]  /*3610*/  ISETP.GE.U32.AND P0, PT, R25, UR4, PT ;  /* 0x0000000419007c0c */ /* 0x000fda000bf06070 */
[----:B------:R-:W-:Y:S01]  /*3620*/  @P0 IADD3 R25, PT, PT, R25, -UR4, RZ ;  /* 0x8000000419190c10 */ /* 0x000fe2000fffe0ff */
[----:B------:R-:W-:-:S03]  /*3630*/  @P0 VIADD R30, R30, 0x1 ;  /* 0x000000011e1e0836 */ /* 0x000fc60000000000 */
[----:B------:R-:W-:-:S13]  /*3640*/  ISETP.GE.U32.AND P1, PT, R25, UR4, PT ;  /* 0x0000000419007c0c */ /* 0x000fda000bf26070 */
[----:B------:R-:W-:Y:S01]  /*3650*/  @P1 VIADD R30, R30, 0x1 ;  /* 0x000000011e1e1836 */ /* 0x000fe20000000000 */
[----:B------:R-:W-:-:S04]  /*3660*/  @!P2 LOP3.LUT R30, RZ, UR4, RZ, 0x33, !PT ;  /* 0x00000004ff1eac12 */ /* 0x000fc8000f8e33ff */
[----:B------:R-:W1:Y:S01]  /*3670*/  I2F.F64.U32 R28, R30 ;  /* 0x0000001e001c7312 */ /* 0x000e620000201800 */
[----:B------:R-:W-:-:S04]  /*3680*/  IMAD.MOV R26, RZ, RZ, -R30 ;  /* 0x000000ffff1a7224 */ /* 0x000fc800078e0a1e */
[----:B------:R-:W-:-:S04]  /*3690*/  IMAD R31, R26, UR4, R31 ;  /* 0x000000041a1f7c24 */ /* 0x000fc8000f8e021f */
[----:B------:R-:W2:Y:S01]  /*36a0*/  I2F.F64.U32 R26, R31 ;  /* 0x0000001f001a7312 */ /* 0x000ea20000201800 */
[----:B-1---5:R-:W-:-:S08]  /*36b0*/  DADD R28, -R2, R28 ;  /* 0x00000000021c7229 */ /* 0x022fd0000000011c */
[----:B------:R-:W-:Y:S02]  /*36c0*/  DMUL R20, R28, R20 ;  /* 0x000000141c147228 */ /* 0x000fe40000000000 */
[----:B--2---:R-:W-:-:S06]  /*36d0*/  DADD R26, -R16, R26 ;  /* 0x00000000101a7229 */ /* 0x004fcc000000011a */
[----:B------:R-:W-:Y:S02]  /*36e0*/  DMUL R28, R28, R20 ;  /* 0x000000141c1c7228 */ /* 0x000fe40000000000 */
[----:B------:R-:W-:-:S08]  /*36f0*/  DMUL R20, R26, R34 ;  /* 0x000000221a147228 */ /* 0x000fd00000000000 */
[----:B------:R-:W-:Y:S01]  /*3700*/  DFMA R20, R26, R20, R28 ;  /* 0x000000141a14722b */ /* 0x000fe2000000001c */
[----:B------:R-:W-:Y:S02]  /*3710*/  IMAD.MOV.U32 R26, RZ, RZ, 0x652b82fe ;  /* 0x652b82feff1a7424 */ /* 0x000fe400078e00ff */
[----:B------:R-:W-:-:S05]  /*3720*/  IMAD.MOV.U32 R27, RZ, RZ, 0x3ff71547 ;  /* 0x3ff71547ff1b7424 */ /* 0x000fca00078e00ff */
[----:B------:R-:W-:Y:S02]  /*3730*/  DADD R44, -RZ, -R20 ;  /* 0x00000000ff2c7229 */ /* 0x000fe40000000914 */
[----:B------:R-:W-:-:S08]  /*3740*/  DFMA R26, R20, -R26, 6.75539944105574400000e+15 ;  /* 0x43380000141a742b */ /* 0x000fd0000000081a */
[----:B------:R-:W-:Y:S01]  /*3750*/  DADD R28, R26, -6.75539944105574400000e+15 ;  /* 0xc33800001a1c7429 */ /* 0x000fe20000000000 */
[----:B------:R-:W-:-:S07]  /*3760*/  FSETP.GEU.AND P0, PT, |R45|, 4.1917929649353027344, PT ;  /* 0x4086232b2d00780b */ /* 0x000fce0003f0e200 */
[----:B------:R-:W-:Y:S01]  /*3770*/  DFMA R30, R28, -UR12, -R20 ;  /* 0x8000000c1c1e7c2b */ /* 0x000fe20008000814 */
[----:B------:R-:W-:Y:S01]  /*3780*/  UMOV UR12, 0x3b39803f ;  /* 0x3b39803f000c7882 */ /* 0x000fe20000000000 */
[----:B------:R-:W-:-:S06]  /*3790*/  UMOV UR13, 0x3c7abc9e ;  /* 0x3c7abc9e000d7882 */ /* 0x000fcc0000000000 */
[----:B------:R-:W-:Y:S01]  /*37a0*/  DFMA R28, R28, -UR12, R30 ;  /* 0x8000000c1c1c7c2b */ /* 0x000fe2000800001e */
[----:B------:R-:W-:Y:S01]  /*37b0*/  UMOV UR12, 0x69ce2bdf ;  /* 0x69ce2bdf000c7882 */ /* 0x000fe20000000000 */
[----:B------:R-:W-:Y:S01]  /*37c0*/  MOV R30, 0xfca213ea ;  /* 0xfca213ea001e7802 */ /* 0x000fe20000000f00 */
[----:B------:R-:W-:Y:S01]  /*37d0*/  IMAD.MOV.U32 R31, RZ, RZ, 0x3e928af3 ;  /* 0x3e928af3ff1f7424 */ /* 0x000fe200078e00ff */
[----:B------:R-:W-:-:S05]  /*37e0*/  UMOV UR13, 0x3e5ade15 ;  /* 0x3e5ade15000d7882 */ /* 0x000fca0000000000 */
[----:B------:R-:W-:Y:S01]  /*37f0*/  DFMA R30, R28, UR12, R30 ;  /* 0x0000000c1c1e7c2b */ /* 0x000fe2000800001e */
[----:B------:R-:W-:Y:S01]  /*3800*/  UMOV UR12, 0x62401315 ;  /* 0x62401315000c7882 */ /* 0x000fe20000000000 */
[----:B------:R-:W-:-:S06]  /*3810*/  UMOV UR13, 0x3ec71dee ;  /* 0x3ec71dee000d7882 */ /* 0x000fcc0000000000 */
[----:B------:R-:W-:Y:S01]  /*3820*/  DFMA R30, R28, R30, UR12 ;  /* 0x0000000c1c1e7e2b */ /* 0x000fe2000800001e */
        /* <DEDUP_REMOVED lines=20> */
[----:B------:R-:W-:-:S08]  /*3970*/  DFMA R30, R28, R30, UR12 ;  /* 0x0000000c1c1e7e2b */ /* 0x000fd0000800001e */
[----:B------:R-:W-:-:S08]  /*3980*/  DFMA R30, R28, R30, 1 ;  /* 0x3ff000001c1e742b */ /* 0x000fd0000000001e */
[----:B------:R-:W-:-:S10]  /*3990*/  DFMA R30, R28, R30, 1 ;  /* 0x3ff000001c1e742b */ /* 0x000fd4000000001e */
[----:B------:R-:W-:Y:S02]  /*39a0*/  IMAD R29, R26, 0x100000, R31 ;  /* 0x001000001a1d7824 */ /* 0x000fe400078e021f */
[----:B------:R-:W-:Y:S01]  /*39b0*/  IMAD.MOV.U32 R28, RZ, RZ, R30 ;  /* 0x000000ffff1c7224 */ /* 0x000fe200078e001e */
[----:B---3--:R-:W1:Y:S01]  /*39c0*/  I2F.F64 R24, R24 ;  /* 0x0000001800187312 */ /* 0x008e620000201c00 */
[----:B------:R-:W-:Y:S05]  /*39d0*/  @!P0 BRA `(.L_x_20) ;  /* 0x0000000000388947 */ /* 0x000fea0003800000 */
[----:B------:R-:W-:Y:S01]  /*39e0*/  FSETP.GEU.AND P1, PT, |R45|, 4.2275390625, PT ;  /* 0x408748002d00780b */ /* 0x000fe20003f2e200 */
[C---:B------:R-:W-:Y:S02]  /*39f0*/  DADD R28, -R20.reuse, +INF ;  /* 0x7ff00000141c7429 */ /* 0x040fe40000000100 */
[----:B------:R-:W-:-:S08]  /*3a00*/  DSETP.GT.AND P0, PT, R20, RZ, PT ;  /* 0x000000ff1400722a */ /* 0x000fd00003f04000 */
[----:B------:R-:W-:Y:S02]  /*3a10*/  FSEL R28, R28, RZ, !P0 ;  /* 0x000000ff1c1c7208 */ /* 0x000fe40004000000 */
[----:B------:R-:W-:Y:S01]  /*3a20*/  FSEL R29, R29, RZ, !P0 ;  /* 0x000000ff1d1d7208 */ /* 0x000fe20004000000 */
[----:B------:R-:W-:Y:S06]  /*3a30*/  @P1 BRA `(.L_x_20) ;  /* 0x0000000000201947 */ /* 0x000fec0003800000 */
[----:B------:R-:W-:Y:S02]  /*3a40*/  LEA.HI R20, R26, R26, RZ, 0x1 ;  /* 0x0000001a1a147211 */ /* 0x000fe400078f08ff */
[----:B------:R-:W-:Y:S02]  /*3a50*/  MOV R28, R30 ;  /* 0x0000001e001c7202 */ /* 0x000fe40000000f00 */
[----:B------:R-:W-:-:S05]  /*3a60*/  SHF.R.S32.HI R29, RZ, 0x1, R20 ;  /* 0x00000001ff1d7819 */ /* 0x000fca0000011414 */
[----:B------:R-:W-:Y:S02]  /*3a70*/  IMAD.IADD R20, R26, 0x1, -R29 ;  /* 0x000000011a147824 */ /* 0x000fe400078e0a1d */
[----:B------:R-:W-:-:S03]  /*3a80*/  IMAD R29, R29, 0x100000, R31 ;  /* 0x001000001d1d7824 */ /* 0x000fc600078e021f */
[----:B------:R-:W-:Y:S01]  /*3a90*/  LEA R21, R20, 0x3ff00000, 0x14 ;  /* 0x3ff0000014157811 */ /* 0x000fe200078ea0ff */
[----:B------:R-:W-:-:S06]  /*3aa0*/  IMAD.MOV.U32 R20, RZ, RZ, RZ ;  /* 0x000000ffff147224 */ /* 0x000fcc00078e00ff */
[----:B------:R-:W-:-:S11]  /*3ab0*/  DMUL R28, R28, R20 ;  /* 0x000000141c1c7228 */ /* 0x000fd60000000000 */
.L_x_20:
[----:B-1----:R-:W-:-:S08]  /*3ac0*/  DFMA R24, R18, R28, -R24 ;  /* 0x0000001c1218722b */ /* 0x002fd00000000818 */
[----:B------:R-:W-:-:S11]  /*3ad0*/  DFMA R22, R24, R24, R22 ;  /* 0x000000181816722b */ /* 0x000fd60000000016 */
.L_x_19:
        /* <DEDUP_REMOVED lines=15> */
[----:B------:R-:W-:Y:S01]  /*3bd0*/  MOV R22, 0x3c10 ;  /* 0x00003c1000167802 */ /* 0x000fe20000000f00 */
[----:B------:R-:W-:Y:S02]  /*3be0*/  IMAD.MOV.U32 R20, RZ, RZ, R4 ;  /* 0x000000ffff147224 */ /* 0x000fe400078e0004 */
[----:B------:R-:W-:-:S07]  /*3bf0*/  IMAD.MOV.U32 R21, RZ, RZ, R5 ;  /* 0x000000ffff157224 */ /* 0x000fce00078e0005 */
[----:B0----5:R-:W-:Y:S05]  /*3c00*/  CALL.REL.NOINC `($__internal_1_$__cuda_sm20_div_rn_f64_full) ;  /* 0x000000dc00f47944 */ /* 0x021fea0003c00000 */
.L_x_21:
[----:B------:R-:W-:-:S14]  /*3c10*/  DSETP.GEU.AND P0, PT, R20, R38, PT ;  /* 0x000000261400722a */ /* 0x000fdc0003f0e000 */
[----:B------:R-:W1:Y:S01]  /*3c20*/  @!P0 LDC.64 R24, c[0x0][0x3a0] ;  /* 0x0000e800ff188b82 */ /* 0x000e620000000a00 */
[----:B------:R-:W-:Y:S04]  /*3c30*/  @!P0 STG.E.64 desc[UR8][R32.64+0x18], R42 ;  /* 0x0000182a20008986 */ /* 0x000fe8000c101b08 */
[----:B------:R2:W-:Y:S04]  /*3c40*/  @!P0 STG.E.64 desc[UR8][R32.64+0x20], R36 ;  /* 0x0000202420008986 */ /* 0x0005e8000c101b08 */
[----:B------:R-:W2:Y:S04]  /*3c50*/  LDG.E.64 R22, desc[UR8][R6.64+0x20] ;  /* 0x0000200806167981 */ /* 0x000ea8000c1e1b00 */
[----:B-1----:R-:W3:Y:S01]  /*3c60*/  @!P0 LDG.E.64 R40, desc[UR8][R24.64+0x48] ;  /* 0x0000480818288981 */ /* 0x002ee2000c1e1b00 */
[----:B------:R-:W-:Y:S01]  /*3c70*/  @!P0 MOV R38, R20 ;  /* 0x0000001400268202 */ /* 0x000fe20000000f00 */
[----:B------:R-:W-:Y:S01]  /*3c80*/  @!P0 IMAD.MOV.U32 R39, RZ, RZ, R21 ;  /* 0x000000ffff278224 */ /* 0x000fe200078e0015 */
[----:B--2---:R-:W-:-:S08]  /*3c90*/  DADD R36, R22, R36 ;  /* 0x0000000016247229 */ /* 0x004fd00000000024 */
[----:B---3--:R-:W-:-:S14]  /*3ca0*/  DSETP.GTU.AND P1, PT, R36, R40, PT ;  /* 0x000000282400722a */ /* 0x008fdc0003f2c000 */
[----:B------:R-:W-:Y:S05]  /*3cb0*/  @!P1 BRA `(.L_x_22) ;  /* 0xffffffe800f89947 */ /* 0x000fea000383ffff */
[----:B-----5:R-:W1:Y:S02]  /*3cc0*/  LDC.64 R2, c[0x0][0x3a0] ;  /* 0x0000e800ff027b82 */ /* 0x020e640000000a00 */
[----:B-1----:R-:W5:Y:S02]  /*3cd0*/  LDG.E.64 R2, desc[UR8][R2.64+0x38] ;  /* 0x0000380802027981 */ /* 0x002f64000c1e1b00 */
.L_x_13:
[----:B------:R-:W2:Y:S02]  /*3ce0*/  LDG.E.64 R16, desc[UR8][R6.64+0x18] ;  /* 0x0000180806107981 */ /* 0x000ea4000c1e1b00 */
[----:B--2---:R-:W-:-:S08]  /*3cf0*/  DADD R42, R16, R42 ;  /* 0x00000000102a7229 */ /* 0x004fd0000000002a */
[----:B-----5:R-:W-:-:S14]  /*3d00*/  DSETP.GTU.AND P0, PT, R42, R2, PT ;  /* 0x000000022a00722a */ /* 0x020fdc0003f0c000 */
[----:B------:R-:W-:Y:S05]  /*3d10*/  @!P0 BRA `(.L_x_23) ;  /* 0xffffffe800788947 */ /* 0x000fea000383ffff */
.L_x_11:
[----:B------:R-:W2:Y:S02]  /*3d20*/  LDG.E.64 R2, desc[UR8][R32.64+0x18] ;  /* 0x0000180820027981 */ /* 0x000ea4000c1e1b00 */
[----:B--2---:R-:W-:-:S08]  /*3d30*/  DADD R16, R2, R2 ;  /* 0x0000000002107229 */ /* 0x004fd00000000002 */
[----:B------:R-:W-:-:S06]  /*3d40*/  DMUL R16, R2, R16 ;  /* 0x0000001002107228 */ /* 0x000fcc0000000000 */
[----:B------:R-:W1:Y:S04]  /*3d50*/  MUFU.RCP64H R3, R17 ;  /* 0x0000001100037308 */ /* 0x000e680000001800 */
[----:B------:R-:W-:-:S05]  /*3d60*/  VIADD R2, R17, 0x300402 ;  /* 0x0030040211027836 */ /* 0x000fca0000000000 */
[----:B------:R-:W-:Y:S01]  /*3d70*/  FSETP.GEU.AND P0, PT, |R2|, 5.8789094863358348022e-39, PT ;  /* 0x004004020200780b */ /* 0x000fe20003f0e200 */
[----:B-1----:R-:W-:-:S08]  /*3d80*/  DFMA R18, -R16, R2, 1 ;  /* 0x3ff000001012742b */ /* 0x002fd00000000102 */
        /* <DEDUP_REMOVED lines=10> */
[----:B0-----:R-:W-:Y:S05]  /*3e30*/  CALL.REL.NOINC `($__internal_0_$__cuda_sm20_dblrcp_rn_slowpath_v3) ;  /* 0x000000d800cc7944 */ /* 0x001fea0003c00000 */
[----:B------:R-:W-:Y:S01]  /*3e40*/  MOV R44, R50 ;  /* 0x00000032002c7202 */ /* 0x000fe20000000f00 */
[----:B------:R-:W-:-:S07]  /*3e50*/  IMAD.MOV.U32 R45, RZ, RZ, R51 ;  /* 0x000000ffff2d7224 */ /* 0x000fce00078e0033 */
.L_x_24:
        /* <DEDUP_REMOVED lines=18> */
.L_x_25:
[----:B------:R-:W-:Y:S01]  /*3f80*/  ULOP3.LUT UR11, UR5, 0x7ffffffc, URZ, 0xc0, !UPT ;  /* 0x7ffffffc050b7892 */ /* 0x000fe2000f8ec0ff */
[----:B------:R-:W-:Y:S02]  /*3f90*/  CS2R R2, SRZ ;  /* 0x0000000000027805 */ /* 0x000fe4000001ff00 */
[----:B------:R-:W-:Y:S01]  /*3fa0*/  MOV R16, 0x0 ;  /* 0x0000000000107802 */ /* 0x000fe20000000f00 */
[----:B------:R-:W-:Y:S01]  /*3fb0*/  IMAD.MOV.U32 R17, RZ, RZ, 0x3ff00000 ;  /* 0x3ff00000ff117424 */ /* 0x000fe200078e00ff */
[----:B------:R-:W-:Y:S01]  /*3fc0*/  CS2R R38, SRZ ;  /* 0x0000000000267805 */ /* 0x000fe2000001ff00 */
[----:B------:R-:W-:Y:S01]  /*3fd0*/  IMAD.MOV.U32 R18, RZ, RZ, 0x0 ;  /* 0x00000000ff127424 */ /* 0x000fe200078e00ff */
[----:B------:R-:W-:Y:S01]  /*3fe0*/  ULOP3.LUT UR5, UR5, 0x1, URZ, 0xc0, !UPT ;  /* 0x0000000105057892 */ /* 0x000fe2000f8ec0ff */
[----:B------:R-:W-:Y:S01]  /*3ff0*/  IMAD.MOV.U32 R19, RZ, RZ, 0x3ff00000 ;  /* 0x3ff00000ff137424 */ /* 0x000fe200078e00ff */
[----:B------:R-:W-:-:S12]  /*4000*/  UIADD3 UR6, UPT, UPT, -UR11, URZ, URZ ;  /* 0x000000ff0b067290 */ /* 0x000fd8000fffe1ff */
.L_x_93:
[----:B------:R-:W-:-:S13]  /*4010*/  ISETP.NE.AND P0, PT, R2, 0x6, PT ;  /* 0x000000060200780c */ /* 0x000fda0003f05270 */
[----:B------:R-:W-:Y:S05]  /*4020*/  @!P0 BRA `(.L_x_26) ;  /* 0x0000008000d08947 */ /* 0x000fea0003800000 */
[----:B------:R-:W-:-:S13]  /*4030*/  ISETP.NE.AND P0, PT, R2, RZ, PT ;  /* 0x000000ff0200720c */ /* 0x000fda0003f05270 */
[----:B------:R-:W-:Y:S05]  /*4040*/  @P0 BRA `(.L_x_27) ;  /* 0x0000001400800947 */ /* 0x000fea0003800000 */
[----:B------:R-:W2:Y:S04]  /*4050*/  LDG.E.64 R34, desc[UR8][R32.64] ;  /* 0x0000000820227981 */ /* 0x000ea8000c1e1b00 */
[----:B------:R-:W2:Y:S02]  /*4060*/  LDG.E.64 R16, desc[UR8][R6.64] ;  /* 0x0000000806107981 */ /* 0x000ea4000c1e1b00 */
[----:B--2---:R-:W-:-:S08]  /*4070*/  DADD R34, R34, R16 ;  /* 0x0000000022227229 */ /* 0x004fd00000000010 */
[----:B------:R-:W-:-:S06]  /*4080*/  DSETP.GEU.AND P0, PT, R34, R10, PT ;  /* 0x0000000a2200722a */ /* 0x000fcc0003f0e000 */
[----:B------:R-:W-:-:S14]  /*4090*/  DSETP.LEU.OR P0, PT, R34, R8, P0 ;  /* 0x000000082200722a */ /* 0x000fdc000070b400 */
[----:B------:R-:W-:Y:S05]  /*40a0*/  @P0 BRA `(.L_x_28) ;  /* 0x0000001400280947 */ /* 0x000fea0003800000 */
[----:B------:R1:W5:Y:S04]  /*40b0*/  LDG.E.64 R24, desc[UR8][R32.64+0x8] ;  /* 0x0000080820187981 */ /* 0x000368000c1e1b00 */
[----:B------:R1:W5:Y:S04]  /*40c0*/  LDG.E.64 R26, desc[UR8][R32.64+0x10] ;  /* 0x00001008201a7981 */ /* 0x000368000c1e1b00 */
[----:B------:R1:W5:Y:S01]  /*40d0*/  LDG.E.64 R28, desc[UR8][R32.64+0x30] ;  /* 0x00003008201c7981 */ /* 0x000362000c1e1b00 */
[----:B------:R-:W-:Y:S01]  /*40e0*/  UISETP.NE.AND UP0, UPT, UR10, URZ, UPT ;  /* 0x000000ff0a00728c */ /* 0x000fe2000bf05270 */
[----:B------:R-:W-:Y:S01]  /*40f0*/  DADD R30, R38, R38 ;  /* 0x00000000261e7229 */ /* 0x000fe20000000026 */
[----:B------:R-:W-:Y:S01]  /*4100*/  IMAD.MOV.U32 R37, RZ, RZ, RZ ;  /* 0x000000ffff257224 */ /* 0x000fe200078e00ff */
[----:B------:R1:W-:Y:S01]  /*4110*/  STG.E.64 desc[UR8][R32.64], R34 ;  /* 0x0000002220007986 */ /* 0x0003e2000c101b08 */
[----:B------:R-:W-:-:S05]  /*4120*/  CS2R R22, SRZ ;  /* 0x0000000000167805 */ /* 0x000fca000001ff00 */
[----:B------:R-:W-:Y:S05]  /*4130*/  BRA.U !UP0, `(.L_x_29) ;  /* 0x0000000908c47547 */ /* 0x000fea000b800000 */
[----:B------:R-:W2:Y:S01]  /*4140*/  LDCU.U16 UR7, c[0x0][0x39c] ;  /* 0x00007380ff0777ac */ /* 0x000ea20008000400 */
[----:B------:R-:W-:Y:S01]  /*4150*/  IMAD.MOV.U32 R20, RZ, RZ, RZ ;  /* 0x000000ffff147224 */ /* 0x000fe200078e00ff */
[----:B------:R-:W-:Y:S02]  /*4160*/  ISETP.NE.U32.AND P0, PT, RZ, UR4, PT ;  /* 0x00000004ff007c0c */ /* 0x000fe4000bf05070 */
[----:B------:R-:W-:Y:S01]  /*4170*/  LOP3.LUT R57, RZ, UR4, RZ, 0x33, !PT ;  /* 0x00000004ff397c12 */ /* 0x000fe2000f8e33ff */
[----:B--2---:R-:W2:Y:S01]  /*4180*/  I2F.U16.RP R16, UR7 ;  /* 0x0000000700107d06 */ /* 0x004ea20008109000 */
[----:B------:R-:W3:Y:S07]  /*4190*/  LDCU.U16 UR7, c[0x0][0x39c] ;  /* 0x00007380ff0777ac */ /* 0x000eee0008000400 */
[----:B--2---:R-:W2:Y:S02]  /*41a0*/  MUFU.RCP R16, R16 ;  /* 0x0000001000107308 */ /* 0x004ea40000001000 */
[----:B--2---:R-:W-:-:S06]  /*41b0*/  VIADD R17, R16, 0xffffffe ;  /* 0x0ffffffe10117836 */ /* 0x004fcc0000000000 */
[----:B------:R-:W2:Y:S02]  /*41c0*/  F2I.FTZ.U32.TRUNC.NTZ R21, R17 ;  /* 0x0000001100157305 */ /* 0x000ea4000021f000 */
[----:B--2---:R-:W-:-:S05]  /*41d0*/  IADD3 R23, PT, PT, RZ, -R21, RZ ;  /* 0x80000015ff177210 */ /* 0x004fca0007ffe0ff */
[----:B------:R-:W-:-:S04]  /*41e0*/  IMAD R23, R23, UR4, RZ ;  /* 0x0000000417177c24 */ /* 0x000fc8000f8e02ff */
[----:B------:R-:W-:Y:S01]  /*41f0*/  IMAD.HI.U32 R20, R21, R23, R20 ;  /* 0x0000001715147227 */ /* 0x000fe200078e0014 */
[----:B------:R-:W-:-:S03]  /*4200*/  CS2R R22, SRZ ;  /* 0x0000000000167805 */ /* 0x000fc6000001ff00 */
[----:B---3--:R-:W-:-:S07]  /*4210*/  IMAD.MOV.U32 R21, RZ, RZ, RZ ;  /* 0x000000ffff157224 */ /* 0x008fce00078e00ff */
.L_x_32:
[----:B------:R-:W2:Y:S01]  /*4220*/  LDC.64 R36, c[0x0][0x380] ;  /* 0x0000e000ff247b82 */ /* 0x000ea20000000a00 */
[----:B------:R-:W-:-:S04]  /*4230*/  IMAD.IADD R17, R0, 0x1, R21 ;  /* 0x0000000100117824 */ /* 0x000fc800078e0215 */
[----:B--2---:R-:W-:-:S05]  /*4240*/  IMAD.WIDE R36, R17, 0x4, R36 ;  /* 0x0000000411247825 */ /* 0x004fca00078e0224 */
[----:B-----5:R2:W5:Y:S01]  /*4250*/  LDG.E R56, desc[UR8][R36.64] ;  /* 0x0000000824387981 */ /* 0x020562000c1e1900 */
[----:B------:R-:W-:Y:S01]  /*4260*/  IMAD.HI.U32 R20, R20, R21, RZ ;  /* 0x0000001514147227 */ /* 0x000fe200078e00ff */
[----:B------:R-:W-:Y:S01]  /*4270*/  UMOV UR12, 0xfefa39ef ;  /* 0xfefa39ef000c7882 */ /* 0x000fe20000000000 */
[----:B------:R-:W-:Y:S01]  /*4280*/  UMOV UR13, 0x3fe62e42 ;  /* 0x3fe62e42000d7882 */ /* 0x000fe20000000000 */
[----:B------:R-:W-:Y:S01]  /*4290*/  UMOV UR14, 0x3b39803f ;  /* 0x3b39803f000e7882 */ /* 0x000fe20000000000 */
[----:B------:R-:W-:Y:S01]  /*42a0*/  IMAD.MOV R16, RZ, RZ, -R20 ;  /* 0x000000ffff107224 */ /* 0x000fe200078e0a14 */
[----:B------:R-:W-:Y:S01]  /*42b0*/  UMOV UR15, 0x3c7abc9e ;  /* 0x3c7abc9e000f7882 */ /* 0x000fe20000000000 */
[----:B------:R-:W-:Y:S01]  /*42c0*/  UMOV UR16, 0x69ce2bdf ;  /* 0x69ce2bdf00107882 */ /* 0x000fe20000000000 */
[----:B------:R-:W-:Y:S01]  /*42d0*/  UMOV UR17, 0x3e5ade15 ;  /* 0x3e5ade1500117882 */ /* 0x000fe20000000000 */
[----:B------:R-:W-:Y:S01]  /*42e0*/  IMAD R16, R16, UR4, R21 ;  /* 0x0000000410107c24 */ /* 0x000fe2000f8e0215 */
[----:B------:R-:W-:Y:S01]  /*42f0*/  UMOV UR18, 0x62401315 ;  /* 0x6240131500127882 */ /* 0x000fe20000000000 */
[----:B------:R-:W-:Y:S01]  /*4300*/  UMOV UR19, 0x3ec71dee ;  /* 0x3ec71dee00137882 */ /* 0x000fe20000000000 */
[----:B------:R-:W-:Y:S01]  /*4310*/  UMOV UR20, 0x7c89eb71 ;  /* 0x7c89eb7100147882 */ /* 0x000fe20000000000 */
[----:B------:R-:W-:Y:S01]  /*4320*/  UMOV UR21, 0x3efa0199 ;  /* 0x3efa019900157882 */ /* 0x000fe20000000000 */
[C---:B------:R-:W-:Y:S01]  /*4330*/  ISETP.GE.U32.AND P1, PT, R16.reuse, UR4, PT ;  /* 0x0000000410007c0c */ /* 0x040fe2000bf26070 */
[----:B------:R-:W-:Y:S01]  /*4340*/  UMOV UR22, 0x14761f65 ;  /* 0x14761f6500167882 */ /* 0x000fe20000000000 */
        /* <DEDUP_REMOVED lines=11> */
[----:B------:R-:W-:Y:S01]  /*4400*/  @P1 VIADD R16, R16, -UR4 ;  /* 0x8000000410101c36 */ /* 0x000fe20008000000 */
[----:B------:R-:W-:-:S04]  /*4410*/  @P1 IADD3 R20, PT, PT, R20, 0x1, RZ ;  /* 0x0000000114141810 */ /* 0x000fc80007ffe0ff */
[----:B------:R-:W-:-:S13]  /*4420*/  ISETP.GE.U32.AND P2, PT, R16, UR4, PT ;  /* 0x0000000410007c0c */ /* 0x000fda000bf46070 */
[----:B------:R-:W-:-:S05]  /*4430*/  @P2 VIADD R20, R20, 0x1 ;  /* 0x0000000114142836 */ /* 0x000fca0000000000 */
[----:B------:R-:W-:-:S04]  /*4440*/  SEL R20, R57, R20, !P0 ;  /* 0x0000001439147207 */ /* 0x000fc80004000000 */
[----:B------:R3:W4:Y:S01]  /*4450*/  I2F.F64.U32 R40, R20 ;  /* 0x0000001400287312 */ /* 0x0007220000201800 */
[----:B------:R-:W-:-:S04]  /*4460*/  IMAD.MOV R52, RZ, RZ, -R20 ;  /* 0x000000ffff347224 */ /* 0x000fc800078e0a14 */
[----:B------:R-:W-:-:S03]  /*4470*/  IMAD R52, R52, UR4, R21 ;  /* 0x0000000434347c24 */ /* 0x000fc6000f8e0215 */
[----:B---3--:R-:W3:Y:S01]  /*4480*/  I2F.U16.RP R20, UR7 ;  /* 0x0000000700147d06 */ /* 0x008ee20008109000 */
[----:B----4-:R-:W-:-:S07]  /*4490*/  DADD R46, -R26, R40 ;  /* 0x000000001a2e7229 */ /* 0x010fce0000000128 */
[----:B------:R-:W4:Y:S01]  /*44a0*/  I2F.F64.U32 R16, R52 ;  /* 0x0000003400107312 */ /* 0x000f220000201800 */
[----:B------:R-:W-:-:S07]  /*44b0*/  DMUL R48, R50, R46 ;  /* 0x0000002e32307228 */ /* 0x000fce0000000000 */
[----:B---3--:R-:W3:Y:S01]  /*44c0*/  MUFU.RCP R20, R20 ;  /* 0x0000001400147308 */ /* 0x008ee20000001000 */
[----:B----4-:R-:W-:-:S08]  /*44d0*/  DADD R16, -R24, R16 ;  /* 0x0000000018107229 */ /* 0x010fd00000000110 */
[-C--:B------:R-:W-:Y:S02]  /*44e0*/  DMUL R42, R30, R16.reuse ;  /* 0x000000101e2a7228 */ /* 0x080fe40000000000 */
[----:B------:R-:W-:Y:S01]  /*44f0*/  DMUL R40, R44, R16 ;  /* 0x000000102c287228 */ /* 0x000fe20000000000 */
[----:B---3--:R-:W-:-:S05]  /*4500*/  VIADD R57, R20, 0xffffffe ;  /* 0x0ffffffe14397836 */ /* 0x008fca0000000000 */
[----:B------:R-:W-:-:S08]  /*4510*/  DMUL R42, R42, R46 ;  /* 0x0000002e2a2a7228 */ /* 0x000fd00000000000 */
[----:B------:R-:W-:Y:S01]  /*4520*/  DFMA R40, R16, R40, -R42 ;  /* 0x000000281028722b */ /* 0x000fe2000000082a */
[----:B------:R-:W-:Y:S02]  /*4530*/  IMAD.MOV.U32 R42, RZ, RZ, 0x652b82fe ;  /* 0x652b82feff2a7424 */ /* 0x000fe400078e00ff */
[----:B------:R-:W-:-:S05]  /*4540*/  IMAD.MOV.U32 R43, RZ, RZ, 0x3ff71547 ;  /* 0x3ff71547ff2b7424 */ /* 0x000fca00078e00ff */
[----:B------:R-:W-:Y:S01]  /*4550*/  DFMA R40, R46, R48, R40 ;  /* 0x000000302e28722b */ /* 0x000fe20000000028 */
[----:B------:R-:W-:Y:S01]  /*4560*/  IMAD.MOV.U32 R48, RZ, RZ, -0x35dec16 ;  /* 0xfca213eaff307424 */ /* 0x000fe200078e00ff */
[----:B------:R-:W-:-:S06]  /*4570*/  MOV R49, 0x3e928af3 ;  /* 0x3e928af300317802 */ /* 0x000fcc0000000f00 */
[----:B------:R-:W-:-:S08]  /*4580*/  DFMA R46, R40, -R42, 6.75539944105574400000e+15 ;  /* 0x43380000282e742b */ /* 0x000fd0000000082a */
[----:B------:R-:W-:-:S08]  /*4590*/  DADD R54, R46, -6.75539944105574400000e+15 ;  /* 0xc33800002e367429 */ /* 0x000fd00000000000 */
[----:B------:R-:W-:-:S08]  /*45a0*/  DFMA R16, R54, -UR12, -R40 ;  /* 0x8000000c36107c2b */ /* 0x000fd00008000828 */
[----:B------:R-:W-:-:S08]  /*45b0*/  DFMA R54, R54, -UR14, R16 ;  /* 0x8000000e36367c2b */ /* 0x000fd00008000010 */
[----:B------:R-:W-:-:S08]  /*45c0*/  DFMA R16, R54, UR16, R48 ;  /* 0x0000001036107c2b */ /* 0x000fd00008000030 */
[----:B------:R-:W-:-:S08]  /*45d0*/  DFMA R16, R54, R16, UR18 ;  /* 0x0000001236107e2b */ /* 0x000fd00008000010 */
[----:B------:R-:W-:-:S08]  /*45e0*/  DFMA R16, R54, R16, UR20 ;  /* 0x0000001436107e2b */ /* 0x000fd00008000010 */
[----:B------:R-:W-:-:S08]  /*45f0*/  DFMA R16, R54, R16, UR22 ;  /* 0x0000001636107e2b */ /* 0x000fd00008000010 */
[----:B------:R-:W-:-:S08]  /*4600*/  DFMA R16, R54, R16, UR24 ;  /* 0x0000001836107e2b */ /* 0x000fd00008000010 */
[----:B------:R-:W-:Y:S02]  /*4610*/  DFMA R52, R54, R16, UR26 ;  /* 0x0000001a36347e2b */ /* 0x000fe40008000010 */
[----:B------:R-:W3:Y:S01]  /*4620*/  F2I.FTZ.U32.TRUNC.NTZ R17, R57 ;  /* 0x0000003900117305 */ /* 0x000ee2000021f000 */
[----:B------:R-:W-:-:S05]  /*4630*/  IMAD.MOV.U32 R16, RZ, RZ, RZ ;  /* 0x000000ffff107224 */ /* 0x000fca00078e00ff */
[----:B------:R-:W-:-:S08]  /*4640*/  DFMA R52, R54, R52, UR28 ;  /* 0x0000001c36347e2b */ /* 0x000fd00008000034 */
[----:B------:R-:W-:Y:S01]  /*4650*/  DFMA R52, R54, R52, UR30 ;  /* 0x0000001e36347e2b */ /* 0x000fe20008000034 */
[----:B---3--:R-:W-:-:S04]  /*4660*/  IMAD.MOV R59, RZ, RZ, -R17 ;  /* 0x000000ffff3b7224 */ /* 0x008fc800078e0a11 */
[----:B------:R-:W-:-:S03]  /*4670*/  IMAD R59, R59, UR4, RZ ;  /* 0x000000043b3b7c24 */ /* 0x000fc6000f8e02ff */
[----:B------:R-:W-:Y:S01]  /*4680*/  DFMA R52, R54, R52, UR32 ;  /* 0x0000002036347e2b */ /* 0x000fe20008000034 */
[----:B------:R-:W-:-:S04]  /*4690*/  IMAD.HI.U32 R20, R17, R59, R16 ;  /* 0x0000003b11147227 */ /* 0x000fc800078e0010 */
[----:B------:R-:W-:-:S03]  /*46a0*/  VIADD R17, R21, 0x1 ;  /* 0x0000000115117836 */ /* 0x000fc60000000000 */
[----:B------:R-:W-:Y:S01]  /*46b0*/  DFMA R52, R54, R52, 1 ;  /* 0x3ff000003634742b */ /* 0x000fe20000000034 */
[----:B------:R-:W-:-:S07]  /*46c0*/  IMAD.HI.U32 R16, R20, R17, RZ ;  /* 0x0000001114107227 */ /* 0x000fce00078e00ff */
[----:B------:R-:W-:Y:S01]  /*46d0*/  DFMA R52, R54, R52, 1 ;  /* 0x3ff000003634742b */ /* 0x000fe20000000034 */
[----:B------:R-:W-:-:S04]  /*46e0*/  IMAD.MOV R54, RZ, RZ, -R16 ;  /* 0x000000ffff367224 */ /* 0x000fc800078e0a10 */
[----:B------:R-:W-:Y:S01]  /*46f0*/  IMAD R57, R54, UR4, R17 ;  /* 0x0000000436397c24 */ /* 0x000fe2000f8e0211 */
[----:B------:R-:W-:-:S04]  /*4700*/  DADD R54, -RZ, -R40 ;  /* 0x00000000ff367229 */ /* 0x000fc80000000928 */
[----:B------:R-:W-:Y:S02]  /*4710*/  ISETP.GE.U32.AND P1, PT, R57, UR4, PT ;  /* 0x0000000439007c0c */ /* 0x000fe4000bf26070 */
[----:B------:R-:W-:-:S04]  /*4720*/  IMAD.MOV.U32 R54, RZ, RZ, R52 ;  /* 0x000000ffff367224 */ /* 0x000fc800078e0034 */
[----:B------:R-:W-:Y:S01]  /*4730*/  MOV R58, R55 ;  /* 0x00000037003a7202 */ /* 0x000fe20000000f00 */
[----:B------:R-:W-:-:S03]  /*4740*/  IMAD R55, R46, 0x100000, R53 ;  /* 0x001000002e377824 */ /* 0x000fc600078e0235 */
[----:B------:R-:W-:-:S03]  /*4750*/  FSETP.GEU.AND P0, PT, |R58|, 4.1917929649353027344, PT ;  /* 0x4086232b3a00780b */ /* 0x000fc60003f0e200 */
[----:B------:R-:W-:-:S05]  /*4760*/  @P1 VIADD R57, R57, -UR4 ;  /* 0x8000000439391c36 */ /* 0x000fca0008000000 */
[----:B------:R-:W-:-:S05]  /*4770*/  ISETP.GE.U32.AND P2, PT, R57, UR4, PT ;  /* 0x0000000439007c0c */ /* 0x000fca000bf46070 */
[----:B--2---:R-:W-:Y:S08]  /*4780*/  @!P0 BRA `(.L_x_30) ;  /* 0x0000000000348947 */ /* 0x004ff00003800000 */
[----:B------:R-:W-:Y:S01]  /*4790*/  FSETP.GEU.AND P3, PT, |R58|, 4.2275390625, PT ;  /* 0x408748003a00780b */ /* 0x000fe20003f6e200 */
[C---:B------:R-:W-:Y:S02]  /*47a0*/  DSETP.GT.AND P0, PT, R40.reuse, RZ, PT ;  /* 0x000000ff2800722a */ /* 0x040fe40003f04000 */
[----:B------:R-:W-:-:S10]  /*47b0*/  DADD R40, -R40, +INF ;  /* 0x7ff0000028287429 */ /* 0x000fd40000000100 */
[----:B------:R-:W-:Y:S02]  /*47c0*/  FSEL R54, R40, RZ, !P0 ;  /* 0x000000ff28367208 */ /* 0x000fe40004000000 */
[----:B------:R-:W-:Y:S01]  /*47d0*/  FSEL R55, R41, RZ, !P0 ;  /* 0x000000ff29377208 */ /* 0x000fe20004000000 */
[----:B------:R-:W-:Y:S06]  /*47e0*/  @P3 BRA `(.L_x_30) ;  /* 0x00000000001c3947 */ /* 0x000fec0003800000 */
[----:B------:R-:W-:Y:S02]  /*47f0*/  LEA.HI R40, R46, R46, RZ, 0x1 ;  /* 0x0000002e2e287211 */ /* 0x000fe400078f08ff */
[----:B------:R-:W-:Y:S02]  /*4800*/  MOV R54, RZ ;  /* 0x000000ff00367202 */ /* 0x000fe40000000f00 */
[----:B------:R-:W-:-:S05]  /*4810*/  SHF.R.S32.HI R41, RZ, 0x1, R40 ;  /* 0x00000001ff297819 */ /* 0x000fca0000011428 */
[----:B------:R-:W-:Y:S02]  /*4820*/  IMAD.IADD R46, R46, 0x1, -R41 ;  /* 0x000000012e2e7824 */ /* 0x000fe400078e0a29 */
[----:B------:R-:W-:-:S03]  /*4830*/  IMAD R53, R41, 0x100000, R53 ;  /* 0x0010000029357824 */ /* 0x000fc600078e0235 */
[----:B------:R-:W-:-:S06]  /*4840*/  LEA R55, R46, 0x3ff00000, 0x14 ;  /* 0x3ff000002e377811 */ /* 0x000fcc00078ea0ff */
[----:B------:R-:W-:-:S11]  /*4850*/  DMUL R54, R52, R54 ;  /* 0x0000003634367228 */ /* 0x000fd60000000000 */
.L_x_30:
[----:B------:R-:W-:Y:S01]  /*4860*/  @P1 VIADD R16, R16, 0x1 ;  /* 0x0000000110101836 */ /* 0x000fe20000000000 */
[----:B------:R-:W-:Y:S01]  /*4870*/  ISETP.NE.U32.AND P0, PT, RZ, UR4, PT ;  /* 0x00000004ff007c0c */ /* 0x000fe2000bf05070 */
[----:B------:R-:W-:Y:S01]  /*4880*/  DFMA R54, R34, R54, R28 ;  /* 0x000000362236722b */ /* 0x000fe2000000001c */
[----:B------:R-:W-:Y:S01]  /*4890*/  LOP3.LUT R57, RZ, UR4, RZ, 0x33, !PT ;  /* 0x00000004ff397c12 */ /* 0x000fe2000f8e33ff */
[----:B------:R-:W-:-:S05]  /*48a0*/  @P2 VIADD R16, R16, 0x1 ;  /* 0x0000000110102836 */ /* 0x000fca0000000000 */
[----:B------:R-:W-:-:S05]  /*48b0*/  SEL R58, R57, R16, !P0 ;  /* 0x00000010393a7207 */ /* 0x000fca0004000000 */
[----:B------:R-:W-:-:S04]  /*48c0*/  IMAD.MOV R16, RZ, RZ, -R58 ;  /* 0x000000ffff107224 */ /* 0x000fc800078e0a3a */
[----:B------:R-:W-:Y:S02]  /*48d0*/  IMAD R59, R16, UR4, R17 ;  /* 0x00000004103b7c24 */ /* 0x000fe4000f8e0211 */
[----:B------:R-:W2:Y:S08]  /*48e0*/  I2F.F64.U32 R16, R58 ;  /* 0x0000003a00107312 */ /* 0x000eb00000201800 */
[----:B------:R-:W3:Y:S01]  /*48f0*/  I2F.F64.U32 R52, R59 ;  /* 0x0000003b00347312 */ /* 0x000ee20000201800 */
[----:B--2---:R-:W-:-:S02]  /*4900*/  DADD R16, -R26, R16 ;  /* 0x000000001a107229 */ /* 0x004fc40000000110 */
[----:B---3--:R-:W-:-:S08]  /*4910*/  DADD R52, -R24, R52 ;  /* 0x0000000018347229 */ /* 0x008fd00000000134 */
[-C--:B------:R-:W-:Y:S02]  /*4920*/  DMUL R40, R30, R52.reuse ;  /* 0x000000341e287228 */ /* 0x080fe40000000000 */
[----:B------:R-:W-:-:S06]  /*4930*/  DMUL R46, R44, R52 ;  /* 0x000000342c2e7228 */ /* 0x000fcc0000000000 */
[----:B------:R-:W-:-:S08]  /*4940*/  DMUL R40, R40, R16 ;  /* 0x0000001028287228 */ /* 0x000fd00000000000 */
[----:B------:R-:W-:Y:S02]  /*4950*/  DFMA R46, R52, R46, -R40 ;  /* 0x0000002e342e722b */ /* 0x000fe40000000828 */
[----:B------:R-:W-:-:S08]  /*4960*/  DMUL R40, R50, R16 ;  /* 0x0000001032287228 */ /* 0x000fd00000000000 */
[----:B------:R-:W-:-:S08]  /*4970*/  DFMA R16, R16, R40, R46 ;  /* 0x000000281010722b */ /* 0x000fd0000000002e */
        /* <DEDUP_REMOVED lines=9> */
[----:B------:R-:W-:-:S08]  /*4a10*/  DFMA R48, R40, R48, UR26 ;  /* 0x0000001a28307e2b */ /* 0x000fd00008000030 */
[----:B------:R-:W-:-:S08]  /*4a20*/  DFMA R48, R40, R48, UR28 ;  /* 0x0000001c28307e2b */ /* 0x000fd00008000030 */
[C---:B------:R-:W-:Y:S02]  /*4a30*/  DFMA R46, R40.reuse, R48, UR30 ;  /* 0x0000001e282e7e2b */ /* 0x040fe40008000030 */
[----:B-----5:R-:W2:Y:S06]  /*4a40*/  I2F.F64 R48, R56 ;  /* 0x0000003800307312 */ /* 0x020eac0000201c00 */
[----:B------:R-:W-:-:S08]  /*4a50*/  DFMA R46, R40, R46, UR32 ;  /* 0x00000020282e7e2b */ /* 0x000fd0000800002e */
[----:B------:R-:W-:Y:S02]  /*4a60*/  DFMA R52, R40, R46, 1 ;  /* 0x3ff000002834742b */ /* 0x000fe4000000002e */
[----:B------:R-:W-:Y:S02]  /*4a70*/  DADD R46, -RZ, -R16 ;  /* 0x00000000ff2e7229 */ /* 0x000fe40000000910 */
[----:B--2---:R-:W-:-:S04]  /*4a80*/  DADD R48, R54, -R48 ;  /* 0x0000000036307229 */ /* 0x004fc80000000830 */
[----:B------:R-:W-:-:S04]  /*4a90*/  DFMA R52, R40, R52, 1 ;  /* 0x3ff000002834742b */ /* 0x000fc80000000034 */
[----:B------:R-:W-:Y:S01]  /*4aa0*/  FSETP.GEU.AND P1, PT, |R47|, 4.1917929649353027344, PT ;  /* 0x4086232b2f00780b */ /* 0x000fe20003f2e200 */
[----:B------:R-:W-:-:S05]  /*4ab0*/  DFMA R22, R48, R48, R22 ;  /* 0x000000303016722b */ /* 0x000fca0000000016 */
[----:B------:R-:W-:Y:S02]  /*4ac0*/  IMAD R41, R42, 0x100000, R53 ;  /* 0x001000002a297824 */ /* 0x000fe400078e0235 */
[----:B------:R-:W-:-:S05]  /*4ad0*/  IMAD.MOV.U32 R40, RZ, RZ, R52 ;  /* 0x000000ffff287224 */ /* 0x000fca00078e0034 */
        /* <DEDUP_REMOVED lines=8> */
[----:B------:R-:W-:-:S04]  /*4b60*/  SHF.R.S32.HI R17, RZ, 0x1, R16 ;  /* 0x00000001ff117819 */ /* 0x000fc80000011410 */
[----:B------:R-:W-:Y:S01]  /*4b70*/  IADD3 R40, PT, PT, R42, -R17, RZ ;  /* 0x800000112a287210 */ /* 0x000fe20007ffe0ff */
[----:B------:R-:W-:-:S03]  /*4b80*/  IMAD R53, R17, 0x100000, R53 ;  /* 0x0010000011357824 */ /* 0x000fc600078e0235 */
[----:B------:R-:W-:Y:S01]  /*4b90*/  LEA R41, R40, 0x3ff00000, 0x14 ;  /* 0x3ff0000028297811 */ /* 0x000fe200078ea0ff */
[----:B------:R-:W-:-:S06]  /*4ba0*/  IMAD.MOV.U32 R40, RZ, RZ, RZ ;  /* 0x000000ffff287224 */ /* 0x000fcc00078e00ff */
[----:B------:R-:W-:-:S11]  /*4bb0*/  DMUL R40, R52, R40 ;  /* 0x0000002834287228 */ /* 0x000fd60000000000 */
.L_x_31:
[----:B------:R-:W2:Y:S01]  /*4bc0*/  LDG.E R36, desc[UR8][R36.64+0x4] ;  /* 0x0000040824247981 */ /* 0x000ea2000c1e1900 */
[----:B------:R-:W-:Y:S01]  /*4bd0*/  VIADD R21, R21, 0x2 ;  /* 0x0000000215157836 */ /* 0x000fe20000000000 */
[----:B------:R-:W-:-:S04]  /*4be0*/  DFMA R40, R34, R40, R28 ;  /* 0x000000282228722b */ /* 0x000fc8000000001c */
[----:B------:R-:W-:Y:S01]  /*4bf0*/  ISETP.NE.AND P1, PT, R21, UR11, PT ;  /* 0x0000000b15007c0c */ /* 0x000fe2000bf25270 */
[----:B--2---:R-:W2:Y:S03]  /*4c00*/  I2F.F64 R16, R36 ;  /* 0x0000002400107312 */ /* 0x004ea60000201c00 */
[----:B--2---:R-:W-:-:S08]  /*4c10*/  DADD R16, R40, -R16 ;  /* 0x0000000028107229 */ /* 0x004fd00000000810 */
[----:B------:R-:W-:Y:S01]  /*4c20*/  DFMA R22, R16, R16, R22 ;  /* 0x000000101016722b */ /* 0x000fe20000000016 */
[----:B------:R-:W-:Y:S10]  /*4c30*/  @P1 BRA `(.L_x_32) ;  /* 0xfffffff400781947 */ /* 0x000ff4000383ffff */
[----:B------:R-:W-:-:S07]  /*4c40*/  IMAD.U32 R37, RZ, RZ, UR11 ;  /* 0x0000000bff257e24 */ /* 0x000fce000f8e00ff */
.L_x_29:
[----:B------:R-:W-:-:S09]  /*4c50*/  UISETP.NE.AND UP0, UPT, UR5, URZ, UPT ;  /* 0x000000ff0500728c */ /* 0x000fd2000bf05270 */
[----:B------:R-:W-:Y:S05]  /*4c60*/  BRA.U !UP0, `(.L_x_33) ;  /* 0x00000005088c7547 */ /* 0x000fea000b800000 */
[----:B------:R-:W2:Y:S01]  /*4c70*/  LDC.64 R16, c[0x0][0x380] ;  /* 0x0000e000ff107b82 */ /* 0x000ea20000000a00 */
[----:B------:R-:W3:Y:S01]  /*4c80*/  LDCU.U16 UR7, c[0x0][0x39c] ;  /* 0x00007380ff0777ac */ /* 0x000ee20008000400 */
[----:B------:R-:W-:Y:S01]  /*4c90*/  IMAD.IADD R21, R0, 0x1, R37 ;  /* 0x0000000100157824 */ /* 0x000fe200078e0225 */
[----:B---3--:R-:W3:Y:S03]  /*4ca0*/  I2F.U16.RP R36, UR7 ;  /* 0x0000000700247d06 */ /* 0x008ee60008109000 */
[----:B--2---:R-:W-:-:S06]  /*4cb0*/  IMAD.WIDE R16, R21, 0x4, R16 ;  /* 0x0000000415107825 */ /* 0x004fcc00078e0210 */
[----:B------:R2:W4:Y:S01]  /*4cc0*/  LDG.E R16, desc[UR8][R16.64] ;  /* 0x0000000810107981 */ /* 0x000522000c1e1900 */
[----:B------:R-:W-:Y:S01]  /*4cd0*/  IMAD.MOV.U32 R20, RZ, RZ, RZ ;  /* 0x000000ffff147224 */ /* 0x000fe200078e00ff */
[----:B------:R-:W-:Y:S01]  /*4ce0*/  ISETP.NE.U32.AND P2, PT, RZ, UR4, PT ;  /* 0x00000004ff007c0c */ /* 0x000fe2000bf45070 */
[----:B------:R-:W-:Y:S01]  /*4cf0*/  UMOV UR12, 0xfefa39ef ;  /* 0xfefa39ef000c7882 */ /* 0x000fe20000000000 */
[----:B---3--:R-:W3:Y:S01]  /*4d00*/  MUFU.RCP R36, R36 ;  /* 0x0000002400247308 */ /* 0x008ee20000001000 */
[----:B------:R-:W-:Y:S01]  /*4d10*/  UMOV UR13, 0x3fe62e42 ;  /* 0x3fe62e42000d7882 */ /* 0x000fe20000000000 */
[----:B---3--:R-:W-:-:S06]  /*4d20*/  IADD3 R21, PT, PT, R36, 0xffffffe, RZ ;  /* 0x0ffffffe24157810 */ /* 0x008fcc0007ffe0ff */
[----:B------:R-:W3:Y:S02]  /*4d30*/  F2I.FTZ.U32.TRUNC.NTZ R21, R21 ;  /* 0x0000001500157305 */ /* 0x000ee4000021f000 */
[----:B---3--:R-:W-:-:S04]  /*4d40*/  IMAD.MOV R41, RZ, RZ, -R21 ;  /* 0x000000ffff297224 */ /* 0x008fc800078e0a15 */
[----:B------:R-:W-:-:S04]  /*4d50*/  IMAD R41, R41, UR4, RZ ;  /* 0x0000000429297c24 */ /* 0x000fc8000f8e02ff */
[----:B------:R-:W-:-:S06]  /*4d60*/  IMAD.HI.U32 R20, R21, R41, R20 ;  /* 0x0000002915147227 */ /* 0x000fcc00078e0014 */
[----:B------:R-:W-:-:S04]  /*4d70*/  IMAD.HI.U32 R40, R20, R37, RZ ;  /* 0x0000002514287227 */ /* 0x000fc800078e00ff */
[----:B------:R-:W-:-:S04]  /*4d80*/  IMAD.MOV R20, RZ, RZ, -R40 ;  /* 0x000000ffff147224 */ /* 0x000fc800078e0a28 */
[----:B--2---:R-:W-:-:S05]  /*4d90*/  IMAD R17, R20, UR4, R37 ;  /* 0x0000000414117c24 */ /* 0x004fca000f8e0225 */
[----:B------:R-:W-:-:S13]  /*4da0*/  ISETP.GE.U32.AND P0, PT, R17, UR4, PT ;  /* 0x0000000411007c0c */ /* 0x000fda000bf06070 */
[----:B------:R-:W-:Y:S02]  /*4db0*/  @P0 VIADD R17, R17, -UR4 ;  /* 0x8000000411110c36 */ /* 0x000fe40008000000 */
[----:B------:R-:W-:-:S03]  /*4dc0*/  @P0 VIADD R40, R40, 0x1 ;  /* 0x0000000128280836 */ /* 0x000fc60000000000 */
[----:B------:R-:W-:-:S13]  /*4dd0*/  ISETP.GE.U32.AND P1, PT, R17, UR4, PT ;  /* 0x0000000411007c0c */ /* 0x000fda000bf26070 */
[----:B------:R-:W-:Y:S02]  /*4de0*/  @P1 IADD3 R40, PT, PT, R40, 0x1, RZ ;  /* 0x0000000128281810 */ /* 0x000fe40007ffe0ff */
[----:B------:R-:W-:-:S05]  /*4df0*/  @!P2 LOP3.LUT R40, RZ, UR4, RZ, 0x33, !PT ;  /* 0x00000004ff28ac12 */ /* 0x000fca000f8e33ff */
[----:B------:R-:W-:-:S04]  /*4e00*/  IMAD.MOV R20, RZ, RZ, -R40 ;  /* 0x000000ffff147224 */ /* 0x000fc800078e0a28 */
[----:B------:R-:W-:Y:S02]  /*4e10*/  IMAD R17, R20, UR4, R37 ;  /* 0x0000000414117c24 */ /* 0x000fe4000f8e0225 */
[----:B------:R-:W2:Y:S08]  /*4e20*/  I2F.F64.U32 R36, R40 ;  /* 0x0000002800247312 */ /* 0x000eb00000201800 */
[----:B------:R-:W3:Y:S01]  /*4e30*/  I2F.F64.U32 R20, R17 ;  /* 0x0000001100147312 */ /* 0x000ee20000201800 */
[----:B--2--5:R-:W-:-:S02]  /*4e40*/  DADD R36, -R26, R36 ;  /* 0x000000001a247229 */ /* 0x024fc40000000124 */
[----:B---3--:R-:W-:-:S06]  /*4e50*/  DADD R20, -R24, R20 ;  /* 0x0000000018147229 */ /* 0x008fcc0000000114 */
[----:B------:R-:W-:Y:S02]  /*4e60*/  DMUL R26, R50, R36 ;  /* 0x00000024321a7228 */ /* 0x000fe40000000000 */
[-C--:B------:R-:W-:Y:S02]  /*4e70*/  DMUL R30, R30, R20.reuse ;  /* 0x000000141e1e7228 */ /* 0x080fe40000000000 */
[----:B------:R-:W-:-:S06]  /*4e80*/  DMUL R24, R44, R20 ;  /* 0x000000142c187228 */ /* 0x000fcc0000000000 */
[----:B------:R-:W-:-:S08]  /*4e90*/  DMUL R30, R30, R36 ;  /* 0x000000241e1e7228 */ /* 0x000fd00000000000 */
[----:B------:R-:W-:Y:S01]  /*4ea0*/  DFMA R20, R20, R24, -R30 ;  /* 0x000000181414722b */ /* 0x000fe2000000081e */
[----:B------:R-:W-:Y:S02]  /*4eb0*/  IMAD.MOV.U32 R24, RZ, RZ, 0x652b82fe ;  /* 0x652b82feff187424 */ /* 0x000fe400078e00ff */
[----:B------:R-:W-:-:S05]  /*4ec0*/  IMAD.MOV.U32 R25, RZ, RZ, 0x3ff71547 ;  /* 0x3ff71547ff197424 */ /* 0x000fca00078e00ff */
[----:B------:R-:W-:-:S08]  /*4ed0*/  DFMA R20, R36, R26, R20 ;  /* 0x0000001a2414722b */ /* 0x000fd00000000014 */
[----:B------:R-:W-:Y:S02]  /*4ee0*/  DFMA R24, R20, -R24, 6.75539944105574400000e+15 ;  /* 0x433800001418742b */ /* 0x000fe40000000818 */
[----:B------:R-:W-:-:S06]  /*4ef0*/  DADD R40, -RZ, -R20 ;  /* 0x00000000ff287229 */ /* 0x000fcc0000000914 */
[----:B------:R-:W-:-:S04]  /*4f00*/  DADD R26, R24, -6.75539944105574400000e+15 ;  /* 0xc3380000181a7429 */ /* 0x000fc80000000000 */
[----:B------:R-:W-:-:S04]  /*4f10*/  FSETP.GEU.AND P0, PT, |R41|, 4.1917929649353027344, PT ;  /* 0x4086232b2900780b */ /* 0x000fc80003f0e200 */
[----:B------:R-:W-:Y:S01]  /*4f20*/  DFMA R30, R26, -UR12, -R20 ;  /* 0x8000000c1a1e7c2b */ /* 0x000fe20008000814 */
[----:B------:R-:W-:Y:S01]  /*4f30*/  UMOV UR12, 0x3b39803f ;  /* 0x3b39803f000c7882 */ /* 0x000fe20000000000 */
[----:B------:R-:W-:-:S06]  /*4f40*/  UMOV UR13, 0x3c7abc9e ;  /* 0x3c7abc9e000d7882 */ /* 0x000fcc0000000000 */
[----:B------:R-:W-:Y:S01]  /*4f50*/  DFMA R26, R26, -UR12, R30 ;  /* 0x8000000c1a1a7c2b */ /* 0x000fe2000800001e */
[----:B------:R-:W-:Y:S01]  /*4f60*/  UMOV UR12, 0x69ce2bdf ;  /* 0x69ce2bdf000c7882 */ /* 0x000fe20000000000 */
[----:B------:R-:W-:Y:S01]  /*4f70*/  IMAD.MOV.U32 R30, RZ, RZ, -0x35dec16 ;  /* 0xfca213eaff1e7424 */ /* 0x000fe200078e00ff */
[----:B------:R-:W-:Y:S01]  /*4f80*/  UMOV UR13, 0x3e5ade15 ;  /* 0x3e5ade15000d7882 */ /* 0x000fe20000000000 */
[----:B------:R-:W-:-:S06]  /*4f90*/  IMAD.MOV.U32 R31, RZ, RZ, 0x3e928af3 ;  /* 0x3e928af3ff1f7424 */ /* 0x000fcc00078e00ff */
        /* <DEDUP_REMOVED lines=26> */
[----:B------:R-:W-:Y:S02]  /*5140*/  DFMA R36, R26, R30, 1 ;  /* 0x3ff000001a24742b */ /* 0x000fe4000000001e */
[----:B----4-:R2:W3:Y:S08]  /*5150*/  I2F.F64 R30, R16 ;  /* 0x00000010001e7312 */ /* 0x0104f00000201c00 */
[----:B------:R-:W-:Y:S01]  /*5160*/  LEA R27, R24, R37, 0x14 ;  /* 0x00000025181b7211 */ /* 0x000fe200078ea0ff */
[----:B------:R-:W-:Y:S01]  /*5170*/  IMAD.MOV.U32 R26, RZ, RZ, R36 ;  /* 0x000000ffff1a7224 */ /* 0x000fe200078e0024 */
[----:B------:R-:W-:Y:S06]  /*5180*/  @!P0 BRA `(.L_x_34) ;  /* 0x0000000000388947 */ /* 0x000fec0003800000 */
[----:B------:R-:W-:Y:S01]  /*5190*/  FSETP.GEU.AND P1, PT, |R41|, 4.2275390625, PT ;  /* 0x408748002900780b */ /* 0x000fe20003f2e200 */
[C---:B--2---:R-:W-:Y:S02]  /*51a0*/  DADD R16, -R20.reuse, +INF ;  /* 0x7ff0000014107429 */ /* 0x044fe40000000100 */
[----:B------:R-:W-:-:S08]  /*51b0*/  DSETP.GT.AND P0, PT, R20, RZ, PT ;  /* 0x000000ff1400722a */ /* 0x000fd00003f04000 */
[----:B------:R-:W-:Y:S02]  /*51c0*/  FSEL R26, R16, RZ, !P0 ;  /* 0x000000ff101a7208 */ /* 0x000fe40004000000 */
[----:B------:R-:W-:Y:S01]  /*51d0*/  FSEL R27, R17, RZ, !P0 ;  /* 0x000000ff111b7208 */ /* 0x000fe20004000000 */
[----:B------:R-:W-:Y:S06]  /*51e0*/  @P1 BRA `(.L_x_34) ;  /* 0x0000000000201947 */ /* 0x000fec0003800000 */
[----:B------:R-:W-:Y:S01]  /*51f0*/  LEA.HI R16, R24, R24, RZ, 0x1 ;  /* 0x0000001818107211 */ /* 0x000fe200078f08ff */
[----:B------:R-:W-:-:S03]  /*5200*/  IMAD.MOV.U32 R26, RZ, RZ, R36 ;  /* 0x000000ffff1a7224 */ /* 0x000fc600078e0024 */
[----:B------:R-:W-:-:S05]  /*5210*/  SHF.R.S32.HI R27, RZ, 0x1, R16 ;  /* 0x00000001ff1b7819 */ /* 0x000fca0000011410 */
[----:B------:R-:W-:Y:S02]  /*5220*/  IMAD.IADD R16, R24, 0x1, -R27 ;  /* 0x0000000118107824 */ /* 0x000fe400078e0a1b */
[----:B------:R-:W-:-:S03]  /*5230*/  IMAD R27, R27, 0x100000, R37 ;  /* 0x001000001b1b7824 */ /* 0x000fc600078e0225 */
[----:B------:R-:W-:Y:S01]  /*5240*/  LEA R17, R16, 0x3ff00000, 0x14 ;  /* 0x3ff0000010117811 */ /* 0x000fe200078ea0ff */
[----:B------:R-:W-:-:S06]  /*5250*/  IMAD.MOV.U32 R16, RZ, RZ, RZ ;  /* 0x000000ffff107224 */ /* 0x000fcc00078e00ff */
[----:B------:R-:W-:-:S11]  /*5260*/  DMUL R26, R26, R16 ;  /* 0x000000101a1a7228 */ /* 0x000fd60000000000 */
.L_x_34:
[----:B------:R-:W-:-:S08]  /*5270*/  DFMA R26, R34, R26, R28 ;  /* 0x0000001a221a722b */ /* 0x000fd0000000001c */
[----:B---3--:R-:W-:-:S08]  /*5280*/  DADD R26, R26, -R30 ;  /* 0x000000001a1a7229 */ /* 0x008fd0000000081e */
[----:B------:R-:W-:-:S11]  /*5290*/  DFMA R22, R26, R26, R22 ;  /* 0x0000001a1a16722b */ /* 0x000fd60000000016 */
.L_x_33:
[----:B------:R-:W3:Y:S01]  /*52a0*/  MUFU.RCP64H R17, R5 ;  /* 0x0000000500117308 */ /* 0x000ee20000001800 */
[----:B--2---:R-:W-:Y:S02]  /*52b0*/  MOV R16, 0x1 ;  /* 0x0000000100107802 */ /* 0x004fe40000000f00 */
[----:B------:R-:W-:-:S04]  /*52c0*/  FSETP.GEU.AND P1, PT, |R23|, 6.5827683646048100446e-37, PT ;  /* 0x036000001700780b */ /* 0x000fc80003f2e200 */
[----:B---3--:R-:W-:-:S08]  /*52d0*/  DFMA R20, R16, -R4, 1 ;  /* 0x3ff000001014742b */ /* 0x008fd00000000804 */
[----:B------:R-:W-:-:S08]  /*52e0*/  DFMA R20, R20, R20, R20 ;  /* 0x000000141414722b */ /* 0x000fd00000000014 */
[----:B------:R-:W-:-:S08]  /*52f0*/  DFMA R20, R16, R20, R16 ;  /* 0x000000141014722b */ /* 0x000fd00000000010 */
[----:B------:R-:W-:-:S08]  /*5300*/  DFMA R16, R20, -R4, 1 ;  /* 0x3ff000001410742b */ /* 0x000fd00000000804 */
[----:B-----5:R-:W-:-:S08]  /*5310*/  DFMA R24, R20, R16, R20 ;  /* 0x000000101418722b */ /* 0x020fd00000000014 */
        /* <DEDUP_REMOVED lines=10> */
[----:B01----:R-:W-:Y:S05]  /*53c0*/  CALL.REL.NOINC `($__internal_1_$__cuda_sm20_div_rn_f64_full) ;  /* 0x000000c800047944 */ /* 0x003fea0003c00000 */
.L_x_35:
[----:B------:R-:W-:Y:S01]  /*53d0*/  DSETP.GEU.AND P0, PT, R20, R18, PT ;  /* 0x000000121400722a */ /* 0x000fe20003f0e000 */
[----:B------:R-:W-:Y:S02]  /*53e0*/  IMAD.MOV.U32 R16, RZ, RZ, R18 ;  /* 0x000000ffff107224 */ /* 0x000fe400078e0012 */
[----:B------:R-:W-:-:S11]  /*53f0*/  IMAD.MOV.U32 R17, RZ, RZ, R19 ;  /* 0x000000ffff117224 */ /* 0x000fd600078e0013 */
[----:B------:R-:W-:Y:S05]  /*5400*/  @!P0 BRA `(.L_x_36) ;  /* 0x0000008400448947 */ /* 0x000fea0003800000 */
[----:B------:R-:W1:Y:S02]  /*5410*/  LDG.E.64 R16, desc[UR8][R6.64] ;  /* 0x0000000806107981 */ /* 0x000e64000c1e1b00 */
[----:B-1----:R-:W-:-:S07]  /*5420*/  DADD R34, R34, -R16 ;  /* 0x0000000022227229 */ /* 0x002fce0000000810 */
[----:B------:R4:W-:Y:S04]  /*5430*/  STG.E.64 desc[UR8][R32.64], R34 ;  /* 0x0000002220007986 */ /* 0x0009e8000c101b08 */
[----:B------:R-:W2:Y:S02]  /*5440*/  LDG.E.64 R16, desc[UR8][R6.64] ;  /* 0x0000000806107981 */ /* 0x000ea4000c1e1b00 */
[----:B--2---:R-:W-:-:S14]  /*5450*/  DSETP.GEU.AND P0, PT, R16, RZ, PT ;  /* 0x000000ff1000722a */ /* 0x004fdc0003f0e000 */
[----:B------:R-:W-:Y:S01]  /*5460*/  @!P0 MOV R22, 0x3d07c84b ;  /* 0x3d07c84b00168802 */ /* 0x000fe20000000f00 */
[----:B------:R-:W-:Y:S01]  /*5470*/  @!P0 IMAD.MOV.U32 R23, RZ, RZ, 0x3fe5559b ;  /* 0x3fe5559bff178424 */ /* 0x000fe200078e00ff */
[----:B------:R-:W-:Y:S01]  /*5480*/  @P0 DADD R24, -RZ, -R16 ;  /* 0x00000000ff180229 */ /* 0x000fe20000000910 */
[--C-:B------:R-:W-:Y:S01]  /*5490*/  @!P0 IMAD.MOV.U32 R20, RZ, RZ, R18.reuse ;  /* 0x000000ffff148224 */ /* 0x100fe200078e0012 */
[----:B------:R-:W-:Y:S01]  /*54a0*/  @P0 MOV R20, R18 ;  /* 0x0000001200140202 */ /* 0x000fe20000000f00 */
[--C-:B------:R-:W-:Y:S02]  /*54b0*/  @!P0 IMAD.MOV.U32 R21, RZ, RZ, R19.reuse ;  /* 0x000000ffff158224 */ /* 0x100fe400078e0013 */
[----:B------:R-:W-:Y:S01]  /*54c0*/  @!P0 DMUL R22, R16, -R22 ;  /* 0x8000001610168228 */ /* 0x000fe20000000000 */
[----:B------:R-:W-:Y:S02]  /*54d0*/  @P0 IMAD.MOV.U32 R21, RZ, RZ, R19 ;  /* 0x000000ffff150224 */ /* 0x000fe400078e0013 */
[----:B------:R-:W-:-:S02]  /*54e0*/  @!P0 IMAD.MOV.U32 R16, RZ, RZ, R18 ;  /* 0x000000ffff108224 */ /* 0x000fc400078e0012 */
[--C-:B------:R-:W-:Y:S02]  /*54f0*/  @!P0 IMAD.MOV.U32 R17, RZ, RZ, R19.reuse ;  /* 0x000000ffff118224 */ /* 0x100fe400078e0013 */
[----:B------:R4:W-:Y:S01]  /*5500*/  @!P0 STG.E.64 desc[UR8][R6.64], R22 ;  /* 0x0000001606008986 */ /* 0x0009e2000c101b08 */
[----:B------:R-:W-:Y:S02]  /*5510*/  @P0 IMAD.MOV.U32 R16, RZ, RZ, R18 ;  /* 0x000000ffff100224 */ /* 0x000fe400078e0012 */
[----:B------:R-:W-:Y:S01]  /*5520*/  @P0 IMAD.MOV.U32 R17, RZ, RZ, R19 ;  /* 0x000000ffff110224 */ /* 0x000fe200078e0013 */
[----:B------:R4:W-:Y:S01]  /*5530*/  @P0 STG.E.64 desc[UR8][R6.64], R24 ;  /* 0x0000001806000986 */ /* 0x0009e2000c101b08 */
[----:B------:R-:W-:Y:S05]  /*5540*/  BRA `(.L_x_36) ;  /* 0x0000008000f47947 */ /* 0x000fea0003800000 */
.L_x_28:
[----:B------:R-:W-:-:S14]  /*5550*/  DSETP.GEU.AND P0, PT, R16, RZ, PT ;  /* 0x000000ff1000722a */ /* 0x000fdc0003f0e000 */
[----:B------:R-:W-:Y:S01]  /*5560*/  @!P0 IMAD.MOV.U32 R22, RZ, RZ, 0x3d07c84b ;  /* 0x3d07c84bff168424 */ /* 0x000fe200078e00ff */
[----:B------:R-:W-:Y:S01]  /*5570*/  @P0 DADD R24, -RZ, -R16 ;  /* 0x00000000ff180229 */ /* 0x000fe20000000910 */
[----:B------:R-:W-:Y:S01]  /*5580*/  @!P0 IMAD.MOV.U32 R23, RZ, RZ, 0x3fe5559b ;  /* 0x3fe5559bff178424 */ /* 0x000fe200078e00ff */
[-C--:B------:R-:W-:Y:S01]  /*5590*/  @!P0 MOV R20, R18.reuse ;  /* 0x0000001200148202 */ /* 0x080fe20000000f00 */
[--C-:B------:R-:W-:Y:S02]  /*55a0*/  @!P0 IMAD.MOV.U32 R21, RZ, RZ, R19.reuse ;  /* 0x000000ffff158224 */ /* 0x100fe400078e0013 */
[--C-:B------:R-:W-:Y:S02]  /*55b0*/  @P0 IMAD.MOV.U32 R20, RZ, RZ, R18.reuse ;  /* 0x000000ffff140224 */ /* 0x100fe400078e0012 */
[----:B------:R-:W-:Y:S01]  /*55c0*/  @!P0 DMUL R22, R16, -R22 ;  /* 0x8000001610168228 */ /* 0x000fe20000000000 */
[--C-:B------:R-:W-:Y:S02]  /*55d0*/  @P0 IMAD.MOV.U32 R21, RZ, RZ, R19.reuse ;  /* 0x000000ffff150224 */ /* 0x100fe400078e0013 */
[----:B------:R-:W-:Y:S01]  /*55e0*/  @!P0 IMAD.MOV.U32 R16, RZ, RZ, R18 ;  /* 0x000000ffff108224 */ /* 0x000fe200078e0012 */
[----:B------:R-:W-:Y:S01]  /*55f0*/  @P0 MOV R16, R18 ;  /* 0x0000001200100202 */ /* 0x000fe20000000f00 */
[----:B------:R-:W-:-:S02]  /*5600*/  @!P0 IMAD.MOV.U32 R17, RZ, RZ, R19 ;  /* 0x000000ffff118224 */ /* 0x000fc400078e0013 */
[----:B------:R3:W-:Y:S01]  /*5610*/  @!P0 STG.E.64 desc[UR8][R6.64], R22 ;  /* 0x0000001606008986 */ /* 0x0007e2000c101b08 */
[----:B------:R-:W-:-:S03]  /*5620*/  @P0 IMAD.MOV.U32 R17, RZ, RZ, R19 ;  /* 0x000000ffff110224 */ /* 0x000fc600078e0013 */
[----:B------:R3:W-:Y:S01]  /*5630*/  @P0 STG.E.64 desc[UR8][R6.64], R24 ;  /* 0x0000001806000986 */ /* 0x0007e2000c101b08 */
[----:B------:R-:W-:Y:S05]  /*5640*/  BRA `(.L_x_36) ;  /* 0x0000008000b47947 */ /* 0x000fea0003800000 */
.L_x_27:
[----:B------:R-:W1:Y:S01]  /*5650*/  LDC.64 R20, c[0x0][0x3a0] ;  /* 0x0000e800ff147b82 */ /* 0x000e620000000a00 */
[----:B------:R-:W-:-:S04]  /*5660*/  IMAD.WIDE R22, R2, 0x8, R32 ;  /* 0x0000000802167825 */ /* 0x000fc800078e0220 */
[C---:B------:R-:W-:Y:S01]  /*5670*/  IMAD.WIDE R26, R2.reuse, 0x8, R6 ;  /* 0x00000008021a7825 */ /* 0x040fe200078e0206 */
[----:B------:R-:W2:Y:S03]  /*5680*/  LDG.E.64 R34, desc[UR8][R22.64] ;  /* 0x0000000816227981 */ /* 0x000ea6000c1e1b00 */
[----:B------:R-:W-:Y:S01]  /*5690*/  IMAD.SHL.U32 R29, R2, 0x2, RZ ;  /* 0x00000002021d7824 */ /* 0x000fe200078e00ff */
[----:B------:R-:W2:Y:S03]  /*56a0*/  LDG.E.64 R24, desc[UR8][R26.64] ;  /* 0x000000081a187981 */ /* 0x000ea6000c1e1b00 */
[----:B-1----:R-:W-:-:S05]  /*56b0*/  IMAD.WIDE R28, R29, 0x8, R20 ;  /* 0x000000081d1c7825 */ /* 0x002fca00078e0214 */
[----:B------:R-:W3:Y:S01]  /*56c0*/  LDG.E.64 R20, desc[UR8][R28.64] ;  /* 0x000000081c147981 */ /* 0x000ee2000c1e1b00 */
[----:B--2---:R-:W-:-:S08]  /*56d0*/  DADD R34, R34, R24 ;  /* 0x0000000022227229 */ /* 0x004fd00000000018 */
[----:B---3--:R-:W-:-:S14]  /*56e0*/  DSETP.GT.AND P0, PT, R34, R20, PT ;  /* 0x000000142200722a */ /* 0x008fdc0003f04000 */
[----:B------:R-:W-:Y:S05]  /*56f0*/  @!P0 BRA `(.L_x_37) ;  /* 0x0000006800ec8947 */ /* 0x000fea0003800000 */
[----:B------:R-:W2:Y:S02]  /*5700*/  LDG.E.64 R20, desc[UR8][R28.64+0x8] ;  /* 0x000008081c147981 */ /* 0x000ea4000c1e1b00 */
[----:B--2---:R-:W-:-:S14]  /*5710*/  DSETP.GEU.AND P0, PT, R34, R20, PT ;  /* 0x000000142200722a */ /* 0x004fdc0003f0e000 */
[----:B------:R-:W-:Y:S05]  /*5720*/  @P0 BRA `(.L_x_37) ;  /* 0x0000006800e00947 */ /* 0x000fea0003800000 */
[----:B------:R1:W-:Y:S04]  /*5730*/  STG.E.64 desc[UR8][R22.64], R34 ;  /* 0x0000002216007986 */ /* 0x0003e8000c101b08 */
[----:B------:R-:W2:Y:S02]  /*5740*/  LDG.E.64 R36, desc[UR8][R32.64+0x28] ;  /* 0x0000280820247981 */ /* 0x000ea4000c1e1b00 */
[----:B--2---:R-:W-:-:S14]  /*5750*/  DSETP.NEU.AND P0, PT, |R36|, +INF , PT ;  /* 0x7ff000002400742a */ /* 0x004fdc0003f0d200 */
[----:B------:R-:W-:Y:S01]  /*5760*/  @!P0 DMUL R40, RZ, R36 ;  /* 0x00000024ff288228 */ /* 0x000fe20000000000 */
[----:B------:R-:W-:Y:S01]  /*5770*/  @!P0 IMAD.MOV.U32 R38, RZ, RZ, 0x1 ;  /* 0x00000001ff268424 */ /* 0x000fe200078e00ff */
[----:B-1----:R-:W-:Y:S09]  /*5780*/  @!P0 BRA `(.L_x_38) ;  /* 0x00000000005c8947 */ /* 0x002ff20003800000 */
[----:B------:R-:W-:Y:S01]  /*5790*/  UMOV UR12, 0x6dc9c883 ;  /* 0x6dc9c883000c7882 */ /* 0x000fe20000000000 */
[----:B------:R-:W-:Y:S01]  /*57a0*/  UMOV UR13, 0x3fe45f30 ;  /* 0x3fe45f30000d7882 */ /* 0x000fe20000000000 */
[C---:B------:R-:W-:Y:S02]  /*57b0*/  DSETP.GE.AND P0, PT, |R36|.reuse, 2.14748364800000000000e+09, PT ;  /* 0x41e000002400742a */ /* 0x040fe40003f06200 */
[----:B------:R-:W-:Y:S01]  /*57c0*/  DMUL R20, R36, UR12 ;  /* 0x0000000c24147c28 */ /* 0x000fe20008000000 */
[----:B------:R-:W-:Y:S01]  /*57d0*/  UMOV UR12, 0x54442d18 ;  /* 0x54442d18000c7882 */ /* 0x000fe20000000000 */
[----:B------:R-:W-:-:S08]  /*57e0*/  UMOV UR13, 0x3ff921fb ;  /* 0x3ff921fb000d7882 */ /* 0x000fd00000000000 */
[----:B------:R-:W1:Y:S08]  /*57f0*/  F2I.F64 R21, R20 ;  /* 0x0000001400157311 */ /* 0x000e700000301100 */
[----:B-1----:R-:W1:Y:S02]  /*5800*/  I2F.F64 R40, R21 ;  /* 0x0000001500287312 */ /* 0x002e640000201c00 */
[----:B-1----:R-:W-:Y:S01]  /*5810*/  DFMA R22, R40, -UR12, R36 ;  /* 0x8000000c28167c2b */ /* 0x002fe20008000024 */
[----:B------:R-:W-:Y:S01]  /*5820*/  UMOV UR12, 0x33145c00 ;  /* 0x33145c00000c7882 */ /* 0x000fe20000000000 */
[----:B------:R-:W-:-:S06]  /*5830*/  UMOV UR13, 0x3c91a626 ;  /* 0x3c91a626000d7882 */ /* 0x000fcc0000000000 */
[----:B------:R-:W-:Y:S01]  /*5840*/  DFMA R22, R40, -UR12, R22 ;  /* 0x8000000c28167c2b */ /* 0x000fe20008000016 */
[----:B------:R-:W-:Y:S01]  /*5850*/  UMOV UR12, 0x252049c0 ;  /* 0x252049c0000c7882 */ /* 0x000fe20000000000 */
[----:B------:R-:W-:-:S06]  /*5860*/  UMOV UR13, 0x397b839a ;  /* 0x397b839a000d7882 */ /* 0x000fcc0000000000 */
[----:B------:R-:W-:Y:S01]  /*5870*/  DFMA R40, R40, -UR12, R22 ;  /* 0x8000000c28287c2b */ /* 0x000fe20008000016 */
[----:B------:R-:W-:Y:S10]  /*5880*/  @!P0 BRA `(.L_x_39) ;  /* 0x0000000000188947 */ /* 0x000ff40003800000 */
[----:B------:R-:W-:Y:S01]  /*5890*/  IMAD.MOV.U32 R22, RZ, RZ, R36 ;  /* 0x000000ffff167224 */ /* 0x000fe200078e0024 */
[----:B------:R-:W-:Y:S01]  /*58a0*/  MOV R46, 0x58d0 ;  /* 0x000058d0002e7802 */ /* 0x000fe20000000f00 */
[----:B------:R-:W-:-:S07]  /*58b0*/  IMAD.MOV.U32 R47, RZ, RZ, R37 ;  /* 0x000000ffff2f7224 */ /* 0x000fce00078e0025 */
[----:B0-----:R-:W-:Y:S05]  /*58c0*/  CALL.REL.NOINC `($gaussFitter$__internal_trig_reduction_slowpathd) ;  /* 0x000000c800547944 */ /* 0x001fea0003c00000 */
[----:B------:R-:W-:Y:S01]  /*58d0*/  MOV R40, R22 ;  /* 0x0000001600287202 */ /* 0x000fe20000000f00 */
[----:B------:R-:W-:-:S07]  /*58e0*/  IMAD.MOV.U32 R41, RZ, RZ, R23 ;  /* 0x000000ffff297224 */ /* 0x000fce00078e0017 */
.L_x_39:
[----:B------:R-:W-:-:S07]  /*58f0*/  VIADD R38, R21, 0x1 ;  /* 0x0000000115267836 */ /* 0x000fce0000000000 */
.L_x_38:
[----:B------:R-:W1:Y:S01]  /*5900*/  LDCU.64 UR12, c[0x4][0x8] ;  /* 0x01000100ff0c77ac */ /* 0x000e620008000a00 */
[----:B------:R-:W-:-:S05]  /*5910*/  IMAD.SHL.U32 R20, R38, 0x40, RZ ;  /* 0x0000004026147824 */ /* 0x000fca00078e00ff */
[----:B------:R-:W-:-:S04]  /*5920*/  LOP3.LUT R20, R20, 0x40, RZ, 0xc0, !PT ;  /* 0x0000004014147812 */ /* 0x000fc800078ec0ff */
[----:B-1----:R-:W-:-:S05]  /*5930*/  IADD3 R44, P0, PT, R20, UR12, RZ ;  /* 0x0000000c142c7c10 */ /* 0x002fca000ff1e0ff */
[----:B------:R-:W-:-:S05]  /*5940*/  IMAD.X R45, RZ, RZ, UR13, P0 ;  /* 0x0000000dff2d7e24 */ /* 0x000fca00080e06ff */
[----:B------:R-:W2:Y:S04]  /*5950*/  LDG.E.128.CONSTANT R20, desc[UR8][R44.64] ;  /* 0x000000082c147981 */ /* 0x000ea8000c1e9d00 */
[----:B------:R-:W3:Y:S04]  /*5960*/  LDG.E.128.CONSTANT R24, desc[UR8][R44.64+0x10] ;  /* 0x000010082c187981 */ /* 0x000ee8000c1e9d00 */
[----:B------:R-:W4:Y:S01]  /*5970*/  LDG.E.128.CONSTANT R28, desc[UR8][R44.64+0x20] ;  /* 0x000020082c1c7981 */ /* 0x000f22000c1e9d00 */
[----:B------:R-:W-:Y:S01]  /*5980*/  LOP3.LUT R39, R38, 0x1, RZ, 0xc0, !PT ;  /* 0x0000000126277812 */ /* 0x000fe200078ec0ff */
[----:B------:R-:W-:Y:S01]  /*5990*/  IMAD.MOV.U32 R46, RZ, RZ, 0x20fd8164 ;  /* 0x20fd8164ff2e7424 */ /* 0x000fe200078e00ff */
[----:B------:R-:W-:-:S02]  /*59a0*/  DMUL R42, R40, R40 ;  /* 0x00000028282a7228 */ /* 0x000fc40000000000 */
[----:B------:R-:W-:Y:S01]  /*59b0*/  ISETP.NE.U32.AND P0, PT, R39, 0x1, PT ;  /* 0x000000012700780c */ /* 0x000fe20003f05070 */
[----:B------:R-:W-:Y:S01]  /*59c0*/  DSETP.NEU.AND P4, PT, |R36|, +INF , PT ;  /* 0x7ff000002400742a */ /* 0x000fe20003f8d200 */
[----:B------:R-:W-:Y:S02]  /*59d0*/  MOV R39, 0x3da8ff83 ;  /* 0x3da8ff8300277802 */ /* 0x000fe40000000f00 */
[----:B------:R-:W-:Y:S02]  /*59e0*/  FSEL R46, R46, -8.06006814911005101289e+34, !P0 ;  /* 0xf9785eba2e2e7808 */ /* 0x000fe40004000000 */
[----:B------:R-:W-:-:S06]  /*59f0*/  FSEL R47, -R39, 0.11223486810922622681, !P0 ;  /* 0x3de5db65272f7808 */ /* 0x000fcc0004000100 */
[----:B--2---:R-:W-:-:S03]  /*5a00*/  DFMA R20, R42, R46, R20 ;  /* 0x0000002e2a14722b */ /* 0x004fc60000000014 */
[----:B------:R-:W-:-:S05]  /*5a10*/  @!P4 IMAD.MOV.U32 R46, RZ, RZ, 0x1 ;  /* 0x00000001ff2ec424 */ /* 0x000fca00078e00ff */
[----:B------:R-:W-:-:S08]  /*5a20*/  DFMA R20, R42, R20, R22 ;  /* 0x000000142a14722b */ /* 0x000fd00000000016 */
[----:B---3--:R-:W-:-:S08]  /*5a30*/  DFMA R20, R42, R20, R24 ;  /* 0x000000142a14722b */ /* 0x008fd00000000018 */
[----:B------:R-:W-:-:S08]  /*5a40*/  DFMA R20, R42, R20, R26 ;  /* 0x000000142a14722b */ /* 0x000fd0000000001a */
[----:B----4-:R-:W-:-:S08]  /*5a50*/  DFMA R20, R42, R20, R28 ;  /* 0x000000142a14722b */ /* 0x010fd0000000001c */
[----:B------:R-:W-:-:S08]  /*5a60*/  DFMA R20, R42, R20, R30 ;  /* 0x000000142a14722b */ /* 0x000fd0000000001e */
[----:B------:R-:W-:Y:S02]  /*5a70*/  DFMA R40, R20, R40, R40 ;  /* 0x000000281428722b */ /* 0x000fe40000000028 */
[----:B------:R-:W-:-:S10]  /*5a80*/  DFMA R20, R42, R20, 1 ;  /* 0x3ff000002a14742b */ /* 0x000fd40000000014 */
[----:B------:R-:W-:Y:S02]  /*5a90*/  FSEL R22, R20, R40, !P0 ;  /* 0x0000002814167208 */ /* 0x000fe40004000000 */
[----:B------:R-:W-:Y:S01]  /*5aa0*/  FSEL R23, R21, R41, !P0 ;  /* 0x0000002915177208 */ /* 0x000fe20004000000 */
[----:B------:R-:W-:Y:S01]  /*5ab0*/  @!P4 DMUL R40, RZ, R36 ;  /* 0x00000024ff28c228 */ /* 0x000fe20000000000 */
[----:B------:R-:W-:-:S04]  /*5ac0*/  LOP3.LUT P0, RZ, R38, 0x2, RZ, 0xc0, !PT ;  /* 0x0000000226ff7812 */ /* 0x000fc8000780c0ff */
[----:B------:R-:W-:-:S10]  /*5ad0*/  DADD R20, RZ, -R22 ;  /* 0x00000000ff147229 */ /* 0x000fd40000000816 */
[----:B------:R-:W-:Y:S02]  /*5ae0*/  FSEL R44, R22, R20, !P0 ;  /* 0x00000014162c7208 */ /* 0x000fe40004000000 */
[----:B------:R-:W-:Y:S01]  /*5af0*/  FSEL R45, R23, R21, !P0 ;  /* 0x00000015172d7208 */ /* 0x000fe20004000000 */
[----:B------:R-:W-:Y:S06]  /*5b00*/  @!P4 BRA `(.L_x_40) ;  /* 0x00000000005cc947 */ /* 0x000fec0003800000 */
        /* <DEDUP_REMOVED lines=20> */
[----:B------:R-:W-:Y:S02]  /*5c50*/  IMAD.MOV.U32 R40, RZ, RZ, R22 ;  /* 0x000000ffff287224 */ /* 0x000fe400078e0016 */
[----:B------:R-:W-:-:S07]  /*5c60*/  IMAD.MOV.U32 R41, RZ, RZ, R23 ;  /* 0x000000ffff297224 */ /* 0x000fce00078e0017 */
.L_x_41:
[----:B------:R-:W-:-:S07]  /*5c70*/  IADD3 R46, PT, PT, R21, 0x1, RZ ;  /* 0x00000001152e7810 */ /* 0x000fce0007ffe0ff */
.L_x_40:
[----:B------:R-:W1:Y:S01]  /*5c80*/  LDCU.64 UR12, c[0x4][0x8] ;  /* 0x01000100ff0c77ac */ /* 0x000e620008000a00 */
[----:B------:R-:W-:Y:S01]  /*5c90*/  IMAD.SHL.U32 R20, R46, 0x40, RZ ;  /* 0x000000402e147824 */ /* 0x000fe200078e00ff */
[----:B------:R-:W2:Y:S04]  /*5ca0*/  LDG.E.64 R38, desc[UR8][R32.64+0x18] ;  /* 0x0000180820267981 */ /* 0x000ea8000c1e1b00 */
[----:B------:R-:W-:-:S04]  /*5cb0*/  LOP3.LUT R20, R20, 0x40, RZ, 0xc0, !PT ;  /* 0x0000004014147812 */ /* 0x000fc800078ec0ff */
[----:B-1----:R-:W-:-:S05]  /*5cc0*/  IADD3 R48, P0, PT, R20, UR12, RZ ;  /* 0x0000000c14307c10 */ /* 0x002fca000ff1e0ff */
[----:B------:R-:W-:-:S05]  /*5cd0*/  IMAD.X R49, RZ, RZ, UR13, P0 ;  /* 0x0000000dff317e24 */ /* 0x000fca00080e06ff */
[----:B------:R-:W3:Y:S04]  /*5ce0*/  LDG.E.128.CONSTANT R20, desc[UR8][R48.64] ;  /* 0x0000000830147981 */ /* 0x000ee8000c1e9d00 */
[----:B------:R-:W4:Y:S04]  /*5cf0*/  LDG.E.128.CONSTANT R24, desc[UR8][R48.64+0x10] ;  /* 0x0000100830187981 */ /* 0x000f28000c1e9d00 */
[----:B------:R-:W5:Y:S01]  /*5d00*/  LDG.E.128.CONSTANT R28, desc[UR8][R48.64+0x20] ;  /* 0x00002008301c7981 */ /* 0x000f62000c1e9d00 */
[----:B------:R-:W-:Y:S01]  /*5d10*/  LOP3.LUT R42, R46, 0x1, RZ, 0xc0, !PT ;  /* 0x000000012e2a7812 */ /* 0x000fe200078ec0ff */
[----:B------:R-:W-:-:S02]  /*5d20*/  IMAD.MOV.U32 R50, RZ, RZ, 0x20fd8164 ;  /* 0x20fd8164ff327424 */ /* 0x000fc400078e00ff */
[----:B------:R-:W-:Y:S01]  /*5d30*/  IMAD.MOV.U32 R47, RZ, RZ, 0x3da8ff83 ;  /* 0x3da8ff83ff2f7424 */ /* 0x000fe200078e00ff */
[----:B------:R-:W-:Y:S01]  /*5d40*/  ISETP.NE.U32.AND P0, PT, R42, 0x1, PT ;  /* 0x000000012a00780c */ /* 0x000fe20003f05070 */
[----:B------:R-:W-:-:S03]  /*5d50*/  DMUL R42, R40, R40 ;  /* 0x00000028282a7228 */ /* 0x000fc60000000000 */
[----:B------:R-:W-:Y:S02]  /*5d60*/  FSEL R50, R50, -8.06006814911005101289e+34, !P0 ;  /* 0xf9785eba32327808 */ /* 0x000fe40004000000 */
[----:B------:R-:W-:-:S06]  /*5d70*/  FSEL R51, -R47, 0.11223486810922622681, !P0 ;  /* 0x3de5db652f337808 */ /* 0x000fcc0004000100 */
[----:B---3--:R-:W-:-:S08]  /*5d80*/  DFMA R20, R42, R50, R20 ;  /* 0x000000322a14722b */ /* 0x008fd00000000014 */
[----:B------:R-:W-:-:S08]  /*5d90*/  DFMA R20, R42, R20, R22 ;  /* 0x000000142a14722b */ /* 0x000fd00000000016 */
[----:B----4-:R-:W-:-:S08]  /*5da0*/  DFMA R20, R42, R20, R24 ;  /* 0x000000142a14722b */ /* 0x010fd00000000018 */
[----:B------:R-:W-:-:S08]  /*5db0*/  DFMA R20, R42, R20, R26 ;  /* 0x000000142a14722b */ /* 0x000fd0000000001a */
[----:B-----5:R-:W-:-:S08]  /*5dc0*/  DFMA R20, R42, R20, R28 ;  /* 0x000000142a14722b */ /* 0x020fd0000000001c */
[----:B------:R-:W-:-:S08]  /*5dd0*/  DFMA R20, R42, R20, R30 ;  /* 0x000000142a14722b */ /* 0x000fd0000000001e */
[----:B------:R-:W-:Y:S02]  /*5de0*/  DFMA R40, R20, R40, R40 ;  /* 0x000000281428722b */ /* 0x000fe40000000028 */
[----:B------:R-:W-:-:S10]  /*5df0*/  DFMA R20, R42, R20, 1 ;  /* 0x3ff000002a14742b */ /* 0x000fd40000000014 */
[----:B------:R-:W-:Y:S02]  /*5e00*/  FSEL R22, R20, R40, !P0 ;  /* 0x0000002814167208 */ /* 0x000fe40004000000 */
[----:B------:R-:W-:-:S06]  /*5e10*/  FSEL R23, R21, R41, !P0 ;  /* 0x0000002915177208 */ /* 0x000fcc0004000000 */
[----:B------:R-:W-:Y:S01]  /*5e20*/  DADD R20, RZ, -R22 ;  /* 0x00000000ff147229 */ /* 0x000fe20000000816 */
[----:B------:R-:W-:Y:S01]  /*5e30*/  LOP3.LUT P0, RZ, R46, 0x2, RZ, 0xc0, !PT ;  /* 0x000000022eff7812 */ /* 0x000fe2000780c0ff */
[----:B--2---:R-:W-:Y:S02]  /*5e40*/  DADD R42, R38, R38 ;  /* 0x00000000262a7229 */ /* 0x004fe40000000026 */
[----:B------:R-:W-:-:S06]  /*5e50*/  @!P4 DMUL R40, RZ, R36 ;  /* 0x00000024ff28c228 */ /* 0x000fcc0000000000 */
[----:B------:R-:W-:Y:S02]  /*5e60*/  FSEL R20, R22, R20, !P0 ;  /* 0x0000001416147208 */ /* 0x000fe40004000000 */
[----:B------:R-:W-:Y:S01]  /*5e70*/  FSEL R21, R23, R21, !P0 ;  /* 0x0000001517157208 */ /* 0x000fe20004000000 */
[----:B------:R-:W-:Y:S01]  /*5e80*/  DMUL R42, R38, R42 ;  /* 0x0000002a262a7228 */ /* 0x000fe20000000000 */
[----:B------:R-:W-:-:S04]  /*5e90*/  @!P4 IMAD.MOV.U32 R46, RZ, RZ, RZ ;  /* 0x000000ffff2ec224 */ /* 0x000fc800078e00ff */
[----:B------:R-:W-:Y:S01]  /*5ea0*/  DMUL R44, R44, R20 ;  /* 0x000000142c2c7228 */ /* 0x000fe20000000000 */
[----:B------:R-:W-:Y:S10]  /*5eb0*/  @!P4 BRA `(.L_x_42) ;  /* 0x00000000005cc947 */ /* 0x000ff40003800000 */
        /* <DEDUP_REMOVED lines=16> */
[----:B------:R-:W-:Y:S01]  /*5fc0*/  MOV R22, R36 ;  /* 0x0000002400167202 */ /* 0x000fe20000000f00 */
[----:B------:R-:W-:Y:S01]  /*5fd0*/  IMAD.MOV.U32 R47, RZ, RZ, R37 ;  /* 0x000000ffff2f7224 */ /* 0x000fe200078e0025 */
[----:B------:R-:W-:-:S07]  /*5fe0*/  MOV R46, 0x6000 ;  /* 0x00006000002e7802 */ /* 0x000fce0000000f00 */
[----:B0-----:R-:W-:Y:S05]  /*5ff0*/  CALL.REL.NOINC `($gaussFitter$__internal_trig_reduction_slowpathd) ;  /* 0x000000c000887944 */ /* 0x001fea0003c00000 */
[----:B------:R-:W-:Y:S02]  /*6000*/  IMAD.MOV.U32 R46, RZ, RZ, R21 ;  /* 0x000000ffff2e7224 */ /* 0x000fe400078e0015 */
[----:B------:R-:W-:Y:S02]  /*6010*/  IMAD.MOV.U32 R40, RZ, RZ, R22 ;  /* 0x000000ffff287224 */ /* 0x000fe400078e0016 */
[----:B------:R-:W-:-:S07]  /*6020*/  IMAD.MOV.U32 R41, RZ, RZ, R23 ;  /* 0x000000ffff297224 */ /* 0x000fce00078e0017 */
.L_x_42:
[----:B------:R-:W1:Y:S01]  /*6030*/  LDCU.64 UR12, c[0x4][0x8] ;  /* 0x01000100ff0c77ac */ /* 0x000e620008000a00 */
[----:B------:R-:W-:-:S05]  /*6040*/  IMAD.SHL.U32 R20, R46, 0x40, RZ ;  /* 0x000000402e147824 */ /* 0x000fca00078e00ff */
[----:B------:R-:W-:-:S04]  /*6050*/  LOP3.LUT R20, R20, 0x40, RZ, 0xc0, !PT ;  /* 0x0000004014147812 */ /* 0x000fc800078ec0ff */
[----:B-1----:R-:W-:-:S04]  /*6060*/  IADD3 R50, P0, PT, R20, UR12, RZ ;  /* 0x0000000c14327c10 */ /* 0x002fc8000ff1e0ff */
[----:B------:R-:W-:-:S05]  /*6070*/  IADD3.X R51, PT, PT, RZ, UR13, RZ, P0, !PT ;  /* 0x0000000dff337c10 */ /* 0x000fca00087fe4ff */
[----:B------:R-:W2:Y:S04]  /*6080*/  LDG.E.128.CONSTANT R20, desc[UR8][R50.64] ;  /* 0x0000000832147981 */ /* 0x000ea8000c1e9d00 */
[----:B------:R-:W3:Y:S04]  /*6090*/  LDG.E.128.CONSTANT R24, desc[UR8][R50.64+0x10] ;  /* 0x0000100832187981 */ /* 0x000ee8000c1e9d00 */
[----:B------:R-:W4:Y:S01]  /*60a0*/  LDG.E.128.CONSTANT R28, desc[UR8][R50.64+0x20] ;  /* 0x00002008321c7981 */ /* 0x000f22000c1e9d00 */
[----:B------:R-:W-:Y:S01]  /*60b0*/  LOP3.LUT R47, R46, 0x1, RZ, 0xc0, !PT ;  /* 0x000000012e2f7812 */ /* 0x000fe200078ec0ff */
[----:B------:R-:W-:Y:S01]  /*60c0*/  IMAD.MOV.U32 R52, RZ, RZ, 0x20fd8164 ;  /* 0x20fd8164ff347424 */ /* 0x000fe200078e00ff */
[----:B------:R-:W-:-:S02]  /*60d0*/  DMUL R48, R40, R40 ;  /* 0x0000002828307228 */ /* 0x000fc40000000000 */
[----:B------:R-:W-:Y:S01]  /*60e0*/  ISETP.NE.U32.AND P0, PT, R47, 0x1, PT ;  /* 0x000000012f00780c */ /* 0x000fe20003f05070 */
[----:B------:R-:W-:-:S03]  /*60f0*/  IMAD.MOV.U32 R47, RZ, RZ, 0x3da8ff83 ;  /* 0x3da8ff83ff2f7424 */ /* 0x000fc600078e00ff */
[----:B------:R-:W-:Y:S02]  /*6100*/  FSEL R52, R52, -8.06006814911005101289e+34, !P0 ;  /* 0xf9785eba34347808 */ /* 0x000fe40004000000 */
[----:B------:R-:W-:-:S06]  /*6110*/  FSEL R53, -R47, 0.11223486810922622681, !P0 ;  /* 0x3de5db652f357808 */ /* 0x000fcc0004000100 */
[----:B--2---:R-:W-:-:S08]  /*6120*/  DFMA R20, R48, R52, R20 ;  /* 0x000000343014722b */ /* 0x004fd00000000014 */
[----:B------:R-:W-:-:S08]  /*6130*/  DFMA R20, R48, R20, R22 ;  /* 0x000000143014722b */ /* 0x000fd00000000016 */
[----:B---3--:R-:W-:-:S08]  /*6140*/  DFMA R20, R48, R20, R24 ;  /* 0x000000143014722b */ /* 0x008fd00000000018 */
[----:B------:R-:W-:-:S08]  /*6150*/  DFMA R20, R48, R20, R26 ;  /* 0x000000143014722b */ /* 0x000fd0000000001a */
[----:B----4-:R-:W-:-:S08]  /*6160*/  DFMA R20, R48, R20, R28 ;  /* 0x000000143014722b */ /* 0x010fd0000000001c */
[----:B------:R-:W-:-:S08]  /*6170*/  DFMA R20, R48, R20, R30 ;  /* 0x000000143014722b */ /* 0x000fd0000000001e */
[----:B------:R-:W-:Y:S02]  /*6180*/  DFMA R40, R20, R40, R40 ;  /* 0x000000281428722b */ /* 0x000fe40000000028 */
[----:B------:R-:W-:Y:S01]  /*6190*/  DFMA R20, R48, R20, 1 ;  /* 0x3ff000003014742b */ /* 0x000fe20000000014 */
[----:B------:R-:W-:-:S09]  /*61a0*/  @!P4 IMAD.MOV.U32 R48, RZ, RZ, RZ ;  /* 0x000000ffff30c224 */ /* 0x000fd200078e00ff */
[----:B------:R-:W-:Y:S02]  /*61b0*/  FSEL R22, R20, R40, !P0 ;  /* 0x0000002814167208 */ /* 0x000fe40004000000 */
[----:B------:R-:W-:Y:S02]  /*61c0*/  FSEL R23, R21, R41, !P0 ;  /* 0x0000002915177208 */ /* 0x000fe40004000000 */
[----:B------:R-:W-:Y:S01]  /*61d0*/  LOP3.LUT P0, RZ, R46, 0x2, RZ, 0xc0, !PT ;  /* 0x000000022eff7812 */ /* 0x000fe2000780c0ff */
[----:B------:R-:W-:-:S03]  /*61e0*/  @!P4 DMUL R46, RZ, R36 ;  /* 0x00000024ff2ec228 */ /* 0x000fc60000000000 */
        /* <DEDUP_REMOVED lines=25> */
[----:B------:R-:W-:Y:S02]  /*6380*/  IMAD.MOV.U32 R46, RZ, RZ, R22 ;  /* 0x000000ffff2e7224 */ /* 0x000fe400078e0016 */
[----:B------:R-:W-:-:S07]  /*6390*/  IMAD.MOV.U32 R47, RZ, RZ, R23 ;  /* 0x000000ffff2f7224 */ /* 0x000fce00078e0017 */
.L_x_43:
        /* <DEDUP_REMOVED lines=8> */
[----:B------:R1:W5:Y:S01]  /*6420*/  LDG.E.128.CONSTANT R28, desc[UR8][R40.64+0x20] ;  /* 0x00002008281c7981 */ /* 0x000362000c1e9d00 */
[----:B------:R-:W-:Y:S01]  /*6430*/  LOP3.LUT R49, R48, 0x1, RZ, 0xc0, !PT ;  /* 0x0000000130317812 */ /* 0x000fe200078ec0ff */
[----:B------:R-:W-:-:S03]  /*6440*/  IMAD.MOV.U32 R56, RZ, RZ, 0x20fd8164 ;  /* 0x20fd8164ff387424 */ /* 0x000fc600078e00ff */
[----:B------:R-:W-:Y:S02]  /*6450*/  ISETP.NE.U32.AND P0, PT, R49, 0x1, PT ;  /* 0x000000013100780c */ /* 0x000fe40003f05070 */
[----:B------:R-:W-:Y:S01]  /*6460*/  MOV R49, 0x3da8ff83 ;  /* 0x3da8ff8300317802 */ /* 0x000fe20000000f00 */
[----:B------:R-:W-:Y:S01]  /*6470*/  DMUL R54, R46, R46 ;  /* 0x0000002e2e367228 */ /* 0x000fe20000000000 */
[----:B------:R-:W-:Y:S02]  /*6480*/  FSEL R56, R56, -8.06006814911005101289e+34, !P0 ;  /* 0xf9785eba38387808 */ /* 0x000fe40004000000 */
[----:B------:R-:W-:-:S06]  /*6490*/  FSEL R57, -R49, 0.11223486810922622681, !P0 ;  /* 0x3de5db6531397808 */ /* 0x000fcc0004000100 */
[----:B---3--:R-:W-:-:S08]  /*64a0*/  DFMA R20, R54, R56, R20 ;  /* 0x000000383614722b */ /* 0x008fd00000000014 */
[----:B------:R-:W-:Y:S02]  /*64b0*/  DFMA R20, R54, R20, R22 ;  /* 0x000000143614722b */ /* 0x000fe40000000016 */
[----:B--2---:R-:W-:-:S06]  /*64c0*/  DADD R22, R50, R50 ;  /* 0x0000000032167229 */ /* 0x004fcc0000000032 */
[----:B----4-:R-:W-:Y:S02]  /*64d0*/  DFMA R20, R54, R20, R24 ;  /* 0x000000143614722b */ /* 0x010fe40000000018 */
[----:B-1----:R-:W-:-:S06]  /*64e0*/  DMUL R40, R50, R22 ;  /* 0x0000001632287228 */ /* 0x002fcc0000000000 */
[C---:B------:R-:W-:Y:S02]  /*64f0*/  DFMA R26, R54.reuse, R20, R26 ;  /* 0x00000014361a722b */ /* 0x040fe4000000001a */
[----:B------:R-:W1:Y:S06]  /*6500*/  MUFU.RCP64H R21, R41 ;  /* 0x0000002900157308 */ /* 0x000e6c0000001800 */
[----:B-----5:R-:W-:Y:S01]  /*6510*/  DFMA R26, R54, R26, R28 ;  /* 0x0000001a361a722b */ /* 0x020fe2000000001c */
[----:B------:R-:W-:-:S07]  /*6520*/  IMAD.MOV.U32 R20, RZ, RZ, 0x1 ;  /* 0x00000001ff147424 */ /* 0x000fce00078e00ff */
[----:B------:R-:W-:Y:S02]  /*6530*/  DFMA R26, R54, R26, R30 ;  /* 0x0000001a361a722b */ /* 0x000fe4000000001e */
[----:B-1----:R-:W-:-:S06]  /*6540*/  DFMA R22, -R40, R20, 1 ;  /* 0x3ff000002816742b */ /* 0x002fcc0000000114 */
[----:B------:R-:W-:Y:S02]  /*6550*/  DFMA R46, R26, R46, R46 ;  /* 0x0000002e1a2e722b */ /* 0x000fe4000000002e */
[----:B------:R-:W-:Y:S02]  /*6560*/  DFMA R26, R54, R26, 1 ;  /* 0x3ff00000361a742b */ /* 0x000fe4000000001a */
[----:B------:R-:W-:-:S08]  /*6570*/  DFMA R22, R22, R22, R22 ;  /* 0x000000161616722b */ /* 0x000fd00000000016 */
[----:B------:R-:W-:Y:S02]  /*6580*/  FSEL R26, R26, R46, !P0 ;  /* 0x0000002e1a1a7208 */ /* 0x000fe40004000000 */
[----:B------:R-:W-:Y:S01]  /*6590*/  FSEL R27, R27, R47, !P0 ;  /* 0x0000002f1b1b7208 */ /* 0x000fe20004000000 */
[----:B------:R-:W-:-:S05]  /*65a0*/  DFMA R22, R20, R22, R20 ;  /* 0x000000161416722b */ /* 0x000fca0000000014 */
[----:B------:R-:W-:Y:S01]  /*65b0*/  DADD R20, RZ, -R26 ;  /* 0x00000000ff147229 */ /* 0x000fe2000000081a */
[----:B------:R-:W-:Y:S02]  /*65c0*/  LOP3.LUT P0, RZ, R48, 0x2, RZ, 0xc0, !PT ;  /* 0x0000000230ff7812 */ /* 0x000fe4000780c0ff */
[----:B------:R-:W-:-:S07]  /*65d0*/  DFMA R24, -R40, R22, 1 ;  /* 0x3ff000002818742b */ /* 0x000fce0000000116 */
[----:B------:R-:W-:Y:S02]  /*65e0*/  FSEL R20, R26, R20, !P0 ;  /* 0x000000141a147208 */ /* 0x000fe40004000000 */
[----:B------:R-:W-:Y:S01]  /*65f0*/  FSEL R21, R27, R21, !P0 ;  /* 0x000000151b157208 */ /* 0x000fe20004000000 */
[----:B------:R-:W-:-:S05]  /*6600*/  DFMA R24, R22, R24, R22 ;  /* 0x000000181618722b */ /* 0x000fca0000000016 */
[----:B------:R-:W-:-:S08]  /*6610*/  DMUL R22, R52, R20 ;  /* 0x0000001434167228 */ /* 0x000fd00000000000 */
[----:B------:R-:W-:-:S08]  /*6620*/  DMUL R46, R22, R24 ;  /* 0x00000018162e7228 */ /* 0x000fd00000000000 */
[----:B------:R-:W-:-:S08]  /*6630*/  DFMA R20, -R40, R46, R22 ;  /* 0x0000002e2814722b */ /* 0x000fd00000000116 */
[----:B------:R-:W-:Y:S01]  /*6640*/  DFMA R46, R24, R20, R46 ;  /* 0x00000014182e722b */ /* 0x000fe2000000002e */
[----:B------:R-:W-:-:S09]  /*6650*/  FSETP.GEU.AND P1, PT, |R23|, 6.5827683646048100446e-37, PT ;  /* 0x036000001700780b */ /* 0x000fd20003f2e200 */
[----:B------:R-:W-:-:S05]  /*6660*/  FFMA R20, RZ, R41, R47 ;  /* 0x00000029ff147223 */ /* 0x000fca000000002f */
[----:B------:R-:W-:-:S13]  /*6670*/  FSETP.GT.AND P0, PT, |R20|, 1.469367938527859385e-39, PT ;  /* 0x001000001400780b */ /* 0x000fda0003f04200 */
[----:B------:R-:W-:Y:S05]  /*6680*/  @P0 BRA P1, `(.L_x_44) ;  /* 0x00000000001c0947 */ /* 0x000fea0000800000 */
[----:B------:R-:W-:Y:S01]  /*6690*/  IMAD.MOV.U32 R24, RZ, RZ, R22 ;  /* 0x000000ffff187224 */ /* 0x000fe200078e0016 */
[----:B------:R-:W-:Y:S01]  /*66a0*/  MOV R22, 0x66e0 ;  /* 0x000066e000167802 */ /* 0x000fe20000000f00 */
[----:B------:R-:W-:Y:S02]  /*66b0*/  IMAD.MOV.U32 R20, RZ, RZ, R40 ;  /* 0x000000ffff147224 */ /* 0x000fe400078e0028 */
[----:B------:R-:W-:-:S07]  /*66c0*/  IMAD.MOV.U32 R21, RZ, RZ, R41 ;  /* 0x000000ffff157224 */ /* 0x000fce00078e0029 */
[----:B0-----:R-:W-:Y:S05]  /*66d0*/  CALL.REL.NOINC `($__internal_1_$__cuda_sm20_div_rn_f64_full) ;  /* 0x000000b400407944 */ /* 0x001fea0003c00000 */
[----:B------:R-:W-:Y:S01]  /*66e0*/  IMAD.MOV.U32 R46, RZ, RZ, R20 ;  /* 0x000000ffff2e7224 */ /* 0x000fe200078e0014 */
[----:B------:R-:W-:-:S07]  /*66f0*/  MOV R47, R21 ;  /* 0x00000015002f7202 */ /* 0x000fce0000000f00 */
.L_x_44:
[----:B------:R-:W1:Y:S01]  /*6700*/  MUFU.RCP64H R21, R43 ;  /* 0x0000002b00157308 */ /* 0x000e620000001800 */
[----:B------:R-:W-:Y:S01]  /*6710*/  IMAD.MOV.U32 R20, RZ, RZ, 0x1 ;  /* 0x00000001ff147424 */ /* 0x000fe200078e00ff */
[----:B------:R-:W-:-:S05]  /*6720*/  FSETP.GEU.AND P1, PT, |R45|, 6.5827683646048100446e-37, PT ;  /* 0x036000002d00780b */ /* 0x000fca0003f2e200 */
[----:B-1----:R-:W-:-:S08]  /*6730*/  DFMA R22, -R42, R20, 1 ;  /* 0x3ff000002a16742b */ /* 0x002fd00000000114 */
        /* <DEDUP_REMOVED lines=9> */
[----:B------:R-:W-:Y:S05]  /*67d0*/  @P0 BRA P1, `(.L_x_45) ;  /* 0x0000000000180947 */ /* 0x000fea0000800000 */
[----:B------:R-:W-:Y:S01]  /*67e0*/  IMAD.MOV.U32 R24, RZ, RZ, R44 ;  /* 0x000000ffff187224 */ /* 0x000fe200078e002c */
[----:B------:R-:W-:Y:S01]  /*67f0*/  MOV R22, 0x6840 ;  /* 0x0000684000167802 */ /* 0x000fe20000000f00 */
[----:B------:R-:W-:Y:S02]  /*6800*/  IMAD.MOV.U32 R23, RZ, RZ, R45 ;  /* 0x000000ffff177224 */ /* 0x000fe400078e002d */
[----:B------:R-:W-:Y:S02]  /*6810*/  IMAD.MOV.U32 R20, RZ, RZ, R42 ;  /* 0x000000ffff147224 */ /* 0x000fe400078e002a */
[----:B------:R-:W-:-:S07]  /*6820*/  IMAD.MOV.U32 R21, RZ, RZ, R43 ;  /* 0x000000ffff157224 */ /* 0x000fce00078e002b */
[----:B0-----:R-:W-:Y:S05]  /*6830*/  CALL.REL.NOINC `($__internal_1_$__cuda_sm20_div_rn_f64_full) ;  /* 0x000000b000e87944 */ /* 0x001fea0003c00000 */
.L_x_45:
[----:B------:R-:W-:Y:S02]  /*6840*/  DADD R54, R36, R36 ;  /* 0x0000000024367229 */ /* 0x000fe40000000024 */
[----:B------:R-:W-:-:S06]  /*6850*/  DADD R44, R20, R46 ;  /* 0x00000000142c7229 */ /* 0x000fcc000000002e */
[----:B------:R-:W-:-:S14]  /*6860*/  DSETP.NEU.AND P5, PT, |R54|, +INF , PT ;  /* 0x7ff000003600742a */ /* 0x000fdc0003fad200 */
[----:B------:R-:W-:Y:S01]  /*6870*/  @!P5 DMUL R48, RZ, R54 ;  /* 0x00000036ff30d228 */ /* 0x000fe20000000000 */
[----:B------:R-:W-:Y:S01]  /*6880*/  @!P5 MOV R46, RZ ;  /* 0x000000ff002ed202 */ /* 0x000fe20000000f00 */
[----:B------:R-:W-:Y:S09]  /*6890*/  @!P5 BRA `(.L_x_46) ;  /* 0x00000000005cd947 */ /* 0x000ff20003800000 */
        /* <DEDUP_REMOVED lines=21> */
[----:B------:R-:W-:Y:S02]  /*69f0*/  IMAD.MOV.U32 R48, RZ, RZ, R22 ;  /* 0x000000ffff307224 */ /* 0x000fe400078e0016 */
[----:B------:R-:W-:-:S07]  /*6a00*/  IMAD.MOV.U32 R49, RZ, RZ, R23 ;  /* 0x000000ffff317224 */ /* 0x000fce00078e0017 */
.L_x_46:
[----:B------:R-:W1:Y:S01]  /*6a10*/  LDCU.64 UR12, c[0x4][0x8] ;  /* 0x01000100ff0c77ac */ /* 0x000e620008000a00 */
[----:B------:R-:W-:-:S04]  /*6a20*/  SHF.L.U32 R20, R46, 0x6, RZ ;  /* 0x000000062e147819 */ /* 0x000fc800000006ff */
        /* <DEDUP_REMOVED lines=20> */
[----:B------:R-:W-:-:S10]  /*6b70*/  DFMA R20, R52, R20, 1 ;  /* 0x3ff000003414742b */ /* 0x000fd40000000014 */
[----:B------:R-:W-:Y:S01]  /*6b80*/  FSEL R22, R20, R48, !P0 ;  /* 0x0000003014167208 */ /* 0x000fe20004000000 */
[----:B------:R-:W-:Y:S01]  /*6b90*/  @!P5 IMAD.MOV.U32 R48, RZ, RZ, RZ ;  /* 0x000000ffff30d224 */ /* 0x000fe200078e00ff */
        /* <DEDUP_REMOVED lines=24> */
[----:B------:R-:W-:Y:S02]  /*6d20*/  MOV R47, R55 ;  /* 0x00000037002f7202 */ /* 0x000fe40000000f00 */
[----:B------:R-:W-:-:S07]  /*6d30*/  MOV R46, 0x6d50 ;  /* 0x00006d50002e7802 */ /* 0x000fce0000000f00 */
[----:B0-----:R-:W-:Y:S05]  /*6d40*/  CALL.REL.NOINC `($gaussFitter$__internal_trig_reduction_slowpathd) ;  /* 0x000000b400347944 */ /* 0x001fea0003c00000 */
[----:B------:R-:W-:Y:S02]  /*6d50*/  IMAD.MOV.U32 R48, RZ, RZ, R21 ;  /* 0x000000ffff307224 */ /* 0x000fe400078e0015 */
[----:B------:R-:W-:Y:S02]  /*6d60*/  IMAD.MOV.U32 R46, RZ, RZ, R22 ;  /* 0x000000ffff2e7224 */ /* 0x000fe400078e0016 */
[----:B------:R-:W-:-:S07]  /*6d70*/  IMAD.MOV.U32 R47, RZ, RZ, R23 ;  /* 0x000000ffff2f7224 */ /* 0x000fce00078e0017 */
.L_x_47:
        /* <DEDUP_REMOVED lines=9> */
[----:B------:R-:W-:Y:S01]  /*6e10*/  DMUL R54, R46, R46 ;  /* 0x0000002e2e367228 */ /* 0x000fe20000000000 */
[----:B------:R-:W-:-:S02]  /*6e20*/  MOV R56, 0x20fd8164 ;  /* 0x20fd816400387802 */ /* 0x000fc40000000f00 */
[----:B------:R-:W-:Y:S01]  /*6e30*/  ISETP.NE.U32.AND P0, PT, R49, 0x1, PT ;  /* 0x000000013100780c */ /* 0x000fe20003f05070 */
[----:B------:R-:W-:-:S03]  /*6e40*/  IMAD.MOV.U32 R49, RZ, RZ, 0x3da8ff83 ;  /* 0x3da8ff83ff317424 */ /* 0x000fc600078e00ff */
[----:B------:R-:W-:Y:S02]  /*6e50*/  FSEL R56, R56, -8.06006814911005101289e+34, !P0 ;  /* 0xf9785eba38387808 */ /* 0x000fe40004000000 */
[----:B------:R-:W-:-:S06]  /*6e60*/  FSEL R57, -R49, 0.11223486810922622681, !P0 ;  /* 0x3de5db6531397808 */ /* 0x000fcc0004000100 */
[----:B--2---:R-:W-:-:S08]  /*6e70*/  DFMA R20, R54, R56, R20 ;  /* 0x000000383614722b */ /* 0x004fd00000000014 */
[----:B------:R-:W-:Y:S02]  /*6e80*/  DFMA R20, R54, R20, R22 ;  /* 0x000000143614722b */ /* 0x000fe40000000016 */
[----:B------:R-:W-:-:S06]  /*6e90*/  DMUL R22, R50, 4 ;  /* 0x4010000032167828 */ /* 0x000fcc0000000000 */
[----:B---3--:R-:W-:Y:S02]  /*6ea0*/  DFMA R24, R54, R20, R24 ;  /* 0x000000143618722b */ /* 0x008fe40000000018 */
[----:B------:R-:W-:Y:S01]  /*6eb0*/  DMUL R20, R50, R22 ;  /* 0x0000001632147228 */ /* 0x000fe20000000000 */
[----:B------:R-:W-:-:S05]  /*6ec0*/  IMAD.MOV.U32 R22, RZ, RZ, 0x1 ;  /* 0x00000001ff167424 */ /* 0x000fca00078e00ff */
[C---:B------:R-:W-:Y:S01]  /*6ed0*/  DFMA R24, R54.reuse, R24, R26 ;  /* 0x000000183618722b */ /* 0x040fe2000000001a */
[----:B------:R-:W1:Y:S07]  /*6ee0*/  MUFU.RCP64H R23, R21 ;  /* 0x0000001500177308 */ /* 0x000e6e0000001800 */
[----:B----4-:R-:W-:-:S08]  /*6ef0*/  DFMA R24, R54, R24, R28 ;  /* 0x000000183618722b */ /* 0x010fd0000000001c */
[----:B------:R-:W-:Y:S02]  /*6f00*/  DFMA R24, R54, R24, R30 ;  /* 0x000000183618722b */ /* 0x000fe4000000001e */
[----:B-1----:R-:W-:-:S06]  /*6f10*/  DFMA R26, -R20, R22, 1 ;  /* 0x3ff00000141a742b */ /* 0x002fcc0000000116 */
[----:B------:R-:W-:Y:S02]  /*6f20*/  DFMA R46, R24, R46, R46 ;  /* 0x0000002e182e722b */ /* 0x000fe4000000002e */
[----:B------:R-:W-:Y:S02]  /*6f30*/  DFMA R24, R54, R24, 1 ;  /* 0x3ff000003618742b */ /* 0x000fe40000000018 */
[----:B------:R-:W-:-:S08]  /*6f40*/  DFMA R26, R26, R26, R26 ;  /* 0x0000001a1a1a722b */ /* 0x000fd0000000001a */
[----:B------:R-:W-:Y:S01]  /*6f50*/  DFMA R26, R22, R26, R22 ;  /* 0x0000001a161a722b */ /* 0x000fe20000000016 */
[----:B------:R-:W-:Y:S02]  /*6f60*/  FSEL R28, R24, R46, !P0 ;  /* 0x0000002e181c7208 */ /* 0x000fe40004000000 */
[----:B------:R-:W-:Y:S02]  /*6f70*/  FSEL R29, R25, R47, !P0 ;  /* 0x0000002f191d7208 */ /* 0x000fe40004000000 */
[----:B------:R-:W-:-:S03]  /*6f80*/  LOP3.LUT P0, RZ, R48, 0x2, RZ, 0xc0, !PT ;  /* 0x0000000230ff7812 */ /* 0x000fc6000780c0ff */
[----:B------:R-:W-:Y:S02]  /*6f90*/  DFMA R24, -R20, R26, 1 ;  /* 0x3ff000001418742b */ /* 0x000fe4000000011a */
[----:B------:R-:W-:-:S06]  /*6fa0*/  DADD R22, RZ, -R28 ;  /* 0x00000000ff167229 */ /* 0x000fcc000000081c */
[----:B------:R-:W-:-:S04]  /*6fb0*/  DFMA R24, R26, R24, R26 ;  /* 0x000000181a18722b */ /* 0x000fc8000000001a */
[----:B------:R-:W-:Y:S02]  /*6fc0*/  FSEL R26, R28, R22, !P0 ;  /* 0x000000161c1a7208 */ /* 0x000fe40004000000 */
[----:B------:R-:W-:-:S04]  /*6fd0*/  FSEL R27, R29, R23, !P0 ;  /* 0x000000171d1b7208 */ /* 0x000fc80004000000 */
[----:B------:R-:W-:Y:S02]  /*6fe0*/  FSETP.GEU.AND P1, PT, |R27|, 6.5827683646048100446e-37, PT ;  /* 0x036000001b00780b */ /* 0x000fe40003f2e200 */
        /* <DEDUP_REMOVED lines=8> */
[----:B------:R-:W-:-:S07]  /*7070*/  IMAD.MOV.U32 R23, RZ, RZ, R27 ;  /* 0x000000ffff177224 */ /* 0x000fce00078e001b */
[----:B0-----:R-:W-:Y:S05]  /*7080*/  CALL.REL.NOINC `($__internal_1_$__cuda_sm20_div_rn_f64_full) ;  /* 0x000000a800d47944 */ /* 0x001fea0003c00000 */
[----:B------:R-:W-:Y:S01]  /*7090*/  IMAD.MOV.U32 R46, RZ, RZ, R20 ;  /* 0x000000ffff2e7224 */ /* 0x000fe200078e0014 */
[----:B------:R-:W-:-:S07]  /*70a0*/  MOV R47, R21 ;  /* 0x00000015002f7202 */ /* 0x000fce0000000f00 */
.L_x_48:
[----:B------:R-:W-:Y:S01]  /*70b0*/  DMUL R20, R38, 4 ;  /* 0x4010000026147828 */ /* 0x000fe20000000000 */
[----:B------:R-:W-:-:S07]  /*70c0*/  FSETP.GEU.AND P1, PT, |R53|, 6.5827683646048100446e-37, PT ;  /* 0x036000003500780b */ /* 0x000fce0003f2e200 */
[----:B------:R-:W-:Y:S01]  /*70d0*/  DMUL R38, R38, R20 ;  /* 0x0000001426267228 */ /* 0x000fe20000000000 */
[----:B------:R-:W-:-:S05]  /*70e0*/  IMAD.MOV.U32 R20, RZ, RZ, 0x1 ;  /* 0x00000001ff147424 */ /* 0x000fca00078e00ff */
[----:B------:R-:W1:Y:S02]  /*70f0*/  MUFU.RCP64H R21, R39 ;  /* 0x0000002700157308 */ /* 0x000e640000001800 */
        /* <DEDUP_REMOVED lines=17> */
.L_x_49:
[----:B------:R-:W-:Y:S01]  /*7210*/  DADD R38, -R20, R46 ;  /* 0x0000000014267229 */ /* 0x000fe2000000012e */
[----:B------:R-:W-:Y:S01]  /*7220*/  @!P4 MOV R48, RZ ;  /* 0x000000ff0030c202 */ /* 0x000fe20000000f00 */
[----:B------:R-:W-:Y:S01]  /*7230*/  @!P4 DMUL R46, RZ, R36 ;  /* 0x00000024ff2ec228 */ /* 0x000fe20000000000 */
        /* <DEDUP_REMOVED lines=24> */
.L_x_50:
        /* <DEDUP_REMOVED lines=26> */
[----:B------:R-:W-:Y:S01]  /*7560*/  LOP3.LUT P0, RZ, R48, 0x2, RZ, 0xc0, !PT ;  /* 0x0000000230ff7812 */ /* 0x000fe2000780c0ff */
[----:B------:R-:W-:-:S03]  /*7570*/  @!P4 IMAD.MOV.U32 R48, RZ, RZ, RZ ;  /* 0x000000ffff30c224 */ /* 0x000fc600078e00ff */
        /* <DEDUP_REMOVED lines=27> */
.L_x_51:
        /* <DEDUP_REMOVED lines=16> */
[----:B------:R-:W-:-:S08]  /*7830*/  DFMA R20, R52, R20, R22 ;  /* 0x000000143414722b */ /* 0x000fd00000000016 */
[----:B---3--:R-:W-:-:S08]  /*7840*/  DFMA R20, R52, R20, R24 ;  /* 0x000000143414722b */ /* 0x008fd00000000018 */
[----:B------:R-:W-:Y:S02]  /*7850*/  DFMA R26, R52, R20, R26 ;  /* 0x00000014341a722b */ /* 0x000fe4000000001a */
[----:B------:R-:W1:Y:S01]  /*7860*/  MUFU.RCP64H R21, R43 ;  /* 0x0000002b00157308 */ /* 0x000e620000001800 */
[----:B------:R-:W-:-:S05]  /*7870*/  IMAD.MOV.U32 R20, RZ, RZ, 0x1 ;  /* 0x00000001ff147424 */ /* 0x000fca00078e00ff */
[----:B----4-:R-:W-:-:S08]  /*7880*/  DFMA R26, R52, R26, R28 ;  /* 0x0000001a341a722b */ /* 0x010fd0000000001c */
[----:B------:R-:W-:Y:S02]  /*7890*/  DFMA R26, R52, R26, R30 ;  /* 0x0000001a341a722b */ /* 0x000fe4000000001e */
[----:B-1----:R-:W-:-:S06]  /*78a0*/  DFMA R22, -R42, R20, 1 ;  /* 0x3ff000002a16742b */ /* 0x002fcc0000000114 */
[----:B------:R-:W-:Y:S02]  /*78b0*/  DFMA R46, R26, R46, R46 ;  /* 0x0000002e1a2e722b */ /* 0x000fe4000000002e */
[----:B------:R-:W-:Y:S02]  /*78c0*/  DFMA R26, R52, R26, 1 ;  /* 0x3ff00000341a742b */ /* 0x000fe4000000001a */
[----:B------:R-:W-:-:S08]  /*78d0*/  DFMA R24, R22, R22, R22 ;  /* 0x000000161618722b */ /* 0x000fd00000000016 */
[----:B------:R-:W-:Y:S01]  /*78e0*/  FSEL R22, R26, R46, !P0 ;  /* 0x0000002e1a167208 */ /* 0x000fe20004000000 */
[----:B------:R-:W-:Y:S01]  /*78f0*/  DFMA R24, R20, R24, R20 ;  /* 0x000000181418722b */ /* 0x000fe20000000014 */
[----:B------:R-:W-:Y:S02]  /*7900*/  FSEL R23, R27, R47, !P0 ;  /* 0x0000002f1b177208 */ /* 0x000fe40004000000 */
[----:B------:R-:W-:-:S04]  /*7910*/  LOP3.LUT P0, RZ, R48, 0x2, RZ, 0xc0, !PT ;  /* 0x0000000230ff7812 */ /* 0x000fc8000780c0ff */
[----:B------:R-:W-:Y:S02]  /*7920*/  DADD R20, RZ, -R22 ;  /* 0x00000000ff147229 */ /* 0x000fe40000000816 */
[----:B------:R-:W-:-:S08]  /*7930*/  DFMA R26, -R42, R24, 1 ;  /* 0x3ff000002a1a742b */ /* 0x000fd00000000118 */
[----:B------:R-:W-:Y:S01]  /*7940*/  FSEL R20, R22, R20, !P0 ;  /* 0x0000001416147208 */ /* 0x000fe20004000000 */
[----:B------:R-:W-:Y:S01]  /*7950*/  DFMA R26, R24, R26, R24 ;  /* 0x0000001a181a722b */ /* 0x000fe20000000018 */
[----:B------:R-:W-:-:S06]  /*7960*/  FSEL R21, R23, R21, !P0 ;  /* 0x0000001517157208 */ /* 0x000fcc0004000000 */
[----:B------:R-:W-:-:S08]  /*7970*/  DMUL R22, R50, R20 ;  /* 0x0000001432167228 */ /* 0x000fd00000000000 */
[----:B------:R-:W-:Y:S02]  /*7980*/  DMUL R50, R26, R22 ;  /* 0x000000161a327228 */ /* 0x000fe40000000000 */
[----:B------:R-:W-:-:S06]  /*7990*/  FSETP.GEU.AND P1, PT, |R23|, 6.5827683646048100446e-37, PT ;  /* 0x036000001700780b */ /* 0x000fcc0003f2e200 */
        /* <DEDUP_REMOVED lines=10> */
[----:B------:R-:W-:Y:S01]  /*7a40*/  MOV R50, R20 ;  /* 0x0000001400327202 */ /* 0x000fe20000000f00 */
[----:B------:R-:W-:-:S07]  /*7a50*/  IMAD.MOV.U32 R51, RZ, RZ, R21 ;  /* 0x000000ffff337224 */ /* 0x000fce00078e0015 */
.L_x_52:
[----:B------:R-:W-:Y:S01]  /*7a60*/  @!P4 DMUL R42, RZ, R36 ;  /* 0x00000024ff2ac228 */ /* 0x000fe20000000000 */
[----:B------:R-:W-:Y:S01]  /*7a70*/  @!P4 IMAD.MOV.U32 R48, RZ, RZ, 0x1 ;  /* 0x00000001ff30c424 */ /* 0x000fe200078e00ff */
        /* <DEDUP_REMOVED lines=21> */
[----:B------:R-:W-:Y:S01]  /*7bd0*/  IMAD.MOV.U32 R42, RZ, RZ, R22 ;  /* 0x000000ffff2a7224 */ /* 0x000fe200078e0016 */
[----:B------:R-:W-:-:S07]  /*7be0*/  MOV R43, R23 ;  /* 0x00000017002b7202 */ /* 0x000fce0000000f00 */
.L_x_54:
[----:B------:R-:W-:-:S07]  /*7bf0*/  VIADD R48, R21, 0x1 ;  /* 0x0000000115307836 */ /* 0x000fce0000000000 */
.L_x_53:
        /* <DEDUP_REMOVED lines=9> */
[----:B------:R-:W-:-:S02]  /*7c90*/  IMAD.MOV.U32 R54, RZ, RZ, 0x20fd8164 ;  /* 0x20fd8164ff367424 */ /* 0x000fc400078e00ff */
[----:B------:R-:W-:Y:S01]  /*7ca0*/  IMAD.MOV.U32 R49, RZ, RZ, 0x3da8ff83 ;  /* 0x3da8ff83ff317424 */ /* 0x000fe200078e00ff */
[----:B------:R-:W-:Y:S01]  /*7cb0*/  ISETP.NE.U32.AND P0, PT, R46, 0x1, PT ;  /* 0x000000012e00780c */ /* 0x000fe20003f05070 */
[----:B------:R-:W-:-:S03]  /*7cc0*/  DMUL R46, R42, R42 ;  /* 0x0000002a2a2e7228 */ /* 0x000fc60000000000 */
        /* <DEDUP_REMOVED lines=9> */
[----:B------:R-:W-:Y:S02]  /*7d60*/  DFMA R20, R46, R20, 1 ;  /* 0x3ff000002e14742b */ /* 0x000fe40000000014 */
[----:B------:R-:W-:-:S08]  /*7d70*/  @!P4 DMUL R46, RZ, R36 ;  /* 0x00000024ff2ec228 */ /* 0x000fd00000000000 */
[----:B------:R-:W-:Y:S02]  /*7d80*/  FSEL R22, R20, R42, !P0 ;  /* 0x0000002a14167208 */ /* 0x000fe40004000000 */
[----:B------:R-:W-:Y:S02]  /*7d90*/  FSEL R23, R21, R43, !P0 ;  /* 0x0000002b15177208 */ /* 0x000fe40004000000 */
[----:B------:R-:W-:Y:S02]  /*7da0*/  LOP3.LUT P0, RZ, R48, 0x2, RZ, 0xc0, !PT ;  /* 0x0000000230ff7812 */ /* 0x000fe4000780c0ff */
[----:B------:R-:W-:Y:S02]  /*7db0*/  @!P4 MOV R48, 0x1 ;  /* 0x000000010030c802 */ /* 0x000fe40000000f00 */
        /* <DEDUP_REMOVED lines=26> */
.L_x_56:
[----:B------:R-:W-:-:S07]  /*7f60*/  VIADD R48, R21, 0x1 ;  /* 0x0000000115307836 */ /* 0x000fce0000000000 */
.L_x_55:
        /* <DEDUP_REMOVED lines=10> */
[----:B------:R-:W-:Y:S01]  /*8010*/  UISETP.NE.AND UP0, UPT, UR10, URZ, UPT ;  /* 0x000000ff0a00728c */ /* 0x000fe2000bf05270 */
        /* <DEDUP_REMOVED lines=16> */
[----:B------:R-:W-:Y:S01]  /*8120*/  DFMA R24, R22, R22, R22 ;  /* 0x000000161618722b */ /* 0x000fe20000000016 */
[----:B------:R-:W-:-:S07]  /*8130*/  CS2R R36, SRZ ;  /* 0x0000000000247805 */ /* 0x000fce000001ff00 */
        /* <DEDUP_REMOVED lines=22> */
.L_x_57:
[----:B------:R1:W5:Y:S04]  /*82a0*/  LDG.E.64 R22, desc[UR8][R32.64] ;  /* 0x0000000820167981 */ /* 0x000368000c1e1b00 */
[----:B------:R1:W5:Y:S04]  /*82b0*/  LDG.E.64 R24, desc[UR8][R32.64+0x8] ;  /* 0x0000080820187981 */ /* 0x000368000c1e1b00 */
[----:B------:R1:W5:Y:S04]  /*82c0*/  LDG.E.64 R26, desc[UR8][R32.64+0x10] ;  /* 0x00001008201a7981 */ /* 0x000368000c1e1b00 */
[----:B------:R1:W5:Y:S01]  /*82d0*/  LDG.E.64 R28, desc[UR8][R32.64+0x30] ;  /* 0x00003008201c7981 */ /* 0x000362000c1e1b00 */
[----:B------:R-:W-:Y:S01]  /*82e0*/  DADD R50, R20, R50 ;  /* 0x0000000014327229 */ /* 0x000fe20000000032 */
[----:B------:R-:W-:Y:S01]  /*82f0*/  IMAD.MOV.U32 R41, RZ, RZ, RZ ;  /* 0x000000ffff297224 */ /* 0x000fe200078e00ff */
[----:B------:R-:W-:Y:S09]  /*8300*/  BRA.U !UP0, `(.L_x_58) ;  /* 0x0000000908cc7547 */ /* 0x000ff2000b800000 */
        /* <DEDUP_REMOVED lines=9> */
[----:B--2---:R-:W-:-:S04]  /*83a0*/  IMAD.MOV R37, RZ, RZ, -R21 ;  /* 0x000000ffff257224 */ /* 0x004fc800078e0a15 */
[----:B------:R-:W-:-:S04]  /*83b0*/  IMAD R37, R37, UR4, RZ ;  /* 0x0000000425257c24 */ /* 0x000fc8000f8e02ff */
[----:B------:R-:W-:Y:S01]  /*83c0*/  IMAD.HI.U32 R20, R21, R37, R20 ;  /* 0x0000002515147227 */ /* 0x000fe200078e0014 */
[----:B------:R-:W-:Y:S02]  /*83d0*/  MOV R21, RZ ;  /* 0x000000ff00157202 */ /* 0x000fe40000000f00 */
[----:B---3--:R-:W-:-:S07]  /*83e0*/  CS2R R36, SRZ ;  /* 0x0000000000247805 */ /* 0x008fce000001ff00 */
.L_x_61:
[----:B------:R-:W-:Y:S01]  /*83f0*/  IMAD.HI.U32 R31, R20, R21, RZ ;  /* 0x00000015141f7227 */ /* 0x000fe200078e00ff */
[----:B------:R-:W-:Y:S01]  /*8400*/  DADD R52, R38, R38 ;  /* 0x0000000026347229 */ /* 0x000fe20000000026 */
        /* <DEDUP_REMOVED lines=25> */
[----:B------:R-:W-:Y:S01]  /*85a0*/  UMOV UR33, 0x3fe00000 ;  /* 0x3fe0000000217882 */ /* 0x000fe20000000000 */
[----:B------:R-:W-:-:S03]  /*85b0*/  @P1 VIADD R31, R31, 0x1 ;  /* 0x000000011f1f1836 */ /* 0x000fc60000000000 */
[----:B------:R-:W-:-:S13]  /*85c0*/  ISETP.GE.U32.AND P2, PT, R20, UR4, PT ;  /* 0x0000000414007c0c */ /* 0x000fda000bf46070 */
[----:B------:R-:W-:-:S05]  /*85d0*/  @P2 VIADD R31, R31, 0x1 ;  /* 0x000000011f1f2836 */ /* 0x000fca0000000000 */
[----:B------:R-:W-:-:S04]  /*85e0*/  SEL R56, R56, R31, !P0 ;  /* 0x0000001f38387207 */ /* 0x000fc80004000000 */
[----:B------:R-:W2:Y:S01]  /*85f0*/  I2F.F64.U32 R40, R56 ;  /* 0x0000003800287312 */ /* 0x000ea20000201800 */
[----:B------:R-:W-:-:S04]  /*8600*/  IMAD.MOV R20, RZ, RZ, -R56 ;  /* 0x000000ffff147224 */ /* 0x000fc800078e0a38 */
[----:B------:R-:W-:-:S04]  /*8610*/  IMAD R20, R20, UR4, R21 ;  /* 0x0000000414147c24 */ /* 0x000fc8000f8e0215 */
[----:B------:R3:W4:Y:S01]  /*8620*/  I2F.F64.U32 R30, R20 ;  /* 0x00000014001e7312 */ /* 0x0007220000201800 */
[----:B--2--5:R-:W-:-:S07]  /*8630*/  DADD R46, -R26, R40 ;  /* 0x000000001a2e7229 */ /* 0x024fce0000000128 */
[----:B---3--:R-:W2:Y:S01]  /*8640*/  I2F.U16.RP R20, UR7 ;  /* 0x0000000700147d06 */ /* 0x008ea20008109000 */
[----:B------:R-:W-:Y:S02]  /*8650*/  DMUL R48, R50, R46 ;  /* 0x0000002e32307228 */ /* 0x000fe40000000000 */
[----:B----4-:R-:W-:-:S05]  /*8660*/  DADD R30, -R24, R30 ;  /* 0x00000000181e7229 */ /* 0x010fca000000011e */
[----:B--2---:R-:W2:Y:S03]  /*8670*/  MUFU.RCP R20, R20 ;  /* 0x0000001400147308 */ /* 0x004ea60000001000 */
[----:B------:R-:W-:Y:S02]  /*8680*/  DMUL R42, R30, R52 ;  /* 0x000000341e2a7228 */ /* 0x000fe40000000000 */
[----:B------:R-:W-:-:S06]  /*8690*/  DMUL R40, R44, R30 ;  /* 0x0000001e2c287228 */ /* 0x000fcc0000000000 */
[----:B------:R-:W-:-:S08]  /*86a0*/  DMUL R42, R42, R46 ;  /* 0x0000002e2a2a7228 */ /* 0x000fd00000000000 */
[----:B------:R-:W-:-:S08]  /*86b0*/  DFMA R42, R30, R40, -R42 ;  /* 0x000000281e2a722b */ /* 0x000fd0000000082a */
[----:B------:R-:W-:Y:S01]  /*86c0*/  DFMA R42, R46, R48, R42 ;  /* 0x000000302e2a722b */ /* 0x000fe2000000002a */
[----:B------:R-:W-:Y:S01]  /*86d0*/  MOV R48, 0x652b82fe ;  /* 0x652b82fe00307802 */ /* 0x000fe20000000f00 */
[----:B------:R-:W-:-:S06]  /*86e0*/  IMAD.MOV.U32 R49, RZ, RZ, 0x3ff71547 ;  /* 0x3ff71547ff317424 */ /* 0x000fcc00078e00ff */
[----:B------:R-:W-:-:S08]  /*86f0*/  DFMA R46, R42, -R48, 6.75539944105574400000e+15 ;  /* 0x433800002a2e742b */ /* 0x000fd00000000830 */
[----:B------:R-:W-:-:S08]  /*8700*/  DADD R54, R46, -6.75539944105574400000e+15 ;  /* 0xc33800002e367429 */ /* 0x000fd00000000000 */
[----:B------:R-:W-:-:S08]  /*8710*/  DFMA R30, R54, -UR12, -R42 ;  /* 0x8000000c361e7c2b */ /* 0x000fd0000800082a */
        /* <DEDUP_REMOVED lines=14> */
[----:B------:R-:W-:Y:S01]  /*8800*/  DFMA R54, R54, R56, 1 ;  /* 0x3ff000003636742b */ /* 0x000fe20000000038 */
[----:B--2---:R-:W-:-:S03]  /*8810*/  VIADD R57, R20, 0xffffffe ;  /* 0x0ffffffe14397836 */ /* 0x004fc60000000000 */
[----:B------:R-:W-:-:S03]  /*8820*/  IMAD.MOV.U32 R56, RZ, RZ, R41 ;  /* 0x000000ffff387224 */ /* 0x000fc600078e0029 */
[----:B------:R-:W2:Y:S02]  /*8830*/  F2I.FTZ.U32.TRUNC.NTZ R57, R57 ;  /* 0x0000003900397305 */ /* 0x000ea4000021f000 */
[----:B------:R-:W-:Y:S01]  /*8840*/  FSETP.GEU.AND P0, PT, |R56|, 4.1917929649353027344, PT ;  /* 0x4086232b3800780b */ /* 0x000fe20003f0e200 */
[----:B------:R-:W-:Y:S01]  /*8850*/  IMAD.MOV.U32 R40, RZ, RZ, R54 ;  /* 0x000000ffff287224 */ /* 0x000fe200078e0036 */
[----:B------:R-:W-:-:S11]  /*8860*/  LEA R41, R46, R55, 0x14 ;  /* 0x000000372e297211 */ /* 0x000fd600078ea0ff */
[----:B--2---:R-:W-:Y:S05]  /*8870*/  @!P0 BRA `(.L_x_59) ;  /* 0x0000000000348947 */ /* 0x004fea0003800000 */
        /* <DEDUP_REMOVED lines=13> */
.L_x_59:
[----:B------:R-:W-:Y:S01]  /*8950*/  IMAD.MOV R20, RZ, RZ, -R57 ;  /* 0x000000ffff147224 */ /* 0x000fe200078e0a39 */
[----:B------:R-:W-:Y:S01]  /*8960*/  MOV R56, RZ ;  /* 0x000000ff00387202 */ /* 0x000fe20000000f00 */
[----:B------:R-:W-:Y:S02]  /*8970*/  VIADD R43, R21, 0x1 ;  /* 0x00000001152b7836 */ /* 0x000fe40000000000 */
[----:B------:R-:W-:-:S04]  /*8980*/  IMAD R20, R20, UR4, RZ ;  /* 0x0000000414147c24 */ /* 0x000fc8000f8e02ff */
[----:B------:R-:W-:Y:S01]  /*8990*/  IMAD.HI.U32 R20, R57, R20, R56 ;  /* 0x0000001439147227 */ /* 0x000fe200078e0038 */
[----:B------:R-:W-:-:S05]  /*89a0*/  LOP3.LUT R56, RZ, UR4, RZ, 0x33, !PT ;  /* 0x00000004ff387c12 */ /* 0x000fca000f8e33ff */
[----:B------:R-:W-:-:S04]  /*89b0*/  IMAD.HI.U32 R47, R20, R43, RZ ;  /* 0x0000002b142f7227 */ /* 0x000fc800078e00ff */
[----:B------:R-:W-:-:S04]  /*89c0*/  IMAD.MOV R42, RZ, RZ, -R47 ;  /* 0x000000ffff2a7224 */ /* 0x000fc800078e0a2f */
[----:B------:R-:W-:-:S05]  /*89d0*/  IMAD R42, R42, UR4, R43 ;  /* 0x000000042a2a7c24 */ /* 0x000fca000f8e022b */
[----:B------:R-:W-:-:S13]  /*89e0*/  ISETP.GE.U32.AND P0, PT, R42, UR4, PT ;  /* 0x000000042a007c0c */ /* 0x000fda000bf06070 */
[----:B------:R-:W-:Y:S02]  /*89f0*/  @P0 VIADD R42, R42, -UR4 ;  /* 0x800000042a2a0c36 */ /* 0x000fe40008000000 */
[----:B------:R-:W-:Y:S01]  /*8a00*/  @P0 VIADD R47, R47, 0x1 ;  /* 0x000000012f2f0836 */ /* 0x000fe20000000000 */
[----:B------:R-:W-:Y:S02]  /*8a10*/  ISETP.NE.U32.AND P0, PT, RZ, UR4, PT ;  /* 0x00000004ff007c0c */ /* 0x000fe4000bf05070 */
[----:B------:R-:W-:-:S13]  /*8a20*/  ISETP.GE.U32.AND P1, PT, R42, UR4, PT ;  /* 0x000000042a007c0c */ /* 0x000fda000bf26070 */
[----:B------:R-:W-:-:S05]  /*8a30*/  @P1 VIADD R47, R47, 0x1 ;  /* 0x000000012f2f1836 */ /* 0x000fca0000000000 */
[----:B------:R-:W-:-:S04]  /*8a40*/  SEL R60, R56, R47, !P0 ;  /* 0x0000002f383c7207 */ /* 0x000fc80004000000 */
[----:B------:R-:W-:Y:S01]  /*8a50*/  IADD3 R42, PT, PT, -R60, RZ, RZ ;  /* 0x000000ff3c2a7210 */ /* 0x000fe20007ffe1ff */
[----:B------:R-:W2:Y:S04]  /*8a60*/  I2F.F64.U32 R54, R60 ;  /* 0x0000003c00367312 */ /* 0x000ea80000201800 */
[----:B------:R-:W-:Y:S02]  /*8a70*/  IMAD R57, R42, UR4, R43 ;  /* 0x000000042a397c24 */ /* 0x000fe4000f8e022b */
[----:B------:R-:W3:Y:S02]  /*8a80*/  LDC.64 R42, c[0x0][0x380] ;  /* 0x0000e000ff2a7b82 */ /* 0x000ee40000000a00 */
[----:B------:R-:W4:Y:S01]  /*8a90*/  I2F.F64.U32 R58, R57 ;  /* 0x00000039003a7312 */ /* 0x000f220000201800 */
[----:B--2---:R-:W-:-:S02]  /*8aa0*/  DADD R54, -R26, R54 ;  /* 0x000000001a367229 */ /* 0x004fc40000000136 */
[----:B----4-:R-:W-:-:S08]  /*8ab0*/  DADD R58, -R24, R58 ;  /* 0x00000000183a7229 */ /* 0x010fd0000000013a */
[----:B------:R-:W-:Y:S02]  /*8ac0*/  DMUL R52, R58, R52 ;  /* 0x000000343a347228 */ /* 0x000fe40000000000 */
[----:B------:R-:W-:-:S06]  /*8ad0*/  DMUL R46, R44, R58 ;  /* 0x0000003a2c2e7228 */ /* 0x000fcc0000000000 */
[----:B------:R-:W-:-:S08]  /*8ae0*/  DMUL R52, R52, R54 ;  /* 0x0000003634347228 */ /* 0x000fd00000000000 */
[----:B------:R-:W-:Y:S01]  /*8af0*/  DFMA R52, R58, R46, -R52 ;  /* 0x0000002e3a34722b */ /* 0x000fe20000000834 */
[----:B------:R-:W-:-:S04]  /*8b00*/  IMAD.IADD R47, R0, 0x1, R21 ;  /* 0x00000001002f7824 */ /* 0x000fc800078e0215 */
[----:B---3--:R-:W-:-:S05]  /*8b10*/  IMAD.WIDE R42, R47, 0x4, R42 ;  /* 0x000000042f2a7825 */ /* 0x008fca00078e022a */
[----:B------:R-:W2:Y:S01]  /*8b20*/  LDG.E R57, desc[UR8][R42.64] ;  /* 0x000000082a397981 */ /* 0x000ea2000c1e1900 */
        /* <DEDUP_REMOVED lines=15> */
[----:B------:R-:W-:-:S08]  /*8c20*/  DFMA R30, R54, R30, 1 ;  /* 0x3ff00000361e742b */ /* 0x000fd0000000001e */
[----:B------:R-:W-:Y:S02]  /*8c30*/  DFMA R30, R54, R30, 1 ;  /* 0x3ff00000361e742b */ /* 0x000fe4000000001e */
[----:B------:R-:W-:Y:S02]  /*8c40*/  DFMA R54, R22, R40, R28 ;  /* 0x000000281636722b */ /* 0x000fe4000000001c */
[----:B------:R-:W-:-:S06]  /*8c50*/  DADD R40, -RZ, -R46 ;  /* 0x00000000ff287229 */ /* 0x000fcc000000092e */
[----:B------:R-:W-:Y:S01]  /*8c60*/  IMAD.MOV.U32 R40, RZ, RZ, R30 ;  /* 0x000000ffff287224 */ /* 0x000fe200078e001e */
[----:B--2---:R-:W2:Y:S02]  /*8c70*/  I2F.F64 R52, R57 ;  /* 0x0000003900347312 */ /* 0x004ea40000201c00 */
[----:B--2---:R-:W-:Y:S01]  /*8c80*/  DADD R52, R54, -R52 ;  /* 0x0000000036347229 */ /* 0x004fe20000000834 */
[----:B------:R-:W-:Y:S02]  /*8c90*/  IMAD.MOV.U32 R54, RZ, RZ, R41 ;  /* 0x000000ffff367224 */ /* 0x000fe400078e0029 */
[----:B------:R-:W-:-:S03]  /*8ca0*/  IMAD R41, R48, 0x100000, R31 ;  /* 0x0010000030297824 */ /* 0x000fc600078e021f */
[----:B------:R-:W-:Y:S02]  /*8cb0*/  FSETP.GEU.AND P1, PT, |R54|, 4.1917929649353027344, PT ;  /* 0x4086232b3600780b */ /* 0x000fe40003f2e200 */
[----:B------:R-:W-:-:S11]  /*8cc0*/  DFMA R36, R52, R52, R36 ;  /* 0x000000343424722b */ /* 0x000fd60000000024 */
        /* <DEDUP_REMOVED lines=9> */
[----:B------:R-:W-:Y:S01]  /*8d60*/  LEA R31, R41, R31, 0x14 ;  /* 0x0000001f291f7211 */ /* 0x000fe200078ea0ff */
[----:B------:R-:W-:-:S05]  /*8d70*/  IMAD.IADD R40, R48, 0x1, -R41 ;  /* 0x0000000130287824 */ /* 0x000fca00078e0a29 */
[----:B------:R-:W-:Y:S01]  /*8d80*/  LEA R41, R40, 0x3ff00000, 0x14 ;  /* 0x3ff0000028297811 */ /* 0x000fe200078ea0ff */
[----:B------:R-:W-:-:S06]  /*8d90*/  IMAD.MOV.U32 R40, RZ, RZ, RZ ;  /* 0x000000ffff287224 */ /* 0x000fcc00078e00ff */
[----:B------:R-:W-:-:S11]  /*8da0*/  DMUL R40, R30, R40 ;  /* 0x000000281e287228 */ /* 0x000fd60000000000 */
.L_x_60:
        /* <DEDUP_REMOVED lines=9> */
.L_x_58:
        /* <DEDUP_REMOVED lines=13> */
[----:B---3--:R-:W-:-:S06]  /*8f10*/  VIADD R31, R40, 0xffffffe ;  /* 0x0ffffffe281f7836 */ /* 0x008fcc0000000000 */
[----:B------:R-:W3:Y:S02]  /*8f20*/  F2I.FTZ.U32.TRUNC.NTZ R31, R31 ;  /* 0x0000001f001f7305 */ /* 0x000ee4000021f000 */
[----:B---3--:R-:W-:-:S05]  /*8f30*/  IADD3 R43, PT, PT, RZ, -R31, RZ ;  /* 0x8000001fff2b7210 */ /* 0x008fca0007ffe0ff */
        /* <DEDUP_REMOVED lines=9> */
[----:B------:R-:W-:Y:S01]  /*8fd0*/  @P1 VIADD R46, R46, 0x1 ;  /* 0x000000012e2e1836 */ /* 0x000fe20000000000 */
[----:B------:R-:W-:-:S04]  /*8fe0*/  @!P2 LOP3.LUT R46, RZ, UR4, RZ, 0x33, !PT ;  /* 0x00000004ff2eac12 */ /* 0x000fc8000f8e33ff */
[----:B------:R-:W-:-:S05]  /*8ff0*/  IADD3 R30, PT, PT, -R46, RZ, RZ ;  /* 0x000000ff2e1e7210 */ /* 0x000fca0007ffe1ff */
[----:B------:R-:W-:Y:S02]  /*9000*/  IMAD R21, R30, UR4, R41 ;  /* 0x000000041e157c24 */ /* 0x000fe4000f8e0229 */
[----:B------:R-:W2:Y:S08]  /*9010*/  I2F.F64.U32 R40, R46 ;  /* 0x0000002e00287312 */ /* 0x000eb00000201800 */
[----:B------:R-:W3:Y:S01]  /*9020*/  I2F.F64.U32 R30, R21 ;  /* 0x00000015001e7312 */ /* 0x000ee20000201800 */
[----:B--2--5:R-:W-:-:S02]  /*9030*/  DADD R40, -R26, R40 ;  /* 0x000000001a287229 */ /* 0x024fc40000000128 */
[----:B---3--:R-:W-:Y:S02]  /*9040*/  DADD R30, -R24, R30 ;  /* 0x00000000181e7229 */ /* 0x008fe4000000011e */
[----:B------:R-:W-:-:S04]  /*9050*/  DADD R24, R38, R38 ;  /* 0x0000000026187229 */ /* 0x000fc80000000026 */
[----:B------:R-:W-:-:S04]  /*9060*/  DMUL R42, R50, R40 ;  /* 0x00000028322a7228 */ /* 0x000fc80000000000 */
[----:B------:R-:W-:Y:S02]  /*9070*/  DMUL R26, R30, R24 ;  /* 0x000000181e1a7228 */ /* 0x000fe40000000000 */
        /* <DEDUP_REMOVED lines=44> */
[----:B------:R-:W-:Y:S01]  /*9340*/  DFMA R30, R30, R40, 1 ;  /* 0x3ff000001e1e742b */ /* 0x000fe20000000028 */
[----:B----4-:R-:W2:Y:S09]  /*9350*/  I2F.F64 R20, R20 ;  /* 0x0000001400147312 */ /* 0x010eb20000201c00 */
[----:B------:R-:W-:Y:S01]  /*9360*/  IMAD R41, R26, 0x100000, R31 ;  /* 0x001000001a297824 */ /* 0x000fe200078e021f */
[----:B------:R-:W-:Y:S01]  /*9370*/  MOV R40, R30 ;  /* 0x0000001e00287202 */ /* 0x000fe20000000f00 */
[----:B------:R-:W-:Y:S06]  /*9380*/  @!P0 BRA `(.L_x_63) ;  /* 0x0000000000348947 */ /* 0x000fec0003800000 */
        /* <DEDUP_REMOVED lines=13> */
.L_x_63:
[----:B------:R-:W-:-:S08]  /*9460*/  DFMA R22, R22, R40, R28 ;  /* 0x000000281616722b */ /* 0x000fd0000000001c */
[----:B--2---:R-:W-:-:S08]  /*9470*/  DADD R20, R22, -R20 ;  /* 0x0000000016147229 */ /* 0x004fd00000000814 */
[----:B------:R-:W-:-:S11]  /*9480*/  DFMA R36, R20, R20, R36 ;  /* 0x000000141424722b */ /* 0x000fd60000000024 */
.L_x_62:
[----:B------:R-:W2:Y:S01]  /*9490*/  MUFU.RCP64H R21, R5 ;  /* 0x0000000500157308 */ /* 0x000ea20000001800 */
[----:B------:R-:W-:Y:S01]  /*94a0*/  IMAD.MOV.U32 R20, RZ, RZ, 0x1 ;  /* 0x00000001ff147424 */ /* 0x000fe200078e00ff */
[----:B------:R-:W-:-:S05]  /*94b0*/  FSETP.GEU.AND P1, PT, |R37|, 6.5827683646048100446e-37, PT ;  /* 0x036000002500780b */ /* 0x000fca0003f2e200 */
[----:B--2--5:R-:W-:-:S08]  /*94c0*/  DFMA R22, R20, -R4, 1 ;  /* 0x3ff000001416742b */ /* 0x024fd00000000804 */
        /* <DEDUP_REMOVED lines=13> */
[----:B------:R-:W-:Y:S01]  /*95a0*/  MOV R22, 0x95d0 ;  /* 0x000095d000167802 */ /* 0x000fe20000000f00 */
[----:B------:R-:W-:-:S07]  /*95b0*/  IMAD.MOV.U32 R21, RZ, RZ, R5 ;  /* 0x000000ffff157224 */ /* 0x000fce00078e0005 */
[----:B01----:R-:W-:Y:S05]  /*95c0*/  CALL.REL.NOINC `($__internal_1_$__cuda_sm20_div_rn_f64_full) ;  /* 0x0000008400847944 */ /* 0x003fea0003c00000 */
.L_x_64:
[----:B------:R-:W-:-:S14]  /*95d0*/  DSETP.GEU.AND P0, PT, R20, R18, PT ;  /* 0x000000121400722a */ /* 0x000fdc0003f0e000 */
[----:B------:R-:W-:Y:S05]  /*95e0*/  @!P0 BRA `(.L_x_36) ;  /* 0x0000004000cc8947 */ /* 0x000fea0003800000 */
[----:B------:R-:W-:-:S05]  /*95f0*/  IMAD.WIDE R22, R2, 0x8, R6 ;  /* 0x0000000802167825 */ /* 0x000fca00078e0206 */
[----:B------:R-:W2:Y:S01]  /*9600*/  LDG.E.64 R20, desc[UR8][R22.64] ;  /* 0x0000000816147981 */ /* 0x000ea2000c1e1b00 */
[----:B------:R-:W-:Y:S01]  /*9610*/  IMAD.WIDE R24, R2, 0x8, R32 ;  /* 0x0000000802187825 */ /* 0x000fe200078e0220 */
[----:B--2---:R-:W-:-:S07]  /*9620*/  DADD R20, R34, -R20 ;  /* 0x0000000022147229 */ /* 0x004fce0000000814 */
[----:B------:R2:W-:Y:S04]  /*9630*/  STG.E.64 desc[UR8][R24.64], R20 ;  /* 0x0000001418007986 */ /* 0x0005e8000c101b08 */
[----:B------:R-:W3:Y:S02]  /*9640*/  LDG.E.64 R34, desc[UR8][R32.64+0x28] ;  /* 0x0000280820227981 */ /* 0x000ee4000c1e1b00 */
[----:B---3--:R-:W-:-:S14]  /*9650*/  DSETP.NEU.AND P0, PT, |R34|, +INF , PT ;  /* 0x7ff000002200742a */ /* 0x008fdc0003f0d200 */
[----:B------:R-:W-:Y:S01]  /*9660*/  @!P0 DMUL R38, RZ, R34 ;  /* 0x00000022ff268228 */ /* 0x000fe20000000000 */
[----:B------:R-:W-:Y:S01]  /*9670*/  @!P0 IMAD.MOV.U32 R36, RZ, RZ, 0x1 ;  /* 0x00000001ff248424 */ /* 0x000fe200078e00ff */
[----:B--2---:R-:W-:Y:S09]  /*9680*/  @!P0 BRA `(.L_x_65) ;  /* 0x00000000005c8947 */ /* 0x004ff20003800000 */
[----:B------:R-:W-:Y:S01]  /*9690*/  UMOV UR12, 0x6dc9c883 ;  /* 0x6dc9c883000c7882 */ /* 0x000fe20000000000 */
[----:B------:R-:W-:Y:S01]  /*96a0*/  UMOV UR13, 0x3fe45f30 ;  /* 0x3fe45f30000d7882 */ /* 0x000fe20000000000 */
[C---:B------:R-:W-:Y:S02]  /*96b0*/  DSETP.GE.AND P0, PT, |R34|.reuse, 2.14748364800000000000e+09, PT ;  /* 0x41e000002200742a */ /* 0x040fe40003f06200 */
[----:B------:R-:W-:Y:S01]  /*96c0*/  DMUL R20, R34, UR12 ;  /* 0x0000000c22147c28 */ /* 0x000fe20008000000 */
[----:B------:R-:W-:Y:S01]  /*96d0*/  UMOV UR12, 0x54442d18 ;  /* 0x54442d18000c7882 */ /* 0x000fe20000000000 */
[----:B------:R-:W-:-:S08]  /*96e0*/  UMOV UR13, 0x3ff921fb ;  /* 0x3ff921fb000d7882 */ /* 0x000fd00000000000 */
[----:B------:R-:W2:Y:S08]  /*96f0*/  F2I.F64 R21, R20 ;  /* 0x0000001400157311 */ /* 0x000eb00000301100 */
[----:B--2---:R-:W2:Y:S02]  /*9700*/  I2F.F64 R38, R21 ;  /* 0x0000001500267312 */ /* 0x004ea40000201c00 */
[----:B--2---:R-:W-:Y:S01]  /*9710*/  DFMA R22, R38, -UR12, R34 ;  /* 0x8000000c26167c2b */ /* 0x004fe20008000022 */
        /* <DEDUP_REMOVED lines=10> */
[----:B01----:R-:W-:Y:S05]  /*97c0*/  CALL.REL.NOINC `($gaussFitter$__internal_trig_reduction_slowpathd) ;  /* 0x0000008800947944 */ /* 0x003fea0003c00000 */
[----:B------:R-:W-:Y:S01]  /*97d0*/  MOV R38, R22 ;  /* 0x0000001600267202 */ /* 0x000fe20000000f00 */
[----:B------:R-:W-:-:S07]  /*97e0*/  IMAD.MOV.U32 R39, RZ, RZ, R23 ;  /* 0x000000ffff277224 */ /* 0x000fce00078e0017 */
.L_x_66:
[----:B------:R-:W-:-:S07]  /*97f0*/  VIADD R36, R21, 0x1 ;  /* 0x0000000115247836 */ /* 0x000fce0000000000 */
.L_x_65:
[----:B------:R-:W2:Y:S01]  /*9800*/  LDCU.64 UR12, c[0x4][0x8] ;  /* 0x01000100ff0c77ac */ /* 0x000ea20008000a00 */
[----:B------:R-:W-:-:S05]  /*9810*/  IMAD.SHL.U32 R20, R36, 0x40, RZ ;  /* 0x0000004024147824 */ /* 0x000fca00078e00ff */
[----:B------:R-:W-:-:S04]  /*9820*/  LOP3.LUT R20, R20, 0x40, RZ, 0xc0, !PT ;  /* 0x0000004014147812 */ /* 0x000fc800078ec0ff */
[----:B--2---:R-:W-:-:S05]  /*9830*/  IADD3 R42, P0, PT, R20, UR12, RZ ;  /* 0x0000000c142a7c10 */ /* 0x004fca000ff1e0ff */
        /* <DEDUP_REMOVED lines=49> */
[----:B------:R-:W-:Y:S02]  /*9b50*/  IMAD.MOV.U32 R40, RZ, RZ, R22 ;  /* 0x000000ffff287224 */ /* 0x000fe400078e0016 */
[----:B------:R-:W-:-:S07]  /*9b60*/  IMAD.MOV.U32 R41, RZ, RZ, R23 ;  /* 0x000000ffff297224 */ /* 0x000fce00078e0017 */
.L_x_68:
[----:B------:R-:W-:-:S07]  /*9b70*/  IADD3 R44, PT, PT, R21, 0x1, RZ ;  /* 0x00000001152c7810 */ /* 0x000fce0007ffe0ff */
.L_x_67:
[----:B------:R-:W2:Y:S01]  /*9b80*/  LDCU.64 UR12, c[0x4][0x8] ;  /* 0x01000100ff0c77ac */ /* 0x000ea20008000a00 */
[----:B------:R-:W-:Y:S01]  /*9b90*/  IMAD.SHL.U32 R20, R44, 0x40, RZ ;  /* 0x000000402c147824 */ /* 0x000fe200078e00ff */
[----:B------:R-:W3:Y:S04]  /*9ba0*/  LDG.E.64 R38, desc[UR8][R32.64+0x18] ;  /* 0x0000180820267981 */ /* 0x000ee8000c1e1b00 */
[----:B------:R-:W-:-:S04]  /*9bb0*/  LOP3.LUT R20, R20, 0x40, RZ, 0xc0, !PT ;  /* 0x0000004014147812 */ /* 0x000fc800078ec0ff */
[----:B--2---:R-:W-:-:S05]  /*9bc0*/  IADD3 R46, P0, PT, R20, UR12, RZ ;  /* 0x0000000c142e7c10 */ /* 0x004fca000ff1e0ff */
[----:B------:R-:W-:-:S05]  /*9bd0*/  IMAD.X R47, RZ, RZ, UR13, P0 ;  /* 0x0000000dff2f7e24 */ /* 0x000fca00080e06ff */
[----:B------:R-:W2:Y:S04]  /*9be0*/  LDG.E.128.CONSTANT R20, desc[UR8][R46.64] ;  /* 0x000000082e147981 */ /* 0x000ea8000c1e9d00 */
        /* <DEDUP_REMOVED lines=8> */
[----:B------:R-:W-:Y:S01]  /*9c70*/  FSEL R49, -R45, 0.11223486810922622681, !P0 ;  /* 0x3de5db652d317808 */ /* 0x000fe20004000100 */
[----:B------:R-:W-:-:S05]  /*9c80*/  DSETP.NEU.AND P4, PT, |R34|, +INF , PT ;  /* 0x7ff000002200742a */ /* 0x000fca0003f8d200 */
[----:B--2---:R-:W-:-:S08]  /*9c90*/  DFMA R20, R42, R48, R20 ;  /* 0x000000302a14722b */ /* 0x004fd00000000014 */
        /* <DEDUP_REMOVED lines=11> */
[----:B---3--:R-:W-:Y:S02]  /*9d50*/  DADD R40, R38, R38 ;  /* 0x0000000026287229 */ /* 0x008fe40000000026 */
        /* <DEDUP_REMOVED lines=26> */
[----:B01----:R-:W-:Y:S05]  /*9f00*/  CALL.REL.NOINC `($gaussFitter$__internal_trig_reduction_slowpathd) ;  /* 0x0000008000c47944 */ /* 0x003fea0003c00000 */
[----:B------:R-:W-:Y:S02]  /*9f10*/  IMAD.MOV.U32 R44, RZ, RZ, R21 ;  /* 0x000000ffff2c7224 */ /* 0x000fe400078e0015 */
[----:B------:R-:W-:Y:S02]  /*9f20*/  IMAD.MOV.U32 R42, RZ, RZ, R22 ;  /* 0x000000ffff2a7224 */ /* 0x000fe400078e0016 */
[----:B------:R-:W-:-:S07]  /*9f30*/  IMAD.MOV.U32 R43, RZ, RZ, R23 ;  /* 0x000000ffff2b7224 */ /* 0x000fce00078e0017 */
.L_x_69:
[----:B------:R-:W2:Y:S01]  /*9f40*/  LDCU.64 UR12, c[0x4][0x8] ;  /* 0x01000100ff0c77ac */ /* 0x000ea20008000a00 */
[----:B------:R-:W-:-:S05]  /*9f50*/  IMAD.SHL.U32 R20, R44, 0x40, RZ ;  /* 0x000000402c147824 */ /* 0x000fca00078e00ff */
[----:B------:R-:W-:-:S04]  /*9f60*/  LOP3.LUT R20, R20, 0x40, RZ, 0xc0, !PT ;  /* 0x0000004014147812 */ /* 0x000fc800078ec0ff */
[----:B--2---:R-:W-:-:S04]  /*9f70*/  IADD3 R48, P0, PT, R20, UR12, RZ ;  /* 0x0000000c14307c10 */ /* 0x004fc8000ff1e0ff */
[----:B------:R-:W-:-:S05]  /*9f80*/  IADD3.X R49, PT, PT, RZ, UR13, RZ, P0, !PT ;  /* 0x0000000dff317c10 */ /* 0x000fca00087fe4ff */
[----:B------:R-:W2:Y:S04]  /*9f90*/  LDG.E.128.CONSTANT R20, desc[UR8][R48.64] ;  /* 0x0000000830147981 */ /* 0x000ea8000c1e9d00 */
[----:B------:R-:W3:Y:S04]  /*9fa0*/  LDG.E.128.CONSTANT R24, desc[UR8][R48.64+0x10] ;  /* 0x0000100830187981 */ /* 0x000ee8000c1e9d00 */
[----:B------:R4:W5:Y:S01]  /*9fb0*/  LDG.E.128.CONSTANT R28, desc[UR8][R48.64+0x20] ;  /* 0x00002008301c7981 */ /* 0x000962000c1e9d00 */
[----:B------:R-:W-:Y:S01]  /*9fc0*/  LOP3.LUT R45, R44, 0x1, RZ, 0xc0, !PT ;  /* 0x000000012c2d7812 */ /* 0x000fe200078ec0ff */
[----:B------:R-:W-:Y:S01]  /*9fd0*/  IMAD.MOV.U32 R50, RZ, RZ, 0x20fd8164 ;  /* 0x20fd8164ff327424 */ /* 0x000fe200078e00ff */
[----:B------:R-:W-:-:S02]  /*9fe0*/  DMUL R46, R42, R42 ;  /* 0x0000002a2a2e7228 */ /* 0x000fc40000000000 */
[----:B------:R-:W-:Y:S01]  /*9ff0*/  ISETP.NE.U32.AND P0, PT, R45, 0x1, PT ;  /* 0x000000012d00780c */ /* 0x000fe20003f05070 */
[----:B------:R-:W-:-:S03]  /*a000*/  IMAD.MOV.U32 R45, RZ, RZ, 0x3da8ff83 ;  /* 0x3da8ff83ff2d7424 */ /* 0x000fc600078e00ff */
[----:B------:R-:W-:Y:S01]  /*a010*/  FSEL R50, R50, -8.06006814911005101289e+34, !P0 ;  /* 0xf9785eba32327808 */ /* 0x000fe20004000000 */
[----:B----4-:R-:W-:Y:S01]  /*a020*/  @!P4 IMAD.MOV.U32 R48, RZ, RZ, RZ ;  /* 0x000000ffff30c224 */ /* 0x010fe200078e00ff */
[----:B------:R-:W-:-:S06]  /*a030*/  FSEL R51, -R45, 0.11223486810922622681, !P0 ;  /* 0x3de5db652d337808 */ /* 0x000fcc0004000100 */
[----:B--2---:R-:W-:-:S08]  /*a040*/  DFMA R20, R46, R50, R20 ;  /* 0x000000322e14722b */ /* 0x004fd00000000014 */
[----:B------:R-:W-:-:S08]  /*a050*/  DFMA R20, R46, R20, R22 ;  /* 0x000000142e14722b */ /* 0x000fd00000000016 */
[----:B---3--:R-:W-:-:S08]  /*a060*/  DFMA R20, R46, R20, R24 ;  /* 0x000000142e14722b */ /* 0x008fd00000000018 */
[----:B------:R-:W-:-:S08]  /*a070*/  DFMA R20, R46, R20, R26 ;  /* 0x000000142e14722b */ /* 0x000fd0000000001a */
[----:B-----5:R-:W-:-:S08]  /*a080*/  DFMA R20, R46, R20, R28 ;  /* 0x000000142e14722b */ /* 0x020fd0000000001c */
        /* <DEDUP_REMOVED lines=32> */
[----:B------:R-:W-:Y:S02]  /*a290*/  IMAD.MOV.U32 R46, RZ, RZ, R22 ;  /* 0x000000ffff2e7224 */ /* 0x000fe400078e0016 */
[----:B------:R-:W-:-:S07]  /*a2a0*/  IMAD.MOV.U32 R47, RZ, RZ, R23 ;  /* 0x000000ffff2f7224 */ /* 0x000fce00078e0017 */
.L_x_70:
[----:B------:R-:W2:Y:S01]  /*a2b0*/  LDCU.64 UR12, c[0x4][0x8] ;  /* 0x01000100ff0c77ac */ /* 0x000ea20008000a00 */
[----:B------:R-:W-:Y:S01]  /*a2c0*/  IMAD.SHL.U32 R20, R48, 0x40, RZ ;  /* 0x0000004030147824 */ /* 0x000fe200078e00ff */
[----:B------:R-:W5:Y:S04]  /*a2d0*/  LDG.E.64 R42, desc[UR8][R32.64+0x20] ;  /* 0x00002008202a7981 */ /* 0x000f68000c1e1b00 */
[----:B------:R-:W-:-:S04]  /*a2e0*/  LOP3.LUT R20, R20, 0x40, RZ, 0xc0, !PT ;  /* 0x0000004014147812 */ /* 0x000fc800078ec0ff */
[----:B--2---:R-:W-:-:S05]  /*a2f0*/  IADD3 R52, P0, PT, R20, UR12, RZ ;  /* 0x0000000c14347c10 */ /* 0x004fca000ff1e0ff */
[----:B------:R-:W-:-:S05]  /*a300*/  IMAD.X R53, RZ, RZ, UR13, P0 ;  /* 0x0000000dff357e24 */ /* 0x000fca00080e06ff */
[----:B------:R-:W2:Y:S04]  /*a310*/  LDG.E.128.CONSTANT R20, desc[UR8][R52.64] ;  /* 0x0000000834147981 */ /* 0x000ea8000c1e9d00 */
[----:B------:R-:W3:Y:S04]  /*a320*/  LDG.E.128.CONSTANT R24, desc[UR8][R52.64+0x10] ;  /* 0x0000100834187981 */ /* 0x000ee8000c1e9d00 */
[----:B------:R4:W3:Y:S01]  /*a330*/  LDG.E.128.CONSTANT R28, desc[UR8][R52.64+0x20] ;  /* 0x00002008341c7981 */ /* 0x0008e2000c1e9d00 */
[----:B------:R-:W-:Y:S01]  /*a340*/  LOP3.LUT R49, R48, 0x1, RZ, 0xc0, !PT ;  /* 0x0000000130317812 */ /* 0x000fe200078ec0ff */
[----:B------:R-:W-:-:S03]  /*a350*/  IMAD.MOV.U32 R54, RZ, RZ, 0x20fd8164 ;  /* 0x20fd8164ff367424 */ /* 0x000fc600078e00ff */
[----:B------:R-:W-:Y:S02]  /*a360*/  ISETP.NE.U32.AND P0, PT, R49, 0x1, PT ;  /* 0x000000013100780c */ /* 0x000fe40003f05070 */
[----:B------:R-:W-:Y:S01]  /*a370*/  MOV R49, 0x3da8ff83 ;  /* 0x3da8ff8300317802 */ /* 0x000fe20000000f00 */
[----:B------:R-:W-:Y:S01]  /*a380*/  DMUL R50, R46, R46 ;  /* 0x0000002e2e327228 */ /* 0x000fe20000000000 */
[----:B------:R-:W-:Y:S02]  /*a390*/  FSEL R54, R54, -8.06006814911005101289e+34, !P0 ;  /* 0xf9785eba36367808 */ /* 0x000fe40004000000 */
[----:B------:R-:W-:Y:S01]  /*a3a0*/  FSEL R55, -R49, 0.11223486810922622681, !P0 ;  /* 0x3de5db6531377808 */ /* 0x000fe20004000100 */
[----:B----4-:R-:W-:-:S08]  /*a3b0*/  DADD R52, R34, R34 ;  /* 0x0000000022347229 */ /* 0x010fd00000000022 */
[----:B------:R-:W-:Y:S02]  /*a3c0*/  DSETP.NEU.AND P5, PT, |R52|, +INF , PT ;  /* 0x7ff000003400742a */ /* 0x000fe40003fad200 */
[----:B--2---:R-:W-:-:S08]  /*a3d0*/  DFMA R20, R50, R54, R20 ;  /* 0x000000363214722b */ /* 0x004fd00000000014 */
[----:B------:R-:W-:-:S08]  /*a3e0*/  DFMA R20, R50, R20, R22 ;  /* 0x000000143214722b */ /* 0x000fd00000000016 */
[----:B---3--:R-:W-:-:S08]  /*a3f0*/  DFMA R20, R50, R20, R24 ;  /* 0x000000143214722b */ /* 0x008fd00000000018 */
[----:B------:R-:W-:-:S08]  /*a400*/  DFMA R20, R50, R20, R26 ;  /* 0x000000143214722b */ /* 0x000fd0000000001a */
[----:B------:R-:W-:-:S08]  /*a410*/  DFMA R20, R50, R20, R28 ;  /* 0x000000143214722b */ /* 0x000fd0000000001c */
[----:B------:R-:W-:-:S08]  /*a420*/  DFMA R20, R50, R20, R30 ;  /* 0x000000143214722b */ /* 0x000fd0000000001e */
[----:B------:R-:W-:Y:S02]  /*a430*/  DFMA R46, R20, R46, R46 ;  /* 0x0000002e142e722b */ /* 0x000fe4000000002e */
[----:B------:R-:W-:-:S10]  /*a440*/  DFMA R20, R50, R20, 1 ;  /* 0x3ff000003214742b */ /* 0x000fd40000000014 */
[----:B------:R-:W-:Y:S02]  /*a450*/  FSEL R22, R20, R46, !P0 ;  /* 0x0000002e14167208 */ /* 0x000fe40004000000 */
[----:B------:R-:W-:-:S06]  /*a460*/  FSEL R23, R21, R47, !P0 ;  /* 0x0000002f15177208 */ /* 0x000fcc0004000000 */
[----:B------:R-:W-:Y:S01]  /*a470*/  DADD R20, RZ, -R22 ;  /* 0x00000000ff147229 */ /* 0x000fe20000000816 */
[----:B------:R-:W-:Y:S01]  /*a480*/  LOP3.LUT P0, RZ, R48, 0x2, RZ, 0xc0, !PT ;  /* 0x0000000230ff7812 */ /* 0x000fe2000780c0ff */
[----:B------:R-:W-:-:S08]  /*a490*/  @!P5 DMUL R48, RZ, R52 ;  /* 0x00000034ff30d228 */ /* 0x000fd00000000000 */
[----:B------:R-:W-:Y:S02]  /*a4a0*/  FSEL R20, R22, R20, !P0 ;  /* 0x0000001416147208 */ /* 0x000fe40004000000 */
[----:B------:R-:W-:Y:S01]  /*a4b0*/  FSEL R21, R23, R21, !P0 ;  /* 0x0000001517157208 */ /* 0x000fe20004000000 */
[----:B------:R-:W-:-:S05]  /*a4c0*/  @!P5 IMAD.MOV.U32 R46, RZ, RZ, RZ ;  /* 0x000000ffff2ed224 */ /* 0x000fca00078e00ff */
        /* <DEDUP_REMOVED lines=21> */
[----:B01---5:R-:W-:Y:S05]  /*a620*/  CALL.REL.NOINC `($gaussFitter$__internal_trig_reduction_slowpathd) ;  /* 0x0000007800fc7944 */ /* 0x023fea0003c00000 */
[----:B------:R-:W-:Y:S01]  /*a630*/  IMAD.MOV.U32 R46, RZ, RZ, R21 ;  /* 0x000000ffff2e7224 */ /* 0x000fe200078e0015 */
[----:B------:R-:W-:Y:S01]  /*a640*/  MOV R49, R23 ;  /* 0x0000001700317202 */ /* 0x000fe20000000f00 */
[----:B------:R-:W-:-:S07]  /*a650*/  IMAD.MOV.U32 R48, RZ, RZ, R22 ;  /* 0x000000ffff307224 */ /* 0x000fce00078e0016 */
.L_x_71:
        /* <DEDUP_REMOVED lines=51> */
[----:B01---5:R-:W-:Y:S05]  /*a990*/  CALL.REL.NOINC `($gaussFitter$__internal_trig_reduction_slowpathd) ;  /* 0x0000007800207944 */ /* 0x023fea0003c00000 */
[----:B------:R-:W-:Y:S02]  /*a9a0*/  IMAD.MOV.U32 R48, RZ, RZ, R21 ;  /* 0x000000ffff307224 */ /* 0x000fe400078e0015 */
[----:B------:R-:W-:Y:S02]  /*a9b0*/  IMAD.MOV.U32 R46, RZ, RZ, R22 ;  /* 0x000000ffff2e7224 */ /* 0x000fe400078e0016 */
[----:B------:R-:W-:-:S07]  /*a9c0*/  IMAD.MOV.U32 R47, RZ, RZ, R23 ;  /* 0x000000ffff2f7224 */ /* 0x000fce00078e0017 */
.L_x_72:
[----:B------:R-:W2:Y:S01]  /*a9d0*/  LDCU.64 UR12, c[0x4][0x8] ;  /* 0x01000100ff0c77ac */ /* 0x000ea20008000a00 */
[----:B------:R-:W-:-:S05]  /*a9e0*/  IMAD.SHL.U32 R20, R48, 0x40, RZ ;  /* 0x0000004030147824 */ /* 0x000fca00078e00ff */
[----:B------:R-:W-:-:S04]  /*a9f0*/  LOP3.LUT R20, R20, 0x40, RZ, 0xc0, !PT ;  /* 0x0000004014147812 */ /* 0x000fc800078ec0ff */
[----:B--2---:R-:W-:-:S04]  /*aa00*/  IADD3 R54, P0, PT, R20, UR12, RZ ;  /* 0x0000000c14367c10 */ /* 0x004fc8000ff1e0ff */
        /* <DEDUP_REMOVED lines=12> */
[----:B------:R-:W-:Y:S02]  /*aad0*/  DFMA R20, R52, R20, R22 ;  /* 0x000000143414722b */ /* 0x000fe40000000016 */
[----:B-----5:R-:W-:-:S06]  /*aae0*/  DMUL R22, R42, 4 ;  /* 0x401000002a167828 */ /* 0x020fcc0000000000 */
[----:B---3--:R-:W-:Y:S02]  /*aaf0*/  DFMA R24, R52, R20, R24 ;  /* 0x000000143418722b */ /* 0x008fe40000000018 */
[----:B------:R-:W-:Y:S01]  /*ab00*/  DMUL R20, R42, R22 ;  /* 0x000000162a147228 */ /* 0x000fe20000000000 */
[----:B------:R-:W-:-:S05]  /*ab10*/  IMAD.MOV.U32 R22, RZ, RZ, 0x1 ;  /* 0x00000001ff167424 */ /* 0x000fca00078e00ff */
[C---:B------:R-:W-:Y:S01]  /*ab20*/  DFMA R24, R52.reuse, R24, R26 ;  /* 0x000000183418722b */ /* 0x040fe2000000001a */
[----:B------:R-:W2:Y:S07]  /*ab30*/  MUFU.RCP64H R23, R21 ;  /* 0x0000001500177308 */ /* 0x000eae0000001800 */
[----:B----4-:R-:W-:-:S08]  /*ab40*/  DFMA R24, R52, R24, R28 ;  /* 0x000000183418722b */ /* 0x010fd0000000001c */
[----:B------:R-:W-:Y:S02]  /*ab50*/  DFMA R24, R52, R24, R30 ;  /* 0x000000183418722b */ /* 0x000fe4000000001e */
[----:B--2---:R-:W-:-:S06]  /*ab60*/  DFMA R26, -R20, R22, 1 ;  /* 0x3ff00000141a742b */ /* 0x004fcc0000000116 */
        /* <DEDUP_REMOVED lines=22> */
[----:B01----:R-:W-:Y:S05]  /*acd0*/  CALL.REL.NOINC `($__internal_1_$__cuda_sm20_div_rn_f64_full) ;  /* 0x0000006c00c07944 */ /* 0x003fea0003c00000 */
[----:B------:R-:W-:Y:S01]  /*ace0*/  MOV R46, R20 ;  /* 0x00000014002e7202 */ /* 0x000fe20000000f00 */
[----:B------:R-:W-:-:S07]  /*acf0*/  IMAD.MOV.U32 R47, RZ, RZ, R21 ;  /* 0x000000ffff2f7224 */ /* 0x000fce00078e0015 */
.L_x_73:
[----:B------:R-:W-:Y:S01]  /*ad00*/  DMUL R20, R38, 4 ;  /* 0x4010000026147828 */ /* 0x000fe20000000000 */
[----:B------:R-:W-:-:S07]  /*ad10*/  FSETP.GEU.AND P1, PT, |R51|, 6.5827683646048100446e-37, PT ;  /* 0x036000003300780b */ /* 0x000fce0003f2e200 */
[----:B------:R-:W-:Y:S01]  /*ad20*/  DMUL R38, R38, R20 ;  /* 0x0000001426267228 */ /* 0x000fe20000000000 */
[----:B------:R-:W-:-:S05]  /*ad30*/  IMAD.MOV.U32 R20, RZ, RZ, 0x1 ;  /* 0x00000001ff147424 */ /* 0x000fca00078e00ff */
[----:B------:R-:W2:Y:S02]  /*ad40*/  MUFU.RCP64H R21, R39 ;  /* 0x0000002700157308 */ /* 0x000ea40000001800 */
[----:B--2---:R-:W-:-:S08]  /*ad50*/  DFMA R22, -R38, R20, 1 ;  /* 0x3ff000002616742b */ /* 0x004fd00000000114 */
        /* <DEDUP_REMOVED lines=16> */
.L_x_74:
[----:B------:R-:W-:Y:S01]  /*ae60*/  DADD R38, -R20, R46 ;  /* 0x0000000014267229 */ /* 0x000fe2000000012e */
[----:B------:R-:W-:Y:S01]  /*ae70*/  @!P4 IMAD.MOV.U32 R48, RZ, RZ, RZ ;  /* 0x000000ffff30c224 */ /* 0x000fe200078e00ff */
        /* <DEDUP_REMOVED lines=22> */
[----:B------:R-:W-:Y:S01]  /*afe0*/  IMAD.MOV.U32 R48, RZ, RZ, R21 ;  /* 0x000000ffff307224 */ /* 0x000fe200078e0015 */
[----:B------:R-:W-:Y:S01]  /*aff0*/  MOV R47, R23 ;  /* 0x00000017002f7202 */ /* 0x000fe20000000f00 */
[----:B------:R-:W-:-:S07]  /*b000*/  IMAD.MOV.U32 R46, RZ, RZ, R22 ;  /* 0x000000ffff2e7224 */ /* 0x000fce00078e0016 */
.L_x_75:
        /* <DEDUP_REMOVED lines=55> */
.L_x_76:
        /* <DEDUP_REMOVED lines=19> */
[----:B------:R-:W2:Y:S01]  /*b4b0*/  MUFU.RCP64H R21, R41 ;  /* 0x0000002900157308 */ /* 0x000ea20000001800 */
[----:B------:R-:W-:-:S05]  /*b4c0*/  IMAD.MOV.U32 R20, RZ, RZ, 0x1 ;  /* 0x00000001ff147424 */ /* 0x000fca00078e00ff */
[----:B----4-:R-:W-:-:S08]  /*b4d0*/  DFMA R26, R52, R26, R28 ;  /* 0x0000001a341a722b */ /* 0x010fd0000000001c */
[----:B------:R-:W-:Y:S02]  /*b4e0*/  DFMA R26, R52, R26, R30 ;  /* 0x0000001a341a722b */ /* 0x000fe4000000001e */
[----:B--2---:R-:W-:-:S06]  /*b4f0*/  DFMA R22, -R40, R20, 1 ;  /* 0x3ff000002816742b */ /* 0x004fcc0000000114 */
        /* <DEDUP_REMOVED lines=24> */
[----:B01----:R-:W-:Y:S05]  /*b680*/  CALL.REL.NOINC `($__internal_1_$__cuda_sm20_div_rn_f64_full) ;  /* 0x0000006400547944 */ /* 0x003fea0003c00000 */
[----:B------:R-:W-:Y:S02]  /*b690*/  IMAD.MOV.U32 R50, RZ, RZ, R20 ;  /* 0x000000ffff327224 */ /* 0x000fe400078e0014 */
[----:B------:R-:W-:-:S07]  /*b6a0*/  IMAD.MOV.U32 R51, RZ, RZ, R21 ;  /* 0x000000ffff337224 */ /* 0x000fce00078e0015 */
.L_x_77:
        /* <DEDUP_REMOVED lines=25> */
.L_x_79:
[----:B------:R-:W-:-:S07]  /*b840*/  VIADD R52, R21, 0x1 ;  /* 0x0000000115347836 */ /* 0x000fce0000000000 */
.L_x_78:
        /* <DEDUP_REMOVED lines=10> */
[----:B------:R-:W-:-:S02]  /*b8f0*/  MOV R53, 0x3da8ff83 ;  /* 0x3da8ff8300357802 */ /* 0x000fc40000000f00 */
        /* <DEDUP_REMOVED lines=13> */
[----:B------:R-:W-:Y:S01]  /*b9d0*/  FSEL R22, R20, R46, !P0 ;  /* 0x0000002e14167208 */ /* 0x000fe20004000000 */
[----:B------:R-:W-:Y:S01]  /*b9e0*/  @!P4 IMAD.MOV.U32 R46, RZ, RZ, 0x1 ;  /* 0x00000001ff2ec424 */ /* 0x000fe200078e00ff */
        /* <DEDUP_REMOVED lines=28> */
.L_x_81:
[----:B------:R-:W-:-:S07]  /*bbb0*/  IADD3 R46, PT, PT, R21, 0x1, RZ ;  /* 0x00000001152e7810 */ /* 0x000fce0007ffe0ff */
.L_x_80:
[----:B------:R-:W2:Y:S01]  /*bbc0*/  MUFU.RCP64H R21, R41 ;  /* 0x0000002900157308 */ /* 0x000ea20000001800 */
[----:B------:R-:W-:Y:S01]  /*bbd0*/  IMAD.MOV.U32 R20, RZ, RZ, 0x1 ;  /* 0x00000001ff147424 */ /* 0x000fe200078e00ff */
[----:B------:R-:W-:-:S05]  /*bbe0*/  FSETP.GEU.AND P1, PT, |R37|, 6.5827683646048100446e-37, PT ;  /* 0x036000002500780b */ /* 0x000fca0003f2e200 */
[----:B--2---:R-:W-:-:S08]  /*bbf0*/  DFMA R22, -R40, R20, 1 ;  /* 0x3ff000002816742b */ /* 0x004fd00000000114 */
[----:B------:R-:W-:-:S08]  /*bc00*/  DFMA R22, R22, R22, R22 ;  /* 0x000000161616722b */ /* 0x000fd00000000016 */
[----:B------:R-:W-:-:S08]  /*bc10*/  DFMA R22, R20, R22, R20 ;  /* 0x000000161416722b */ /* 0x000fd00000000014 */
[----:B------:R-:W-:-:S08]  /*bc20*/  DFMA R20, -R40, R22, 1 ;  /* 0x3ff000002814742b */ /* 0x000fd00000000116 */
[----:B------:R-:W-:-:S08]  /*bc30*/  DFMA R22, R22, R20, R22 ;  /* 0x000000141616722b */ /* 0x000fd00000000016 */
[----:B------:R-:W-:-:S08]  /*bc40*/  DMUL R34, R36, R22 ;  /* 0x0000001624227228 */ /* 0x000fd00000000000 */
[----:B------:R-:W-:-:S08]  /*bc50*/  DFMA R20, -R40, R34, R36 ;  /* 0x000000222814722b */ /* 0x000fd00000000124 */
[----:B------:R-:W-:Y:S02]  /*bc60*/  DFMA R34, R22, R20, R34 ;  /* 0x000000141622722b */ /* 0x000fe40000000022 */
[----:B------:R-:W-:-:S08]  /*bc70*/  DADD R20, R42, R42 ;  /* 0x000000002a147229 */ /* 0x000fd0000000002a */
[----:B------:R-:W-:Y:S01]  /*bc80*/  FFMA R22, RZ, R41, R35 ;  /* 0x00000029ff167223 */ /* 0x000fe20000000023 */
[----:B------:R-:W-:-:S04]  /*bc90*/  DMUL R42, R42, R20 ;  /* 0x000000142a2a7228 */ /* 0x000fc80000000000 */
[----:B------:R-:W-:-:S13]  /*bca0*/  FSETP.GT.AND P0, PT, |R22|, 1.469367938527859385e-39, PT ;  /* 0x001000001600780b */ /* 0x000fda0003f04200 */
[----:B------:R-:W-:Y:S05]  /*bcb0*/  @P0 BRA P1, `(.L_x_82) ;  /* 0x0000000000200947 */ /* 0x000fea0000800000 */
[----:B------:R-:W-:Y:S01]  /*bcc0*/  IMAD.MOV.U32 R24, RZ, RZ, R36 ;  /* 0x000000ffff187224 */ /* 0x000fe200078e0024 */
[----:B------:R-:W-:Y:S01]  /*bcd0*/  MOV R22, 0xbd20 ;  /* 0x0000bd2000167802 */ /* 0x000fe20000000f00 */
[----:B------:R-:W-:Y:S02]  /*bce0*/  IMAD.MOV.U32 R23, RZ, RZ, R37 ;  /* 0x000000ffff177224 */ /* 0x000fe400078e0025 */
[----:B------:R-:W-:Y:S02]  /*bcf0*/  IMAD.MOV.U32 R20, RZ, RZ, R40 ;  /* 0x000000ffff147224 */ /* 0x000fe400078e0028 */
[----:B------:R-:W-:-:S07]  /*bd00*/  IMAD.MOV.U32 R21, RZ, RZ, R41 ;  /* 0x000000ffff157224 */ /* 0x000fce00078e0029 */
[----:B01----:R-:W-:Y:S05]  /*bd10*/  CALL.REL.NOINC `($__internal_1_$__cuda_sm20_div_rn_f64_full) ;  /* 0x0000005c00b07944 */ /* 0x003fea0003c00000 */
[----:B------:R-:W-:Y:S01]  /*bd20*/  MOV R34, R20 ;  /* 0x0000001400227202 */ /* 0x000fe20000000f00 */
[----:B------:R-:W-:-:S07]  /*bd30*/  IMAD.MOV.U32 R35, RZ, RZ, R21 ;  /* 0x000000ffff237224 */ /* 0x000fce00078e0015 */
.L_x_82:
        /* <DEDUP_REMOVED lines=20> */
[----:B------:R-:W-:Y:S02]  /*be80*/  IMAD.MOV.U32 R36, RZ, RZ, R20 ;  /* 0x000000ffff247224 */ /* 0x000fe400078e0014 */
[----:B------:R-:W-:-:S07]  /*be90*/  IMAD.MOV.U32 R37, RZ, RZ, R21 ;  /* 0x000000ffff257224 */ /* 0x000fce00078e0015 */
.L_x_83:
[----:B------:R-:W2:Y:S01]  /*bea0*/  LDCU.64 UR12, c[0x4][0x8] ;  /* 0x01000100ff0c77ac */ /* 0x000ea20008000a00 */
[----:B------:R-:W-:-:S05]  /*beb0*/  IMAD.SHL.U32 R20, R46, 0x40, RZ ;  /* 0x000000402e147824 */ /* 0x000fca00078e00ff */
[----:B------:R-:W-:-:S04]  /*bec0*/  LOP3.LUT R20, R20, 0x40, RZ, 0xc0, !PT ;  /* 0x0000004014147812 */ /* 0x000fc800078ec0ff */
[----:B--2---:R-:W-:-:S05]  /*bed0*/  IADD3 R44, P0, PT, R20, UR12, RZ ;  /* 0x0000000c142c7c10 */ /* 0x004fca000ff1e0ff */
[----:B------:R-:W-:-:S05]  /*bee0*/  IMAD.X R45, RZ, RZ, UR13, P0 ;  /* 0x0000000dff2d7e24 */ /* 0x000fca00080e06ff */
[----:B------:R-:W2:Y:S04]  /*bef0*/  LDG.E.128.CONSTANT R20, desc[UR8][R44.64] ;  /* 0x000000082c147981 */ /* 0x000ea8000c1e9d00 */
[----:B------:R-:W3:Y:S04]  /*bf00*/  LDG.E.128.CONSTANT R24, desc[UR8][R44.64+0x10] ;  /* 0x000010082c187981 */ /* 0x000ee8000c1e9d00 */
[----:B------:R4:W5:Y:S01]  /*bf10*/  LDG.E.128.CONSTANT R28, desc[UR8][R44.64+0x20] ;  /* 0x000020082c1c7981 */ /* 0x000962000c1e9d00 */
[----:B------:R-:W-:Y:S01]  /*bf20*/  LOP3.LUT R40, R46, 0x1, RZ, 0xc0, !PT ;  /* 0x000000012e287812 */ /* 0x000fe200078ec0ff */
[----:B------:R-:W-:Y:S01]  /*bf30*/  IMAD.MOV.U32 R54, RZ, RZ, 0x20fd8164 ;  /* 0x20fd8164ff367424 */ /* 0x000fe200078e00ff */
[----:B------:R-:W-:-:S02]  /*bf40*/  MOV R47, 0x3da8ff83 ;  /* 0x3da8ff83002f7802 */ /* 0x000fc40000000f00 */
[----:B------:R-:W-:Y:S01]  /*bf50*/  ISETP.NE.U32.AND P0, PT, R40, 0x1, PT ;  /* 0x000000012800780c */ /* 0x000fe20003f05070 */
[----:B------:R-:W-:-:S03]  /*bf60*/  DMUL R40, R48, R48 ;  /* 0x0000003030287228 */ /* 0x000fc60000000000 */
[----:B------:R-:W-:Y:S01]  /*bf70*/  FSEL R54, R54, -8.06006814911005101289e+34, !P0 ;  /* 0xf9785eba36367808 */ /* 0x000fe20004000000 */
[----:B----4-:R-:W-:Y:S01]  /*bf80*/  DADD R44, R36, R34 ;  /* 0x00000000242c7229 */ /* 0x010fe20000000022 */
[----:B------:R-:W-:-:S06]  /*bf90*/  FSEL R55, -R47, 0.11223486810922622681, !P0 ;  /* 0x3de5db652f377808 */ /* 0x000fcc0004000100 */
[----:B--2---:R-:W-:-:S08]  /*bfa0*/  DFMA R20, R40, R54, R20 ;  /* 0x000000362814722b */ /* 0x004fd00000000014 */
[----:B------:R-:W-:-:S08]  /*bfb0*/  DFMA R20, R40, R20, R22 ;  /* 0x000000142814722b */ /* 0x000fd00000000016 */
[----:B---3--:R-:W-:-:S08]  /*bfc0*/  DFMA R20, R40, R20, R24 ;  /* 0x000000142814722b */ /* 0x008fd00000000018 */
[----:B------:R-:W-:Y:S02]  /*bfd0*/  DFMA R26, R40, R20, R26 ;  /* 0x00000014281a722b */ /* 0x000fe4000000001a */
[----:B------:R-:W2:Y:S01]  /*bfe0*/  MUFU.RCP64H R21, R43 ;  /* 0x0000002b00157308 */ /* 0x000ea20000001800 */
[----:B------:R-:W-:-:S05]  /*bff0*/  IMAD.MOV.U32 R20, RZ, RZ, 0x1 ;  /* 0x00000001ff147424 */ /* 0x000fca00078e00ff */
[----:B-----5:R-:W-:-:S08]  /*c000*/  DFMA R26, R40, R26, R28 ;  /* 0x0000001a281a722b */ /* 0x020fd0000000001c */
        /* <DEDUP_REMOVED lines=27> */
.L_x_84:
[----:B------:R-:W-:-:S05]  /*c1c0*/  IMAD.WIDE R26, R2, 0x8, R6 ;  /* 0x00000008021a7825 */ /* 0x000fca00078e0206 */
[----:B------:R-:W2:Y:S01]  /*c1d0*/  LDG.E.64 R24, desc[UR8][R26.64] ;  /* 0x000000081a187981 */ /* 0x000ea2000c1e1b00 */
[----:B------:R-:W-:Y:S02]  /*c1e0*/  DADD R50, R20, R50 ;  /* 0x0000000014327229 */ /* 0x000fe40000000032 */
[----:B--2---:R-:W-:-:S14]  /*c1f0*/  DSETP.GEU.AND P0, PT, R24, RZ, PT ;  /* 0x000000ff1800722a */ /* 0x004fdc0003f0e000 */
[----:B------:R-:W-:Y:S01]  /*c200*/  @!P0 IMAD.MOV.U32 R22, RZ, RZ, 0x3d07c84b ;  /* 0x3d07c84bff168424 */ /* 0x000fe200078e00ff */
[----:B------:R-:W-:Y:S01]  /*c210*/  @!P0 MOV R23, 0x3fe5559b ;  /* 0x3fe5559b00178802 */ /* 0x000fe20000000f00 */
[--C-:B------:R-:W-:Y:S02]  /*c220*/  @!P0 IMAD.MOV.U32 R20, RZ, RZ, R18.reuse ;  /* 0x000000ffff148224 */ /* 0x100fe400078e0012 */
[--C-:B------:R-:W-:Y:S02]  /*c230*/  @!P0 IMAD.MOV.U32 R21, RZ, RZ, R19.reuse ;  /* 0x000000ffff158224 */ /* 0x100fe400078e0013 */
[----:B------:R-:W-:Y:S01]  /*c240*/  @P0 IMAD.MOV.U32 R20, RZ, RZ, R18 ;  /* 0x000000ffff140224 */ /* 0x000fe200078e0012 */
[----:B------:R-:W-:Y:S01]  /*c250*/  @!P0 DMUL R22, R24, -R22 ;  /* 0x8000001618168228 */ /* 0x000fe20000000000 */
[----:B------:R-:W-:Y:S01]  /*c260*/  @P0 IMAD.MOV.U32 R21, RZ, RZ, R19 ;  /* 0x000000ffff150224 */ /* 0x000fe200078e0013 */
[----:B------:R-:W-:-:S05]  /*c270*/  @P0 DADD R24, -RZ, -R24 ;  /* 0x00000000ff180229 */ /* 0x000fca0000000918 */
[----:B------:R2:W-:Y:S04]  /*c280*/  @!P0 STG.E.64 desc[UR8][R26.64], R22 ;  /* 0x000000161a008986 */ /* 0x0005e8000c101b08 */
[----:B------:R2:W-:Y:S01]  /*c290*/  @P0 STG.E.64 desc[UR8][R26.64], R24 ;  /* 0x000000181a000986 */ /* 0x0005e2000c101b08 */
[----:B------:R-:W-:Y:S05]  /*c2a0*/  BRA `(.L_x_36) ;  /* 0x00000014009c7947 */ /* 0x000fea0003800000 */
.L_x_37:
[----:B------:R-:W-:-:S14]  /*c2b0*/  DSETP.GEU.AND P0, PT, R24, RZ, PT ;  /* 0x000000ff1800722a */ /* 0x000fdc0003f0e000 */
        /* <DEDUP_REMOVED lines=11> */
.L_x_26:
        /* <DEDUP_REMOVED lines=10> */
[----:B------:R-:W-:Y:S01]  /*c410*/  IMAD.MOV.U32 R37, RZ, RZ, RZ ;  /* 0x000000ffff257224 */ /* 0x000fe200078e00ff */
[----:B------:R-:W-:Y:S01]  /*c420*/  CS2R R22, SRZ ;  /* 0x0000000000167805 */ /* 0x000fe2000001ff00 */
[----:B------:R1:W-:Y:S06]  /*c430*/  STG.E.64 desc[UR8][R32.64+0x30], R34 ;  /* 0x0000302220007986 */ /* 0x0003ec000c101b08 */
[----:B------:R-:W-:Y:S05]  /*c440*/  BRA.U !UP0, `(.L_x_86) ;  /* 0x0000000908dc7547 */ /* 0x000fea000b800000 */
[----:B------:R-:W2:Y:S01]  /*c450*/  LDCU.U16 UR7, c[0x0][0x39c] ;  /* 0x00007380ff0777ac */ /* 0x000ea20008000400 */
[----:B------:R-:W-:Y:S01]  /*c460*/  IMAD.MOV.U32 R58, RZ, RZ, RZ ;  /* 0x000000ffff3a7224 */ /* 0x000fe200078e00ff */
[----:B------:R-:W-:Y:S01]  /*c470*/  ISETP.NE.U32.AND P2, PT, RZ, UR4, PT ;  /* 0x00000004ff007c0c */ /* 0x000fe2000bf45070 */
[----:B------:R-:W-:Y:S01]  /*c480*/  IMAD.MOV.U32 R57, RZ, RZ, RZ ;  /* 0x000000ffff397224 */ /* 0x000fe200078e00ff */
[----:B------:R-:W-:Y:S01]  /*c490*/  CS2R R22, SRZ ;  /* 0x0000000000167805 */ /* 0x000fe2000001ff00 */
[----:B------:R-:W-:Y:S01]  /*c4a0*/  IMAD.MOV.U32 R56, RZ, RZ, R0 ;  /* 0x000000ffff387224 */ /* 0x000fe200078e0000 */
[----:B------:R-:W3:Y:S01]  /*c4b0*/  LDCU.U16 UR34, c[0x0][0x39c] ;  /* 0x00007380ff2277ac */ /* 0x000ee20008000400 */
[----:B--2---:R-:W2:Y:S01]  /*c4c0*/  I2F.U16.RP R20, UR7 ;  /* 0x0000000700147d06 */ /* 0x004ea20008109000 */
[----:B------:R-:W-:-:S07]  /*c4d0*/  UMOV UR7, UR6 ;  /* 0x0000000600077c82 */ /* 0x000fce0008000000 */
[----:B--2---:R-:W2:Y:S02]  /*c4e0*/  MUFU.RCP R20, R20 ;  /* 0x0000001400147308 */ /* 0x004ea40000001000 */
[----:B--2---:R-:W-:-:S06]  /*c4f0*/  IADD3 R59, PT, PT, R20, 0xffffffe, RZ ;  /* 0x0ffffffe143b7810 */ /* 0x004fcc0007ffe0ff */
[----:B------:R-:W2:Y:S02]  /*c500*/  F2I.FTZ.U32.TRUNC.NTZ R59, R59 ;  /* 0x0000003b003b7305 */ /* 0x000ea4000021f000 */
[----:B--2---:R-:W-:-:S04]  /*c510*/  IMAD.MOV R21, RZ, RZ, -R59 ;  /* 0x000000ffff157224 */ /* 0x004fc800078e0a3b */
[----:B------:R-:W-:-:S04]  /*c520*/  IMAD R21, R21, UR4, RZ ;  /* 0x0000000415157c24 */ /* 0x000fc8000f8e02ff */
[----:B------:R-:W-:Y:S01]  /*c530*/  IMAD.HI.U32 R58, R59, R21, R58 ;  /* 0x000000153b3a7227 */ /* 0x000fe200078e003a */
[----:B---3--:R-:W-:-:S07]  /*c540*/  LOP3.LUT R21, RZ, UR4, RZ, 0x33, !PT ;  /* 0x00000004ff157c12 */ /* 0x008fce000f8e33ff */
.L_x_89:
[----:B------:R-:W2:Y:S02]  /*c550*/  LDC.64 R30, c[0x0][0x380] ;  /* 0x0000e000ff1e7b82 */ /* 0x000ea40000000a00 */
[----:B--2---:R-:W-:-:S05]  /*c560*/  IMAD.WIDE R30, R56, 0x4, R30 ;  /* 0x00000004381e7825 */ /* 0x004fca00078e021e */
[----:B-----5:R2:W5:Y:S01]  /*c570*/  LDG.E R20, desc[UR8][R30.64] ;  /* 0x000000081e147981 */ /* 0x020562000c1e1900 */
        /* <DEDUP_REMOVED lines=25> */
[----:B------:R-:W3:Y:S01]  /*c710*/  I2F.U16.RP R59, UR34 ;  /* 0x00000022003b7d06 */ /* 0x000ee20008109000 */
[----:B------:R-:W-:Y:S01]  /*c720*/  @P0 IADD3 R36, PT, PT, R36, -UR4, RZ ;  /* 0x8000000424240c10 */ /* 0x000fe2000fffe0ff */
[----:B------:R-:W-:Y:S01]  /*c730*/  @P0 VIADD R58, R58, 0x1 ;  /* 0x000000013a3a0836 */ /* 0x000fe20000000000 */
[----:B------:R-:W-:Y:S01]  /*c740*/  UMOV UR32, 0xb ;  /* 0x0000000b00207882 */ /* 0x000fe20000000000 */
[----:B------:R-:W-:Y:S01]  /*c750*/  UMOV UR33, 0x3fe00000 ;  /* 0x3fe0000000217882 */ /* 0x000fe20000000000 */
[----:B------:R-:W-:-:S03]  /*c760*/  ISETP.GE.U32.AND P1, PT, R36, UR4, PT ;  /* 0x0000000424007c0c */ /* 0x000fc6000bf26070 */
[----:B---3--:R-:W3:Y:S10]  /*c770*/  MUFU.RCP R59, R59 ;  /* 0x0000003b003b7308 */ /* 0x008ef40000001000 */
[----:B------:R-:W-:-:S05]  /*c780*/  @P1 VIADD R58, R58, 0x1 ;  /* 0x000000013a3a1836 */ /* 0x000fca0000000000 */
[----:B------:R-:W-:-:S04]  /*c790*/  SEL R21, R21, R58, !P2 ;  /* 0x0000003a15157207 */ /* 0x000fc80005000000 */
[----:B------:R3:W4:Y:S01]  /*c7a0*/  I2F.F64.U32 R54, R21 ;  /* 0x0000001500367312 */ /* 0x0007220000201800 */
[----:B------:R-:W-:-:S04]  /*c7b0*/  IMAD.MOV R48, RZ, RZ, -R21 ;  /* 0x000000ffff307224 */ /* 0x000fc800078e0a15 */
[----:B------:R-:W-:Y:S02]  /*c7c0*/  IMAD R48, R48, UR4, R57 ;  /* 0x0000000430307c24 */ /* 0x000fe4000f8e0239 */
[----:B---3--:R-:W-:Y:S02]  /*c7d0*/  VIADD R21, R59, 0xffffffe ;  /* 0x0ffffffe3b157836 */ /* 0x008fe40000000000 */
[----:B------:R-:W3:Y:S01]  /*c7e0*/  I2F.F64.U32 R36, R48 ;  /* 0x0000003000247312 */ /* 0x000ee20000201800 */
[----:B----4-:R-:W-:-:S07]  /*c7f0*/  DADD R54, -R24, R54 ;  /* 0x0000000018367229 */ /* 0x010fce0000000136 */
[----:B------:R-:W4:Y:S01]  /*c800*/  F2I.FTZ.U32.TRUNC.NTZ R21, R21 ;  /* 0x0000001500157305 */ /* 0x000f22000021f000 */
[----:B---3--:R-:W-:-:S08]  /*c810*/  DADD R36, -R26, R36 ;  /* 0x000000001a247229 */ /* 0x008fd00000000124 */
[----:B------:R-:W-:Y:S02]  /*c820*/  DMUL R42, R36, R52 ;  /* 0x00000034242a7228 */ /* 0x000fe40000000000 */
[----:B------:R-:W-:-:S06]  /*c830*/  DMUL R40, R44, R36 ;  /* 0x000000242c287228 */ /* 0x000fcc0000000000 */
[-C--:B------:R-:W-:Y:S02]  /*c840*/  DMUL R46, R42, R54.reuse ;  /* 0x000000362a2e7228 */ /* 0x080fe40000000000 */
[----:B------:R-:W-:-:S06]  /*c850*/  DMUL R42, R50, R54 ;  /* 0x00000036322a7228 */ /* 0x000fcc0000000000 */
[----:B------:R-:W-:Y:S01]  /*c860*/  DFMA R40, R36, R40, -R46 ;  /* 0x000000282428722b */ /* 0x000fe2000000082e */
[----:B------:R-:W-:Y:S02]  /*c870*/  IMAD.MOV.U32 R36, RZ, RZ, 0x652b82fe ;  /* 0x652b82feff247424 */ /* 0x000fe400078e00ff */
[----:B------:R-:W-:-:S05]  /*c880*/  IMAD.MOV.U32 R37, RZ, RZ, 0x3ff71547 ;  /* 0x3ff71547ff257424 */ /* 0x000fca00078e00ff */
[----:B------:R-:W-:-:S08]  /*c890*/  DFMA R54, R54, R42, R40 ;  /* 0x0000002a3636722b */ /* 0x000fd00000000028 */
[----:B------:R-:W-:-:S08]  /*c8a0*/  DFMA R46, R54, -R36, 6.75539944105574400000e+15 ;  /* 0x43380000362e742b */ /* 0x000fd00000000824 */
[----:B------:R-:W-:-:S08]  /*c8b0*/  DADD R42, R46, -6.75539944105574400000e+15 ;  /* 0xc33800002e2a7429 */ /* 0x000fd00000000000 */
[----:B------:R-:W-:-:S08]  /*c8c0*/  DFMA R40, R42, -UR12, -R54 ;  /* 0x8000000c2a287c2b */ /* 0x000fd00008000836 */
[----:B------:R-:W-:Y:S01]  /*c8d0*/  DFMA R42, R42, -UR14, R40 ;  /* 0x8000000e2a2a7c2b */ /* 0x000fe20008000028 */
[----:B------:R-:W-:Y:S01]  /*c8e0*/  MOV R40, 0xfca213ea ;  /* 0xfca213ea00287802 */ /* 0x000fe20000000f00 */
        /* <DEDUP_REMOVED lines=12> */
[----:B------:R-:W-:-:S08]  /*c9b0*/  DADD R42, -RZ, -R54 ;  /* 0x00000000ff2a7229 */ /* 0x000fd00000000936 */
[----:B------:R-:W-:Y:S02]  /*c9c0*/  IMAD.MOV.U32 R42, RZ, RZ, R48 ;  /* 0x000000ffff2a7224 */ /* 0x000fe400078e0030 */
[----:B------:R-:W-:Y:S02]  /*c9d0*/  IMAD.MOV.U32 R58, RZ, RZ, R43 ;  /* 0x000000ffff3a7224 */ /* 0x000fe400078e002b */
[----:B------:R-:W-:-:S03]  /*c9e0*/  IMAD R43, R46, 0x100000, R49 ;  /* 0x001000002e2b7824 */ /* 0x000fc600078e0231 */
[----:B------:R-:W-:-:S13]  /*c9f0*/  FSETP.GEU.AND P0, PT, |R58|, 4.1917929649353027344, PT ;  /* 0x4086232b3a00780b */ /* 0x000fda0003f0e200 */
[----:B--2-4-:R-:W-:Y:S05]  /*ca00*/  @!P0 BRA `(.L_x_87) ;  /* 0x0000000000348947 */ /* 0x014fea0003800000 */
[----:B------:R-:W-:Y:S01]  /*ca10*/  FSETP.GEU.AND P1, PT, |R58|, 4.2275390625, PT ;  /* 0x408748003a00780b */ /* 0x000fe20003f2e200 */
[C---:B------:R-:W-:Y:S02]  /*ca20*/  DSETP.GT.AND P0, PT, R54.reuse, RZ, PT ;  /* 0x000000ff3600722a */ /* 0x040fe40003f04000 */
[----:B------:R-:W-:-:S10]  /*ca30*/  DADD R54, -R54, +INF ;  /* 0x7ff0000036367429 */ /* 0x000fd40000000100 */
        /* <DEDUP_REMOVED lines=10> */
.L_x_87:
[--C-:B------:R-:W-:Y:S01]  /*cae0*/  IMAD.MOV R58, RZ, RZ, -R21.reuse ;  /* 0x000000ffff3a7224 */ /* 0x100fe200078e0a15 */
[----:B------:R-:W-:Y:S01]  /*caf0*/  ISETP.NE.U32.AND P2, PT, RZ, UR4, PT ;  /* 0x00000004ff007c0c */ /* 0x000fe2000bf45070 */
[----:B------:R-:W-:Y:S01]  /*cb00*/  IMAD.MOV.U32 R46, RZ, RZ, RZ ;  /* 0x000000ffff2e7224 */ /* 0x000fe200078e00ff */
[----:B------:R-:W-:Y:S01]  /*cb10*/  DFMA R42, R28, R42, R34 ;  /* 0x0000002a1c2a722b */ /* 0x000fe20000000022 */
[----:B------:R-:W-:Y:S02]  /*cb20*/  IMAD R58, R58, UR4, RZ ;  /* 0x000000043a3a7c24 */ /* 0x000fe4000f8e02ff */
[----:B------:R-:W-:Y:S02]  /*cb30*/  IMAD.MOV.U32 R47, RZ, RZ, R21 ;  /* 0x000000ffff2f7224 */ /* 0x000fe400078e0015 */
[----:B------:R-:W-:Y:S01]  /*cb40*/  IMAD.HI.U32 R58, R21, R58, R46 ;  /* 0x0000003a153a7227 */ /* 0x000fe200078e002e */
[----:B------:R-:W-:-:S05]  /*cb50*/  IADD3 R47, PT, PT, R57, 0x1, RZ ;  /* 0x00000001392f7810 */ /* 0x000fca0007ffe0ff */
[----:B------:R-:W-:-:S04]  /*cb60*/  IMAD.HI.U32 R46, R58, R47, RZ ;  /* 0x0000002f3a2e7227 */ /* 0x000fc800078e00ff */
[----:B------:R-:W-:-:S04]  /*cb70*/  IMAD.MOV R48, RZ, RZ, -R46 ;  /* 0x000000ffff307224 */ /* 0x000fc800078e0a2e */
[----:B------:R-:W-:-:S05]  /*cb80*/  IMAD R21, R48, UR4, R47 ;  /* 0x0000000430157c24 */ /* 0x000fca000f8e022f */
[----:B------:R-:W-:-:S13]  /*cb90*/  ISETP.GE.U32.AND P0, PT, R21, UR4, PT ;  /* 0x0000000415007c0c */ /* 0x000fda000bf06070 */
[----:B------:R-:W-:Y:S02]  /*cba0*/  @P0 VIADD R21, R21, -UR4 ;  /* 0x8000000415150c36 */ /* 0x000fe40008000000 */
[----:B------:R-:W-:-:S03]  /*cbb0*/  @P0 VIADD R46, R46, 0x1 ;  /* 0x000000012e2e0836 */ /* 0x000fc60000000000 */
[----:B------:R-:W-:Y:S02]  /*cbc0*/  ISETP.GE.U32.AND P1, PT, R21, UR4, PT ;  /* 0x0000000415007c0c */ /* 0x000fe4000bf26070 */
[----:B------:R-:W-:-:S11]  /*cbd0*/  LOP3.LUT R21, RZ, UR4, RZ, 0x33, !PT ;  /* 0x00000004ff157c12 */ /* 0x000fd6000f8e33ff */
[----:B------:R-:W-:-:S05]  /*cbe0*/  @P1 VIADD R46, R46, 0x1 ;  /* 0x000000012e2e1836 */ /* 0x000fca0000000000 */
[----:B------:R-:W-:-:S04]  /*cbf0*/  SEL R59, R21, R46, !P2 ;  /* 0x0000002e153b7207 */ /* 0x000fc80005000000 */
[----:B------:R-:W2:Y:S01]  /*cc00*/  I2F.F64.U32 R48, R59 ;  /* 0x0000003b00307312 */ /* 0x000ea20000201800 */
[----:B------:R-:W-:-:S04]  /*cc10*/  IMAD.MOV R60, RZ, RZ, -R59 ;  /* 0x000000ffff3c7224 */ /* 0x000fc800078e0a3b */
[----:B------:R-:W-:-:S04]  /*cc20*/  IMAD R60, R60, UR4, R47 ;  /* 0x000000043c3c7c24 */ /* 0x000fc8000f8e022f */
[----:B------:R-:W3:Y:S01]  /*cc30*/  I2F.F64.U32 R46, R60 ;  /* 0x0000003c002e7312 */ /* 0x000ee20000201800 */
[----:B--2---:R-:W-:Y:S02]  /*cc40*/  DADD R48, -R24, R48 ;  /* 0x0000000018307229 */ /* 0x004fe40000000130 */
[----:B---3--:R-:W-:-:S08]  /*cc50*/  DADD R46, -R26, R46 ;  /* 0x000000001a2e7229 */ /* 0x008fd0000000012e */
[----:B------:R-:W-:Y:S02]  /*cc60*/  DMUL R52, R46, R52 ;  /* 0x000000342e347228 */ /* 0x000fe40000000000 */
        /* <DEDUP_REMOVED lines=8> */
[----:B------:R-:W-:Y:S01]  /*ccf0*/  DFMA R46, R52, -UR14, R46 ;  /* 0x8000000e342e7c2b */ /* 0x000fe2000800002e */
[----:B-----5:R-:W2:Y:S07]  /*cd00*/  I2F.F64 R52, R20 ;  /* 0x0000001400347312 */ /* 0x020eae0000201c00 */
[----:B------:R-:W-:-:S08]  /*cd10*/  DFMA R40, R46, UR16, R40 ;  /* 0x000000102e287c2b */ /* 0x000fd00008000028 */
[----:B------:R-:W-:Y:S02]  /*cd20*/  DFMA R40, R46, R40, UR18 ;  /* 0x000000122e287e2b */ /* 0x000fe40008000028 */
[----:B--2---:R-:W-:-:S06]  /*cd30*/  DADD R42, R42, -R52 ;  /* 0x000000002a2a7229 */ /* 0x004fcc0000000834 */
        /* <DEDUP_REMOVED lines=15> */
[----:B------:R-:W-:Y:S05]  /*ce30*/  @!P0 BRA `(.L_x_88) ;  /* 0x0000000000348947 */ /* 0x000fea0003800000 */
        /* <DEDUP_REMOVED lines=13> */
.L_x_88:
[----:B------:R-:W2:Y:S01]  /*cf10*/  LDG.E R30, desc[UR8][R30.64+0x4] ;  /* 0x000004081e1e7981 */ /* 0x000ea2000c1e1900 */
[----:B------:R-:W-:Y:S01]  /*cf20*/  DFMA R40, R28, R40, R34 ;  /* 0x000000281c28722b */ /* 0x000fe20000000022 */
[----:B------:R-:W-:Y:S01]  /*cf30*/  UIADD3 UR7, UPT, UPT, UR7, 0x2, URZ ;  /* 0x0000000207077890 */ /* 0x000fe2000fffe0ff */
[----:B------:R-:W-:Y:S01]  /*cf40*/  IADD3 R57, PT, PT, R57, 0x2, RZ ;  /* 0x0000000239397810 */ /* 0x000fe20007ffe0ff */
[----:B------:R-:W-:Y:S02]  /*cf50*/  VIADD R56, R56, 0x2 ;  /* 0x0000000238387836 */ /* 0x000fe40000000000 */
[----:B------:R-:W-:Y:S01]  /*cf60*/  UISETP.NE.AND UP0, UPT, UR7, URZ, UPT ;  /* 0x000000ff0700728c */ /* 0x000fe2000bf05270 */
[----:B--2---:R-:W2:Y:S02]  /*cf70*/  I2F.F64 R36, R30 ;  /* 0x0000001e00247312 */ /* 0x004ea40000201c00 */
[----:B--2---:R-:W-:-:S08]  /*cf80*/  DADD R36, R40, -R36 ;  /* 0x0000000028247229 */ /* 0x004fd00000000824 */
[----:B------:R-:W-:Y:S01]  /*cf90*/  DFMA R22, R36, R36, R22 ;  /* 0x000000242416722b */ /* 0x000fe20000000016 */
[----:B------:R-:W-:Y:S10]  /*cfa0*/  BRA.U UP0, `(.L_x_89) ;  /* 0xfffffff500687547 */ /* 0x000ff4000b83ffff */
[----:B------:R-:W-:-:S07]  /*cfb0*/  IMAD.U32 R37, RZ, RZ, UR11 ;  /* 0x0000000bff257e24 */ /* 0x000fce000f8e00ff */
.L_x_86:
[----:B------:R-:W-:-:S09]  /*cfc0*/  UISETP.NE.AND UP0, UPT, UR5, URZ, UPT ;  /* 0x000000ff0500728c */ /* 0x000fd2000bf05270 */
[----:B------:R-:W-:Y:S05]  /*cfd0*/  BRA.U !UP0, `(.L_x_90) ;  /* 0x0000000508907547 */ /* 0x000fea000b800000 */
[----:B------:R-:W2:Y:S01]  /*cfe0*/  LDC.64 R20, c[0x0][0x380] ;  /* 0x0000e000ff147b82 */ /* 0x000ea20000000a00 */
[----:B------:R-:W-:Y:S01]  /*cff0*/  IMAD.IADD R31, R0, 0x1, R37 ;  /* 0x00000001001f7824 */ /* 0x000fe200078e0225 */
[----:B------:R-:W3:Y:S02]  /*d000*/  LDCU.U16 UR7, c[0x0][0x39c] ;  /* 0x00007380ff0777ac */ /* 0x000ee40008000400 */
[----:B---3--:R-:W3:Y:S01]  /*d010*/  I2F.U16.RP R36, UR7 ;  /* 0x0000000700247d06 */ /* 0x008ee20008109000 */
[----:B--2---:R-:W-:-:S06]  /*d020*/  IMAD.WIDE R20, R31, 0x4, R20 ;  /* 0x000000041f147825 */ /* 0x004fcc00078e0214 */
[----:B------:R2:W4:Y:S01]  /*d030*/  LDG.E R20, desc[UR8][R20.64] ;  /* 0x0000000814147981 */ /* 0x000522000c1e1900 */
[----:B------:R-:W-:Y:S01]  /*d040*/  MOV R30, RZ ;  /* 0x000000ff001e7202 */ /* 0x000fe20000000f00 */
[----:B------:R-:W-:Y:S01]  /*d050*/  UMOV UR12, 0xfefa39ef ;  /* 0xfefa39ef000c7882 */ /* 0x000fe20000000000 */
[----:B------:R-:W-:Y:S01]  /*d060*/  ISETP.NE.U32.AND P2, PT, RZ, UR4, PT ;  /* 0x00000004ff007c0c */ /* 0x000fe2000bf45070 */
[----:B------:R-:W-:Y:S01]  /*d070*/  UMOV UR13, 0x3fe62e42 ;  /* 0x3fe62e42000d7882 */ /* 0x000fe20000000000 */
[----:B---3--:R-:W3:Y:S02]  /*d080*/  MUFU.RCP R36, R36 ;  /* 0x0000002400247308 */ /* 0x008ee40000001000 */
[----:B---3--:R-:W-:-:S06]  /*d090*/  VIADD R31, R36, 0xffffffe ;  /* 0x0ffffffe241f7836 */ /* 0x008fcc0000000000 */
        /* <DEDUP_REMOVED lines=12> */
[----:B------:R-:W-:-:S05]  /*d160*/  @!P2 LOP3.LUT R42, RZ, UR4, RZ, 0x33, !PT ;  /* 0x00000004ff2aac12 */ /* 0x000fca000f8e33ff */
[----:B------:R-:W-:-:S04]  /*d170*/  IMAD.MOV R30, RZ, RZ, -R42 ;  /* 0x000000ffff1e7224 */ /* 0x000fc800078e0a2a */
[----:B------:R-:W-:Y:S02]  /*d180*/  IMAD R21, R30, UR4, R37 ;  /* 0x000000041e157c24 */ /* 0x000fe4000f8e0225 */
[----:B------:R-:W2:Y:S08]  /*d190*/  I2F.F64.U32 R36, R42 ;  /* 0x0000002a00247312 */ /* 0x000eb00000201800 */
[----:B------:R-:W3:Y:S01]  /*d1a0*/  I2F.F64.U32 R30, R21 ;  /* 0x00000015001e7312 */ /* 0x000ee20000201800 */
[----:B--2--5:R-:W-:-:S02]  /*d1b0*/  DADD R36, -R24, R36 ;  /* 0x0000000018247229 */ /* 0x024fc40000000124 */
[----:B---3--:R-:W-:Y:S02]  /*d1c0*/  DADD R30, -R26, R30 ;  /* 0x000000001a1e7229 */ /* 0x008fe4000000011e */
[----:B------:R-:W-:-:S04]  /*d1d0*/  DADD R26, R38, R38 ;  /* 0x00000000261a7229 */ /* 0x000fc80000000026 */
[----:B------:R-:W-:Y:S02]  /*d1e0*/  DMUL R40, R50, R36 ;  /* 0x0000002432287228 */ /* 0x000fe40000000000 */
[----:B------:R-:W-:Y:S02]  /*d1f0*/  DMUL R24, R44, R30 ;  /* 0x0000001e2c187228 */ /* 0x000fe40000000000 */
[----:B------:R-:W-:-:S08]  /*d200*/  DMUL R26, R30, R26 ;  /* 0x0000001a1e1a7228 */ /* 0x000fd00000000000 */
[----:B------:R-:W-:-:S08]  /*d210*/  DMUL R26, R26, R36 ;  /* 0x000000241a1a7228 */ /* 0x000fd00000000000 */
[----:B------:R-:W-:Y:S01]  /*d220*/  DFMA R24, R30, R24, -R26 ;  /* 0x000000181e18722b */ /* 0x000fe2000000081a */
[----:B------:R-:W-:Y:S01]  /*d230*/  MOV R26, 0x652b82fe ;  /* 0x652b82fe001a7802 */ /* 0x000fe20000000f00 */
[----:B------:R-:W-:-:S06]  /*d240*/  IMAD.MOV.U32 R27, RZ, RZ, 0x3ff71547 ;  /* 0x3ff71547ff1b7424 */ /* 0x000fcc00078e00ff */
        /* <DEDUP_REMOVED lines=41> */
[----:B------:R-:W-:-:S02]  /*d4e0*/  IMAD R31, R26, 0x100000, R37 ;  /* 0x001000001a1f7824 */ /* 0x000fc400078e0225 */
[----:B------:R-:W-:Y:S01]  /*d4f0*/  IMAD.MOV.U32 R30, RZ, RZ, R36 ;  /* 0x000000ffff1e7224 */ /* 0x000fe200078e0024 */
        /* <DEDUP_REMOVED lines=8> */
[----:B------:R-:W-:-:S03]  /*d580*/  IMAD.MOV.U32 R30, RZ, RZ, R36 ;  /* 0x000000ffff1e7224 */ /* 0x000fc600078e0024 */
[----:B------:R-:W-:-:S04]  /*d590*/  SHF.R.S32.HI R31, RZ, 0x1, R24 ;  /* 0x00000001ff1f7819 */ /* 0x000fc80000011418 */
[----:B------:R-:W-:Y:S01]  /*d5a0*/  IADD3 R24, PT, PT, R26, -R31, RZ ;  /* 0x8000001f1a187210 */ /* 0x000fe20007ffe0ff */
[----:B------:R-:W-:-:S03]  /*d5b0*/  IMAD R31, R31, 0x100000, R37 ;  /* 0x001000001f1f7824 */ /* 0x000fc600078e0225 */
[----:B------:R-:W-:Y:S01]  /*d5c0*/  LEA R25, R24, 0x3ff00000, 0x14 ;  /* 0x3ff0000018197811 */ /* 0x000fe200078ea0ff */
[----:B------:R-:W-:-:S06]  /*d5d0*/  IMAD.MOV.U32 R24, RZ, RZ, RZ ;  /* 0x000000ffff187224 */ /* 0x000fcc00078e00ff */
[----:B------:R-:W-:-:S11]  /*d5e0*/  DMUL R30, R30, R24 ;  /* 0x000000181e1e7228 */ /* 0x000fd60000000000 */
.L_x_91:
[----:B------:R-:W-:-:S08]  /*d5f0*/  DFMA R28, R28, R30, R34 ;  /* 0x0000001e1c1c722b */ /* 0x000fd00000000022 */
[----:B--2---:R-:W-:-:S08]  /*d600*/  DADD R20, R28, -R20 ;  /* 0x000000001c147229 */ /* 0x004fd00000000814 */
[----:B------:R-:W-:-:S11]  /*d610*/  DFMA R22, R20, R20, R22 ;  /* 0x000000141416722b */ /* 0x000fd60000000016 */
.L_x_90:
        /* <DEDUP_REMOVED lines=19> */
.L_x_92:
[----:B------:R-:W-:-:S14]  /*d750*/  DSETP.GEU.AND P0, PT, R20, R18, PT ;  /* 0x000000121400722a */ /* 0x000fdc0003f0e000 */
[----:B------:R-:W-:Y:S05]  /*d760*/  @!P0 BRA `(.L_x_36) ;  /* 0x00000000006c8947 */ /* 0x000fea0003800000 */
[----:B------:R-:W1:Y:S02]  /*d770*/  LDG.E.64 R20, desc[UR8][R6.64+0x30] ;  /* 0x0000300806147981 */ /* 0x000e64000c1e1b00 */
[----:B-1----:R-:W-:-:S07]  /*d780*/  DADD R34, R34, -R20 ;  /* 0x0000000022227229 */ /* 0x002fce0000000814 */
[----:B------:R2:W-:Y:S04]  /*d790*/  STG.E.64 desc[UR8][R32.64+0x30], R34 ;  /* 0x0000302220007986 */ /* 0x0005e8000c101b08 */
[----:B------:R-:W3:Y:S02]  /*d7a0*/  LDG.E.64 R20, desc[UR8][R6.64+0x30] ;  /* 0x0000300806147981 */ /* 0x000ee4000c1e1b00 */
[----:B---3--:R-:W-:-:S14]  /*d7b0*/  DSETP.GEU.AND P0, PT, R20, RZ, PT ;  /* 0x000000ff1400722a */ /* 0x008fdc0003f0e000 */
[----:B------:R-:W-:Y:S01]  /*d7c0*/  @!P0 IMAD.MOV.U32 R22, RZ, RZ, 0x3d07c84b ;  /* 0x3d07c84bff168424 */ /* 0x000fe200078e00ff */
[----:B------:R-:W-:Y:S01]  /*d7d0*/  @P0 DADD R24, -RZ, -R20 ;  /* 0x00000000ff180229 */ /* 0x000fe20000000914 */
[----:B------:R-:W-:-:S06]  /*d7e0*/  @!P0 IMAD.MOV.U32 R23, RZ, RZ, 0x3fe5559b ;  /* 0x3fe5559bff178424 */ /* 0x000fcc00078e00ff */
[----:B------:R-:W-:Y:S01]  /*d7f0*/  @!P0 DMUL R22, R20, -R22 ;  /* 0x8000001614168228 */ /* 0x000fe20000000000 */
[----:B------:R-:W-:Y:S01]  /*d800*/  @!P0 IMAD.MOV.U32 R20, RZ, RZ, R18 ;  /* 0x000000ffff148224 */ /* 0x000fe200078e0012 */
[----:B------:R-:W-:Y:S01]  /*d810*/  @P0 MOV R20, R18 ;  /* 0x0000001200140202 */ /* 0x000fe20000000f00 */
[--C-:B------:R-:W-:Y:S02]  /*d820*/  @!P0 IMAD.MOV.U32 R21, RZ, RZ, R19.reuse ;  /* 0x000000ffff158224 */ /* 0x100fe400078e0013 */
[----:B------:R-:W-:Y:S02]  /*d830*/  @P0 IMAD.MOV.U32 R21, RZ, RZ, R19 ;  /* 0x000000ffff150224 */ /* 0x000fe400078e0013 */
[----:B------:R2:W-:Y:S04]  /*d840*/  @!P0 STG.E.64 desc[UR8][R6.64+0x30], R22 ;  /* 0x0000301606008986 */ /* 0x0005e8000c101b08 */
[----:B------:R2:W-:Y:S01]  /*d850*/  @P0 STG.E.64 desc[UR8][R6.64+0x30], R24 ;  /* 0x0000301806000986 */ /* 0x0005e2000c101b08 */
[----:B------:R-:W-:Y:S05]  /*d860*/  BRA `(.L_x_36) ;  /* 0x00000000002c7947 */ /* 0x000fea0003800000 */
.L_x_85:
[----:B------:R-:W-:-:S14]  /*d870*/  DSETP.GEU.AND P0, PT, R20, RZ, PT ;  /* 0x000000ff1400722a */ /* 0x000fdc0003f0e000 */
        /* <DEDUP_REMOVED lines=9> */
[----:B------:R1:W-:Y:S02]  /*d910*/  @P0 STG.E.64 desc[UR8][R6.64+0x30], R24 ;  /* 0x0000301806000986 */ /* 0x0003e4000c101b08 */
.L_x_36:
[C---:B------:R-:W-:Y:S01]  /*d920*/  ISETP.GE.AND P1, PT, R2.reuse, 0x6, PT ;  /* 0x000000060200780c */ /* 0x040fe20003f26270 */
[----:B------:R-:W5:Y:S01]  /*d930*/  LDCU UR7, c[0x0][0x3c8] ;  /* 0x00007900ff0777ac */ /* 0x000f620008000800 */
[----:B------:R-:W-:Y:S01]  /*d940*/  PLOP3.LUT P0, PT, PT, PT, PT, 0x8, 0x80 ;  /* 0x000000000080781c */ /* 0x000fe20003f0e170 */
[----:B------:R-:W-:-:S10]  /*d950*/  VIADD R2, R2, 0x1 ;  /* 0x0000000102027836 */ /* 0x000fd40000000000 */
[----:B-1234-:R-:W1:Y:S01]  /*d960*/  @P1 LDC.64 R22, c[0x0][0x3c0] ;  /* 0x0000f000ff161b82 */ /* 0x01ee620000000a00 */
[----:B------:R-:W-:Y:S01]  /*d970*/  @P1 DADD R18, R16, -R20 ;  /* 0x0000000010121229 */ /* 0x000fe20000000814 */
[----:B------:R-:W-:Y:S01]  /*d980*/  @P1 IMAD.MOV.U32 R2, RZ, RZ, RZ ;  /* 0x000000ffff021224 */ /* 0x000fe200078e00ff */
[----:B-----5:R-:W-:-:S06]  /*d990*/  ISETP.LT.AND P3, PT, R3, UR7, PT ;  /* 0x0000000703007c0c */ /* 0x020fcc000bf61270 */
[----:B-1----:R-:W-:Y:S01]  /*d9a0*/  @P1 DSETP.GEU.AND P2, PT, R18, R22, PT ;  /* 0x000000161200122a */ /* 0x002fe20003f4e000 */
[----:B------:R-:W-:Y:S01]  /*d9b0*/  IMAD.MOV.U32 R18, RZ, RZ, R20 ;  /* 0x000000ffff127224 */ /* 0x000fe200078e0014 */
[----:B------:R-:W-:-:S04]  /*d9c0*/  MOV R19, R21 ;  /* 0x0000001500137202 */ /* 0x000fc80000000f00 */
[C---:B------:R-:W-:Y:S01]  /*d9d0*/  @P1 ISETP.GT.U32.AND P0, PT, R3.reuse, 0x31, !P2 ;  /* 0x000000310300180c */ /* 0x040fe20005704070 */
[----:B------:R-:W-:-:S12]  /*d9e0*/  VIADD R3, R3, 0x1 ;  /* 0x0000000103037836 */ /* 0x000fd80000000000 */
[----:B------:R-:W-:Y:S05]  /*d9f0*/  @!P0 BRA P3, `(.L_x_93) ;  /* 0xffffff6400848947 */ /* 0x000fea000183ffff */
[----:B------:R-:W2:Y:S02]  /*da00*/  LDG.E.64 R18, desc[UR8][R32.64+0x28] ;  /* 0x0000280820127981 */ /* 0x000ea4000c1e1b00 */
[----:B--2---:R-:W-:-:S14]  /*da10*/  DSETP.NEU.AND P0, PT, |R18|, +INF , PT ;  /* 0x7ff000001200742a */ /* 0x004fdc0003f0d200 */
        /* <DEDUP_REMOVED lines=8> */
[----:B------:R-:W-:-:S04]  /*daa0*/  UMOV UR13, 0x3ff921fb ;  /* 0x3ff921fb000d7882 */ /* 0x000fc80000000000 */
        /* <DEDUP_REMOVED lines=16> */
.L_x_95:
[----:B------:R-:W-:-:S07]  /*dbb0*/  IADD3 R26, PT, PT, R21, 0x1, RZ ;  /* 0x00000001151a7810 */ /* 0x000fce0007ffe0ff */
.L_x_94:
[----:B------:R-:W1:Y:S01]  /*dbc0*/  LDCU.64 UR12, c[0x4][0x8] ;  /* 0x01000100ff0c77ac */ /* 0x000e620008000a00 */
[----:B------:R-:W-:-:S05]  /*dbd0*/  IMAD.SHL.U32 R6, R26, 0x40, RZ ;  /* 0x000000401a067824 */ /* 0x000fca00078e00ff */
[----:B------:R-:W-:-:S04]  /*dbe0*/  LOP3.LUT R6, R6, 0x40, RZ, 0xc0, !PT ;  /* 0x0000004006067812 */ /* 0x000fc800078ec0ff */
[----:B-1----:R-:W-:-:S05]  /*dbf0*/  IADD3 R6, P0, PT, R6, UR12, RZ ;  /* 0x0000000c06067c10 */ /* 0x002fca000ff1e0ff */
[----:B------:R-:W-:-:S05]  /*dc00*/  IMAD.X R7, RZ, RZ, UR13, P0 ;  /* 0x0000000dff077e24 */ /* 0x000fca00080e06ff */
[----:B------:R-:W2:Y:S04]  /*dc10*/  LDG.E.128.CONSTANT R20, desc[UR8][R6.64] ;  /* 0x0000000806147981 */ /* 0x000ea8000c1e9d00 */
[----:B------:R-:W3:Y:S04]  /*dc20*/  LDG.E.128.CONSTANT R12, desc[UR8][R6.64+0x10] ;  /* 0x00001008060c7981 */ /* 0x000ee8000c1e9d00 */
[----:B------:R1:W4:Y:S01]  /*dc30*/  LDG.E.128.CONSTANT R8, desc[UR8][R6.64+0x20] ;  /* 0x0000200806087981 */ /* 0x000322000c1e9d00 */
[----:B------:R-:W-:Y:S01]  /*dc40*/  LOP3.LUT R16, R26, 0x1, RZ, 0xc0, !PT ;  /* 0x000000011a107812 */ /* 0x000fe200078ec0ff */
[----:B------:R-:W-:Y:S01]  /*dc50*/  IMAD.MOV.U32 R24, RZ, RZ, 0x20fd8164 ;  /* 0x20fd8164ff187424 */ /* 0x000fe200078e00ff */
[----:B------:R-:W-:Y:S01]  /*dc60*/  DSETP.NEU.AND P1, PT, |R18|, +INF , PT ;  /* 0x7ff000001200742a */ /* 0x000fe20003f2d200 */
[----:B------:R-:W-:Y:S01]  /*dc70*/  IMAD.MOV.U32 R25, RZ, RZ, 0x3da8ff83 ;  /* 0x3da8ff83ff197424 */ /* 0x000fe200078e00ff */
[----:B------:R-:W-:Y:S01]  /*dc80*/  ISETP.NE.U32.AND P0, PT, R16, 0x1, PT ;  /* 0x000000011000780c */ /* 0x000fe20003f05070 */
[----:B------:R-:W-:-:S03]  /*dc90*/  DMUL R16, R2, R2 ;  /* 0x0000000202107228 */ /* 0x000fc60000000000 */
[----:B------:R-:W-:Y:S02]  /*dca0*/  FSEL R24, R24, -8.06006814911005101289e+34, !P0 ;  /* 0xf9785eba18187808 */ /* 0x000fe40004000000 */
[----:B------:R-:W-:-:S06]  /*dcb0*/  FSEL R25, -R25, 0.11223486810922622681, !P0 ;  /* 0x3de5db6519197808 */ /* 0x000fcc0004000100 */
[----:B-1----:R-:W-:Y:S01]  /*dcc0*/  @!P1 DMUL R6, RZ, R18 ;  /* 0x00000012ff069228 */ /* 0x002fe20000000000 */
[----:B------:R-:W-:Y:S01]  /*dcd0*/  @!P1 IMAD.MOV.U32 R30, RZ, RZ, 0x1 ;  /* 0x00000001ff1e9424 */ /* 0x000fe200078e00ff */
        /* <DEDUP_REMOVED lines=36> */
[----:B------:R-:W-:-:S07]  /*df20*/  IMAD.MOV.U32 R7, RZ, RZ, R23 ;  /* 0x000000ffff077224 */ /* 0x000fce00078e0017 */
.L_x_97:
[----:B------:R-:W-:-:S07]  /*df30*/  VIADD R30, R21, 0x1 ;  /* 0x00000001151e7836 */ /* 0x000fce0000000000 */
.L_x_96:
[----:B------:R-:W1:Y:S01]  /*df40*/  LDCU.64 UR12, c[0x4][0x8] ;  /* 0x01000100ff0c77ac */ /* 0x000e620008000a00 */
[----:B------:R-:W-:Y:S01]  /*df50*/  IMAD.SHL.U32 R8, R30, 0x40, RZ ;  /* 0x000000401e087824 */ /* 0x000fe200078e00ff */
[----:B------:R-:W5:Y:S04]  /*df60*/  LDG.E.64 R16, desc[UR8][R32.64+0x18] ;  /* 0x0000180820107981 */ /* 0x000f68000c1e1b00 */
[----:B------:R-:W-:-:S04]  /*df70*/  LOP3.LUT R8, R8, 0x40, RZ, 0xc0, !PT ;  /* 0x0000004008087812 */ /* 0x000fc800078ec0ff */
[----:B-1----:R-:W-:-:S04]  /*df80*/  IADD3 R24, P0, PT, R8, UR12, RZ ;  /* 0x0000000c08187c10 */ /* 0x002fc8000ff1e0ff */
[----:B------:R-:W-:-:S05]  /*df90*/  IADD3.X R25, PT, PT, RZ, UR13, RZ, P0, !PT ;  /* 0x0000000dff197c10 */ /* 0x000fca00087fe4ff */
[----:B------:R-:W2:Y:S04]  /*dfa0*/  LDG.E.128.CONSTANT R20, desc[UR8][R24.64] ;  /* 0x0000000818147981 */ /* 0x000ea8000c1e9d00 */
[----:B------:R-:W3:Y:S04]  /*dfb0*/  LDG.E.128.CONSTANT R8, desc[UR8][R24.64+0x10] ;  /* 0x0000100818087981 */ /* 0x000ee8000c1e9d00 */
[----:B------:R1:W4:Y:S01]  /*dfc0*/  LDG.E.128.CONSTANT R12, desc[UR8][R24.64+0x20] ;  /* 0x00002008180c7981 */ /* 0x000322000c1e9d00 */
[----:B------:R-:W-:Y:S01]  /*dfd0*/  LOP3.LUT R26, R30, 0x1, RZ, 0xc0, !PT ;  /* 0x000000011e1a7812 */ /* 0x000fe200078ec0ff */
[----:B------:R-:W-:-:S02]  /*dfe0*/  IMAD.MOV.U32 R28, RZ, RZ, 0x20fd8164 ;  /* 0x20fd8164ff1c7424 */ /* 0x000fc400078e00ff */
[----:B------:R-:W-:Y:S01]  /*dff0*/  IMAD.MOV.U32 R29, RZ, RZ, 0x3da8ff83 ;  /* 0x3da8ff83ff1d7424 */ /* 0x000fe200078e00ff */
[----:B------:R-:W-:Y:S01]  /*e000*/  ISETP.NE.U32.AND P0, PT, R26, 0x1, PT ;  /* 0x000000011a00780c */ /* 0x000fe20003f05070 */
[----:B------:R-:W-:-:S03]  /*e010*/  DMUL R26, R6, R6 ;  /* 0x00000006061a7228 */ /* 0x000fc60000000000 */
[----:B------:R-:W-:Y:S02]  /*e020*/  FSEL R28, R28, -8.06006814911005101289e+34, !P0 ;  /* 0xf9785eba1c1c7808 */ /* 0x000fe40004000000 */
[----:B------:R-:W-:Y:S01]  /*e030*/  FSEL R29, -R29, 0.11223486810922622681, !P0 ;  /* 0x3de5db651d1d7808 */ /* 0x000fe20004000100 */
[----:B------:R-:W-:-:S14]  /*e040*/  DSETP.NEU.AND P1, PT, |R18|, +INF , PT ;  /* 0x7ff000001200742a */ /* 0x000fdc0003f2d200 */
[----:B-1----:R-:W-:Y:S02]  /*e050*/  @!P1 DMUL R24, RZ, R18 ;  /* 0x00000012ff189228 */ /* 0x002fe40000000000 */
        /* <DEDUP_REMOVED lines=9> */
[----:B------:R-:W-:-:S06]  /*e0f0*/  FSEL R9, R9, R7, !P0 ;  /* 0x0000000709097208 */ /* 0x000fcc0004000000 */
[----:B------:R-:W-:Y:S01]  /*e100*/  DADD R6, RZ, -R8 ;  /* 0x00000000ff067229 */ /* 0x000fe20000000808 */
[----:B------:R-:W-:-:S09]  /*e110*/  LOP3.LUT P0, RZ, R30, 0x2, RZ, 0xc0, !PT ;  /* 0x000000021eff7812 */ /* 0x000fd2000780c0ff */
[----:B------:R-:W-:Y:S02]  /*e120*/  FSEL R6, R8, R6, !P0 ;  /* 0x0000000608067208 */ /* 0x000fe40004000000 */
[----:B------:R-:W-:-:S06]  /*e130*/  FSEL R7, R9, R7, !P0 ;  /* 0x0000000709077208 */ /* 0x000fcc0004000000 */
[----:B------:R-:W-:Y:S01]  /*e140*/  DMUL R2, R2, R6 ;  /* 0x0000000602027228 */ /* 0x000fe20000000000 */
[----:B------:R-:W-:Y:S01]  /*e150*/  @!P1 IMAD.MOV.U32 R6, RZ, RZ, RZ ;  /* 0x000000ffff069224 */ /* 0x000fe200078e00ff */
        /* <DEDUP_REMOVED lines=20> */
[----:B0----5:R-:W-:Y:S05]  /*e2a0*/  CALL.REL.NOINC `($gaussFitter$__internal_trig_reduction_slowpathd) ;  /* 0x0000003c00dc7944 */ /* 0x021fea0003c00000 */
[----:B------:R-:W-:Y:S01]  /*e2b0*/  MOV R6, R21 ;  /* 0x0000001500067202 */ /* 0x000fe20000000f00 */
[----:B------:R-:W-:Y:S02]  /*e2c0*/  IMAD.MOV.U32 R24, RZ, RZ, R22 ;  /* 0x000000ffff187224 */ /* 0x000fe400078e0016 */
[----:B------:R-:W-:-:S07]  /*e2d0*/  IMAD.MOV.U32 R25, RZ, RZ, R23 ;  /* 0x000000ffff197224 */ /* 0x000fce00078e0017 */
.L_x_98:
        /* <DEDUP_REMOVED lines=17> */
[----:B------:R-:W-:-:S05]  /*e3f0*/  @!P1 DMUL R30, RZ, R18 ;  /* 0x00000012ff1e9228 */ /* 0x000fca0000000000 */
        /* <DEDUP_REMOVED lines=35> */
[----:B------:R-:W-:Y:S01]  /*e630*/  IMAD.MOV.U32 R28, RZ, RZ, R21 ;  /* 0x000000ffff1c7224 */ /* 0x000fe200078e0015 */
[----:B------:R-:W-:Y:S01]  /*e640*/  MOV R31, R23 ;  /* 0x00000017001f7202 */ /* 0x000fe20000000f00 */
[----:B------:R-:W-:-:S07]  /*e650*/  IMAD.MOV.U32 R30, RZ, RZ, R22 ;  /* 0x000000ffff1e7224 */ /* 0x000fce00078e0016 */
.L_x_99:
        /* <DEDUP_REMOVED lines=8> */
[----:B------:R1:W4:Y:S01]  /*e6e0*/  LDG.E.128.CONSTANT R8, desc[UR8][R12.64+0x20] ;  /* 0x000020080c087981 */ /* 0x000322000c1e9d00 */
[----:B------:R-:W-:Y:S01]  /*e6f0*/  LOP3.LUT R29, R28, 0x1, RZ, 0xc0, !PT ;  /* 0x000000011c1d7812 */ /* 0x000fe200078ec0ff */
[----:B------:R-:W-:-:S03]  /*e700*/  IMAD.MOV.U32 R36, RZ, RZ, 0x20fd8164 ;  /* 0x20fd8164ff247424 */ /* 0x000fc600078e00ff */
[----:B------:R-:W-:Y:S01]  /*e710*/  ISETP.NE.U32.AND P0, PT, R29, 0x1, PT ;  /* 0x000000011d00780c */ /* 0x000fe20003f05070 */
[----:B------:R-:W-:Y:S01]  /*e720*/  IMAD.MOV.U32 R29, RZ, RZ, 0x3da8ff83 ;  /* 0x3da8ff83ff1d7424 */ /* 0x000fe200078e00ff */
[----:B------:R-:W-:Y:S02]  /*e730*/  DMUL R34, R30, R30 ;  /* 0x0000001e1e227228 */ /* 0x000fe40000000000 */
[----:B------:R-:W-:Y:S02]  /*e740*/  FSEL R36, R36, -8.06006814911005101289e+34, !P0 ;  /* 0xf9785eba24247808 */ /* 0x000fe40004000000 */
[----:B------:R-:W-:-:S06]  /*e750*/  FSEL R37, -R29, 0.11223486810922622681, !P0 ;  /* 0x3de5db651d257808 */ /* 0x000fcc0004000100 */
[----:B---3--:R-:W-:-:S08]  /*e760*/  DFMA R24, R34, R36, R24 ;  /* 0x000000242218722b */ /* 0x008fd00000000018 */
[----:B------:R-:W-:Y:S02]  /*e770*/  DFMA R24, R34, R24, R26 ;  /* 0x000000182218722b */ /* 0x000fe4000000001a */
[----:B--2---:R-:W-:-:S06]  /*e780*/  DADD R26, R14, R14 ;  /* 0x000000000e1a7229 */ /* 0x004fcc000000000e */
[----:B----4-:R-:W-:Y:S02]  /*e790*/  DFMA R20, R34, R24, R20 ;  /* 0x000000182214722b */ /* 0x010fe40000000014 */
[----:B-1----:R-:W-:-:S06]  /*e7a0*/  DMUL R12, R14, R26 ;  /* 0x0000001a0e0c7228 */ /* 0x002fcc0000000000 */
[C---:B------:R-:W-:Y:S01]  /*e7b0*/  DFMA R20, R34.reuse, R20, R22 ;  /* 0x000000142214722b */ /* 0x040fe20000000016 */
[----:B------:R-:W1:Y:S07]  /*e7c0*/  MUFU.RCP64H R23, R13 ;  /* 0x0000000d00177308 */ /* 0x000e6e0000001800 */
[----:B------:R-:W-:Y:S01]  /*e7d0*/  DFMA R8, R34, R20, R8 ;  /* 0x000000142208722b */ /* 0x000fe20000000008 */
        /* <DEDUP_REMOVED lines=21> */
[----:B------:R-:W-:Y:S01]  /*e930*/  FSETP.GT.AND P0, PT, |R10|, 1.469367938527859385e-39, PT ;  /* 0x001000000a00780b */ /* 0x000fe20003f04200 */
[----:B-----5:R-:W-:-:S08]  /*e940*/  DADD R8, R16, R16 ;  /* 0x0000000010087229 */ /* 0x020fd00000000010 */
[----:B------:R-:W-:-:S04]  /*e950*/  DMUL R8, R16, R8 ;  /* 0x0000000810087228 */ /* 0x000fc80000000000 */
[----:B------:R-:W-:Y:S07]  /*e960*/  @P0 BRA P1, `(.L_x_100) ;  /* 0x00000000001c0947 */ /* 0x000fee0000800000 */
[----:B------:R-:W-:Y:S01]  /*e970*/  MOV R24, R22 ;  /* 0x0000001600187202 */ /* 0x000fe20000000f00 */
[----:B------:R-:W-:Y:S01]  /*e980*/  IMAD.MOV.U32 R20, RZ, RZ, R12 ;  /* 0x000000ffff147224 */ /* 0x000fe200078e000c */
[----:B------:R-:W-:Y:S01]  /*e990*/  MOV R22, 0xe9c0 ;  /* 0x0000e9c000167802 */ /* 0x000fe20000000f00 */
[----:B------:R-:W-:-:S07]  /*e9a0*/  IMAD.MOV.U32 R21, RZ, RZ, R13 ;  /* 0x000000ffff157224 */ /* 0x000fce00078e000d */
[----:B0-----:R-:W-:Y:S05]  /*e9b0*/  CALL.REL.NOINC `($__internal_1_$__cuda_sm20_div_rn_f64_full) ;  /* 0x0000003000887944 */ /* 0x001fea0003c00000 */
[----:B------:R-:W-:Y:S02]  /*e9c0*/  IMAD.MOV.U32 R6, RZ, RZ, R20 ;  /* 0x000000ffff067224 */ /* 0x000fe400078e0014 */
[----:B------:R-:W-:-:S07]  /*e9d0*/  IMAD.MOV.U32 R7, RZ, RZ, R21 ;  /* 0x000000ffff077224 */ /* 0x000fce00078e0015 */
.L_x_100:
        /* <DEDUP_REMOVED lines=14> */
[----:B------:R-:W-:Y:S01]  /*eac0*/  MOV R24, R2 ;  /* 0x0000000200187202 */ /* 0x000fe20000000f00 */
[----:B------:R-:W-:Y:S01]  /*ead0*/  IMAD.MOV.U32 R23, RZ, RZ, R3 ;  /* 0x000000ffff177224 */ /* 0x000fe200078e0003 */
[----:B------:R-:W-:Y:S01]  /*eae0*/  MOV R22, 0xeb20 ;  /* 0x0000eb2000167802 */ /* 0x000fe20000000f00 */
[----:B------:R-:W-:Y:S02]  /*eaf0*/  IMAD.MOV.U32 R20, RZ, RZ, R8 ;  /* 0x000000ffff147224 */ /* 0x000fe400078e0008 */
[----:B------:R-:W-:-:S07]  /*eb00*/  IMAD.MOV.U32 R21, RZ, RZ, R9 ;  /* 0x000000ffff157224 */ /* 0x000fce00078e0009 */
[----:B0-----:R-:W-:Y:S05]  /*eb10*/  CALL.REL.NOINC `($__internal_1_$__cuda_sm20_div_rn_f64_full) ;  /* 0x0000003000307944 */ /* 0x001fea0003c00000 */
.L_x_101:
[----:B------:R-:W-:Y:S02]  /*eb20*/  DADD R10, R18, R18 ;  /* 0x00000000120a7229 */ /* 0x000fe40000000012 */
[----:B------:R-:W-:-:S06]  /*eb30*/  DADD R2, R20, R6 ;  /* 0x0000000014027229 */ /* 0x000fcc0000000006 */
[----:B------:R-:W-:-:S14]  /*eb40*/  DSETP.NEU.AND P0, PT, |R10|, +INF , PT ;  /* 0x7ff000000a00742a */ /* 0x000fdc0003f0d200 */
[----:B------:R-:W-:Y:S01]  /*eb50*/  @!P0 DMUL R34, RZ, R10 ;  /* 0x0000000aff228228 */ /* 0x000fe20000000000 */
        /* <DEDUP_REMOVED lines=25> */
.L_x_102:
        /* <DEDUP_REMOVED lines=9> */
[----:B------:R-:W-:Y:S01]  /*ed80*/  DMUL R38, R34, R34 ;  /* 0x0000002222267228 */ /* 0x000fe20000000000 */
[----:B------:R-:W-:Y:S01]  /*ed90*/  MOV R40, 0x20fd8164 ;  /* 0x20fd816400287802 */ /* 0x000fe20000000f00 */
[----:B------:R-:W-:Y:S01]  /*eda0*/  DSETP.NEU.AND P1, PT, |R10|, +INF , PT ;  /* 0x7ff000000a00742a */ /* 0x000fe20003f2d200 */
[----:B------:R-:W-:Y:S01]  /*edb0*/  ISETP.NE.U32.AND P0, PT, R7, 0x1, PT ;  /* 0x000000010700780c */ /* 0x000fe20003f05070 */
[----:B------:R-:W-:-:S03]  /*edc0*/  IMAD.MOV.U32 R7, RZ, RZ, 0x3da8ff83 ;  /* 0x3da8ff83ff077424 */ /* 0x000fc600078e00ff */
[----:B------:R-:W-:Y:S02]  /*edd0*/  FSEL R40, R40, -8.06006814911005101289e+34, !P0 ;  /* 0xf9785eba28287808 */ /* 0x000fe40004000000 */
[----:B------:R-:W-:-:S07]  /*ede0*/  FSEL R41, -R7, 0.11223486810922622681, !P0 ;  /* 0x3de5db6507297808 */ /* 0x000fce0004000100 */
        /* <DEDUP_REMOVED lines=38> */
[----:B------:R-:W-:Y:S01]  /*f050*/  MOV R36, R22 ;  /* 0x0000001600247202 */ /* 0x000fe20000000f00 */
[----:B------:R-:W-:-:S07]  /*f060*/  IMAD.MOV.U32 R37, RZ, RZ, R23 ;  /* 0x000000ffff257224 */ /* 0x000fce00078e0017 */
.L_x_103:
        /* <DEDUP_REMOVED lines=16> */
[----:B--2---:R-:W-:-:S08]  /*f170*/  DFMA R20, R10, R40, R20 ;  /* 0x000000280a14722b */ /* 0x004fd00000000014 */
[----:B------:R-:W-:Y:S02]  /*f180*/  DFMA R20, R10, R20, R22 ;  /* 0x000000140a14722b */ /* 0x000fe40000000016 */
[----:B------:R-:W-:-:S06]  /*f190*/  DMUL R22, R14, 4 ;  /* 0x401000000e167828 */ /* 0x000fcc0000000000 */
[----:B---3--:R-:W-:Y:S02]  /*f1a0*/  DFMA R24, R10, R20, R24 ;  /* 0x000000140a18722b */ /* 0x008fe40000000018 */
[----:B------:R-:W-:Y:S01]  /*f1b0*/  DMUL R20, R14, R22 ;  /* 0x000000160e147228 */ /* 0x000fe20000000000 */
[----:B------:R-:W-:-:S05]  /*f1c0*/  MOV R14, 0x1 ;  /* 0x00000001000e7802 */ /* 0x000fca0000000f00 */
[----:B------:R-:W1:Y:S01]  /*f1d0*/  MUFU.RCP64H R15, R21 ;  /* 0x00000015000f7308 */ /* 0x000e620000001800 */
[----:B------:R-:W-:-:S08]  /*f1e0*/  DFMA R24, R10, R24, R26 ;  /* 0x000000180a18722b */ /* 0x000fd0000000001a */
        /* <DEDUP_REMOVED lines=23> */
[----:B------:R-:W-:-:S07]  /*f360*/  MOV R22, 0xf380 ;  /* 0x0000f38000167802 */ /* 0x000fce0000000f00 */
[----:B0-----:R-:W-:Y:S05]  /*f370*/  CALL.REL.NOINC `($__internal_1_$__cuda_sm20_div_rn_f64_full) ;  /* 0x0000002800187944 */ /* 0x001fea0003c00000 */
[----:B------:R-:W-:Y:S02]  /*f380*/  IMAD.MOV.U32 R10, RZ, RZ, R20 ;  /* 0x000000ffff0a7224 */ /* 0x000fe400078e0014 */
[----:B------:R-:W-:-:S07]  /*f390*/  IMAD.MOV.U32 R11, RZ, RZ, R21 ;  /* 0x000000ffff0b7224 */ /* 0x000fce00078e0015 */
.L_x_104:
        /* <DEDUP_REMOVED lines=21> */
[----:B0-----:R-:W-:Y:S05]  /*f4f0*/  CALL.REL.NOINC `($__internal_1_$__cuda_sm20_div_rn_f64_full) ;  /* 0x0000002400b87944 */ /* 0x001fea0003c00000 */
.L_x_105:
[----:B------:R-:W-:Y:S02]  /*f500*/  @!P1 DMUL R14, RZ, R18 ;  /* 0x00000012ff0e9228 */ /* 0x000fe40000000000 */
[----:B------:R-:W-:Y:S01]  /*f510*/  DADD R6, -R20, R10 ;  /* 0x0000000014067229 */ /* 0x000fe2000000010a */
        /* <DEDUP_REMOVED lines=25> */
.L_x_106:
        /* <DEDUP_REMOVED lines=10> */
[----:B------:R-:W-:-:S02]  /*f750*/  DMUL R34, R14, R14 ;  /* 0x0000000e0e227228 */ /* 0x000fc40000000000 */
[----:B------:R-:W-:Y:S01]  /*f760*/  ISETP.NE.U32.AND P0, PT, R11, 0x1, PT ;  /* 0x000000010b00780c */ /* 0x000fe20003f05070 */
[----:B------:R-:W-:Y:S01]  /*f770*/  DSETP.NEU.AND P1, PT, |R18|, +INF , PT ;  /* 0x7ff000001200742a */ /* 0x000fe20003f2d200 */
[----:B------:R-:W-:Y:S02]  /*f780*/  MOV R11, 0x3da8ff83 ;  /* 0x3da8ff83000b7802 */ /* 0x000fe40000000f00 */
[----:B------:R-:W-:Y:S02]  /*f790*/  FSEL R36, R36, -8.06006814911005101289e+34, !P0 ;  /* 0xf9785eba24247808 */ /* 0x000fe40004000000 */
[----:B------:R-:W-:-:S09]  /*f7a0*/  FSEL R37, -R11, 0.11223486810922622681, !P0 ;  /* 0x3de5db650b257808 */ /* 0x000fd20004000100 */
        /* <DEDUP_REMOVED lines=13> */
[----:B------:R-:W-:Y:S01]  /*f880*/  FSEL R10, R20, R14, !P0 ;  /* 0x0000000e140a7208 */ /* 0x000fe20004000000 */
[----:B------:R-:W-:Y:S01]  /*f890*/  @!P1 IMAD.MOV.U32 R14, RZ, RZ, RZ ;  /* 0x000000ffff0e9224 */ /* 0x000fe200078e00ff */
        /* <DEDUP_REMOVED lines=25> */
.L_x_107:
        /* <DEDUP_REMOVED lines=12> */
[----:B------:R-:W-:Y:S01]  /*faf0*/  IMAD.MOV.U32 R15, RZ, RZ, 0x3da8ff83 ;  /* 0x3da8ff83ff0f7424 */ /* 0x000fe200078e00ff */
[----:B------:R-:W-:Y:S02]  /*fb00*/  DSETP.NEU.AND P1, PT, |R18|, +INF , PT ;  /* 0x7ff000001200742a */ /* 0x000fe40003f2d200 */
[----:B------:R-:W-:Y:S02]  /*fb10*/  FSEL R38, R38, -8.06006814911005101289e+34, !P0 ;  /* 0xf9785eba26267808 */ /* 0x000fe40004000000 */
[----:B------:R-:W-:-:S06]  /*fb20*/  FSEL R39, -R15, 0.11223486810922622681, !P0 ;  /* 0x3de5db650f277808 */ /* 0x000fcc0004000100 */
[----:B--2---:R-:W-:-:S08]  /*fb30*/  DFMA R20, R36, R38, R20 ;  /* 0x000000262414722b */ /* 0x004fd00000000014 */
[----:B------:R-:W-:Y:S01]  /*fb40*/  DFMA R20, R36, R20, R22 ;  /* 0x000000142414722b */ /* 0x000fe20000000016 */
[----:B------:R-:W1:Y:S01]  /*fb50*/  MUFU.RCP64H R23, R9 ;  /* 0x0000000900177308 */ /* 0x000e620000001800 */
[----:B------:R-:W-:-:S06]  /*fb60*/  MOV R22, 0x1 ;  /* 0x0000000100167802 */ /* 0x000fcc0000000f00 */
[----:B---3--:R-:W-:-:S08]  /*fb70*/  DFMA R20, R36, R20, R24 ;  /* 0x000000142414722b */ /* 0x008fd00000000018 */
[----:B------:R-:W-:Y:S02]  /*fb80*/  DFMA R20, R36, R20, R26 ;  /* 0x000000142414722b */ /* 0x000fe4000000001a */
[----:B-1----:R-:W-:-:S06]  /*fb90*/  DFMA R24, R22, -R8, 1 ;  /* 0x3ff000001618742b */ /* 0x002fcc0000000808 */
[----:B----4-:R-:W-:Y:S02]  /*fba0*/  DFMA R20, R36, R20, R28 ;  /* 0x000000142414722b */ /* 0x010fe4000000001c */
[----:B------:R-:W-:-:S06]  /*fbb0*/  DFMA R24, R24, R24, R24 ;  /* 0x000000181818722b */ /* 0x000fcc0000000018 */
[----:B------:R-:W-:Y:S02]  /*fbc0*/  DFMA R20, R36, R20, R30 ;  /* 0x000000142414722b */ /* 0x000fe4000000001e */
[----:B------:R-:W-:-:S06]  /*fbd0*/  DFMA R24, R22, R24, R22 ;  /* 0x000000181618722b */ /* 0x000fcc0000000016 */
[----:B------:R-:W-:Y:S02]  /*fbe0*/  DFMA R16, R20, R16, R16 ;  /* 0x000000101410722b */ /* 0x000fe40000000010 */
[----:B------:R-:W-:Y:S02]  /*fbf0*/  DFMA R20, R36, R20, 1 ;  /* 0x3ff000002414742b */ /* 0x000fe40000000014 */
[----:B------:R-:W-:-:S08]  /*fc00*/  DFMA R22, R24, -R8, 1 ;  /* 0x3ff000001816742b */ /* 0x000fd00000000808 */
[----:B------:R-:W-:Y:S01]  /*fc10*/  FSEL R20, R20, R16, !P0 ;  /* 0x0000001014147208 */ /* 0x000fe20004000000 */
[----:B------:R-:W-:Y:S01]  /*fc20*/  DFMA R24, R24, R22, R24 ;  /* 0x000000161818722b */ /* 0x000fe20000000018 */
[----:B------:R-:W-:Y:S02]  /*fc30*/  FSEL R21, R21, R17, !P0 ;  /* 0x0000001115157208 */ /* 0x000fe40004000000 */
[----:B------:R-:W-:-:S04]  /*fc40*/  LOP3.LUT P0, RZ, R14, 0x2, RZ, 0xc0, !PT ;  /* 0x000000020eff7812 */ /* 0x000fc8000780c0ff */
[----:B------:R-:W-:-:S10]  /*fc50*/  DADD R16, RZ, -R20 ;  /* 0x00000000ff107229 */ /* 0x000fd40000000814 */
[----:B------:R-:W-:Y:S02]  /*fc60*/  FSEL R14, R20, R16, !P0 ;  /* 0x00000010140e7208 */ /* 0x000fe40004000000 */
[----:B------:R-:W-:-:S06]  /*fc70*/  FSEL R15, R21, R17, !P0 ;  /* 0x00000011150f7208 */ /* 0x000fcc0004000000 */
[----:B------:R-:W-:-:S08]  /*fc80*/  DMUL R22, R10, R14 ;  /* 0x0000000e0a167228 */ /* 0x000fd00000000000 */
[----:B------:R-:W-:Y:S02]  /*fc90*/  DMUL R10, R24, R22 ;  /* 0x00000016180a7228 */ /* 0x000fe40000000000 */
[----:B------:R-:W-:-:S06]  /*fca0*/  FSETP.GEU.AND P2, PT, |R23|, 6.5827683646048100446e-37, PT ;  /* 0x036000001700780b */ /* 0x000fcc0003f4e200 */
        /* <DEDUP_REMOVED lines=12> */
.L_x_108:
        /* <DEDUP_REMOVED lines=25> */
.L_x_110:
[----:B------:R-:W-:-:S07]  /*ff00*/  VIADD R36, R21, 0x1 ;  /* 0x0000000115247836 */ /* 0x000fce0000000000 */
.L_x_109:
        /* <DEDUP_REMOVED lines=10> */
[----:B------:R-:W-:Y:S01]  /*ffb0*/  MOV R35, 0x3da8ff83 ;  /* 0x3da8ff8300237802 */ /* 0x000fe20000000f00 */
[----:B------:R-:W-:Y:S01]  /*ffc0*/  DSETP.NEU.AND P1, PT, |R18|, +INF , PT ;  /* 0x7ff000001200742a */ /* 0x000fe20003f2d200 */
        /* <DEDUP_REMOVED lines=8> */
[----:B----4-:R-:W-:Y:S02]  /*10050*/  DFMA R20, R16, R20, R28 ;  /* 0x000000141014722b */ /* 0x010fe4000000001c */
[----:B------:R-:W-:-:S06]  /*10060*/  @!P1 DMUL R28, RZ, R18 ;  /* 0x00000012ff1c9228 */ /* 0x000fcc0000000000 */
        /* <DEDUP_REMOVED lines=8> */
[----:B------:R-:W-:Y:S01]  /*100f0*/  @!P1 IMAD.MOV.U32 R14, RZ, RZ, 0x1 ;  /* 0x00000001ff0e9424 */ /* 0x000fe200078e00ff */
        /* <DEDUP_REMOVED lines=24> */
.L_x_112:
[----:B------:R-:W-:-:S07]  /*10280*/  VIADD R14, R21, 0x1 ;  /* 0x00000001150e7836 */ /* 0x000fce0000000000 */
.L_x_111:
        /* <DEDUP_REMOVED lines=11> */
[----:B------:R-:W-:Y:S02]  /*10340*/  ISETP.NE.U32.AND P0, PT, R15, 0x1, PT ;  /* 0x000000010f00780c */ /* 0x000fe40003f05070 */
[----:B------:R-:W-:Y:S02]  /*10350*/  MOV R15, 0x3da8ff83 ;  /* 0x3da8ff83000f7802 */ /* 0x000fe40000000f00 */
[----:B------:R-:W-:Y:S02]  /*10360*/  FSEL R36, R36, -8.06006814911005101289e+34, !P0 ;  /* 0xf9785eba24247808 */ /* 0x000fe40004000000 */
[----:B------:R-:W-:-:S06]  /*10370*/  FSEL R37, -R15, 0.11223486810922622681, !P0 ;  /* 0x3de5db650f257808 */ /* 0x000fcc0004000100 */
[----:B--2---:R-:W-:-:S08]  /*10380*/  DFMA R20, R34, R36, R20 ;  /* 0x000000242214722b */ /* 0x004fd00000000014 */
[----:B------:R-:W-:-:S08]  /*10390*/  DFMA R20, R34, R20, R22 ;  /* 0x000000142214722b */ /* 0x000fd00000000016 */
[----:B---3--:R-:W-:Y:S02]  /*103a0*/  DFMA R16, R34, R20, R16 ;  /* 0x000000142210722b */ /* 0x008fe40000000010 */
[----:B------:R-:W1:Y:S01]  /*103b0*/  MUFU.RCP64H R21, R13 ;  /* 0x0000000d00157308 */ /* 0x000e620000001800 */
[----:B------:R-:W-:-:S05]  /*103c0*/  IMAD.MOV.U32 R20, RZ, RZ, 0x1 ;  /* 0x00000001ff147424 */ /* 0x000fca00078e00ff */
[----:B------:R-:W-:-:S08]  /*103d0*/  DFMA R16, R34, R16, R18 ;  /* 0x000000102210722b */ /* 0x000fd00000000012 */
[----:B----4-:R-:W-:Y:S02]  /*103e0*/  DFMA R16, R34, R16, R24 ;  /* 0x000000102210722b */ /* 0x010fe40000000018 */
[----:B-1----:R-:W-:-:S06]  /*103f0*/  DFMA R18, -R12, R20, 1 ;  /* 0x3ff000000c12742b */ /* 0x002fcc0000000114 */
[----:B------:R-:W-:Y:S02]  /*10400*/  DFMA R16, R34, R16, R26 ;  /* 0x000000102210722b */ /* 0x000fe4000000001a */
[----:B------:R-:W-:-:S06]  /*10410*/  DFMA R22, R18, R18, R18 ;  /* 0x000000121216722b */ /* 0x000fcc0000000012 */
[----:B------:R-:W-:Y:S02]  /*10420*/  DFMA R28, R16, R28, R28 ;  /* 0x0000001c101c722b */ /* 0x000fe4000000001c */
[----:B------:R-:W-:Y:S02]  /*10430*/  DFMA R16, R34, R16, 1 ;  /* 0x3ff000002210742b */ /* 0x000fe40000000010 */
[----:B------:R-:W-:-:S08]  /*10440*/  DFMA R22, R20, R22, R20 ;  /* 0x000000161416722b */ /* 0x000fd00000000014 */
[----:B------:R-:W-:Y:S01]  /*10450*/  FSEL R18, R16, R28, !P0 ;  /* 0x0000001c10127208 */ /* 0x000fe20004000000 */
[----:B------:R-:W-:Y:S01]  /*10460*/  DFMA R20, -R12, R22, 1 ;  /* 0x3ff000000c14742b */ /* 0x000fe20000000116 */
[----:B------:R-:W-:Y:S02]  /*10470*/  FSEL R19, R17, R29, !P0 ;  /* 0x0000001d11137208 */ /* 0x000fe40004000000 */
[----:B------:R-:W-:-:S04]  /*10480*/  LOP3.LUT P0, RZ, R14, 0x2, RZ, 0xc0, !PT ;  /* 0x000000020eff7812 */ /* 0x000fc8000780c0ff */
[----:B------:R-:W-:-:S10]  /*10490*/  DADD R16, RZ, -R18 ;  /* 0x00000000ff107229 */ /* 0x000fd40000000812 */
[----:B------:R-:W-:Y:S02]  /*104a0*/  FSEL R14, R18, R16, !P0 ;  /* 0x00000010120e7208 */ /* 0x000fe40004000000 */
[----:B------:R-:W-:Y:S01]  /*104b0*/  FSEL R15, R19, R17, !P0 ;  /* 0x00000011130f7208 */ /* 0x000fe20004000000 */
[----:B------:R-:W-:-:S05]  /*104c0*/  DFMA R16, R22, R20, R22 ;  /* 0x000000141610722b */ /* 0x000fca0000000016 */
[----:B------:R-:W-:-:S08]  /*104d0*/  DMUL R22, R8, R14 ;  /* 0x0000000e08167228 */ /* 0x000fd00000000000 */
[----:B------:R-:W-:Y:S02]  /*104e0*/  DMUL R20, R16, R22 ;  /* 0x0000001610147228 */ /* 0x000fe40000000000 */
[----:B------:R-:W-:-:S06]  /*104f0*/  FSETP.GEU.AND P1, PT, |R23|, 6.5827683646048100446e-37, PT ;  /* 0x036000001700780b */ /* 0x000fcc0003f2e200 */
[----:B------:R-:W-:-:S08]  /*10500*/  DFMA R8, -R12, R20, R22 ;  /* 0x000000140c08722b */ /* 0x000fd00000000116 */
[----:B------:R-:W-:-:S10]  /*10510*/  DFMA R20, R16, R8, R20 ;  /* 0x000000081014722b */ /* 0x000fd40000000014 */
[----:B------:R-:W-:-:S05]  /*10520*/  FFMA R8, RZ, R13, R21 ;  /* 0x0000000dff087223 */ /* 0x000fca0000000015 */
[----:B------:R-:W-:Y:S02]  /*10530*/  FSETP.GT.AND P0, PT, |R8|, 1.469367938527859385e-39, PT ;  /* 0x001000000800780b */ /* 0x000fe40003f04200 */
[----:B------:R-:W-:-:S11]  /*10540*/  CS2R R8, SRZ ;  /* 0x0000000000087805 */ /* 0x000fd6000001ff00 */
[----:B------:R-:W-:Y:S05]  /*10550*/  @P0 BRA P1, `(.L_x_113) ;  /* 0x0000000000140947 */ /* 0x000fea0000800000 */
[----:B------:R-:W-:Y:S01]  /*10560*/  IMAD.MOV.U32 R24, RZ, RZ, R22 ;  /* 0x000000ffff187224 */ /* 0x000fe200078e0016 */
[----:B------:R-:W-:Y:S01]  /*10570*/  MOV R22, 0x105b0 ;  /* 0x000105b000167802 */ /* 0x000fe20000000f00 */
[----:B------:R-:W-:Y:S02]  /*10580*/  IMAD.MOV.U32 R20, RZ, RZ, R12 ;  /* 0x000000ffff147224 */ /* 0x000fe400078e000c */
[----:B------:R-:W-:-:S07]  /*10590*/  IMAD.MOV.U32 R21, RZ, RZ, R13 ;  /* 0x000000ffff157224 */ /* 0x000fce00078e000d */
[----:B0-----:R-:W-:Y:S05]  /*105a0*/  CALL.REL.NOINC `($__internal_1_$__cuda_sm20_div_rn_f64_full) ;  /* 0x00000014008c7944 */ /* 0x001fea0003c00000 */
.L_x_113:
[----:B------:R1:W5:Y:S04]  /*105b0*/  LDG.E.64 R12, desc[UR8][R32.64] ;  /* 0x00000008200c7981 */ /* 0x000368000c1e1b00 */
[----:B------:R1:W5:Y:S04]  /*105c0*/  LDG.E.64 R14, desc[UR8][R32.64+0x8] ;  /* 0x00000808200e7981 */ /* 0x000368000c1e1b00 */
[----:B------:R1:W5:Y:S04]  /*105d0*/  LDG.E.64 R16, desc[UR8][R32.64+0x10] ;  /* 0x0000100820107981 */ /* 0x000368000c1e1b00 */
[----:B------:R1:W5:Y:S01]  /*105e0*/  LDG.E.64 R18, desc[UR8][R32.64+0x30] ;  /* 0x0000300820127981 */ /* 0x000362000c1e1b00 */
[----:B------:R-:W-:Y:S01]  /*105f0*/  UISETP.NE.AND UP0, UPT, UR10, URZ, UPT ;  /* 0x000000ff0a00728c */ /* 0x000fe2000bf05270 */
[----:B------:R-:W-:Y:S01]  /*10600*/  DADD R10, R20, R10 ;  /* 0x00000000140a7229 */ /* 0x000fe2000000000a */
[----:B------:R-:W-:Y:S01]  /*10610*/  MOV R27, RZ ;  /* 0x000000ff001b7202 */ /* 0x000fe20000000f00 */
[----:B------:R-:W-:Y:S01]  /*10620*/  DADD R6, R6, R6 ;  /* 0x0000000006067229 */ /* 0x000fe20000000006 */
[----:B------:R-:W-:-:S05]  /*10630*/  CS2R R22, SRZ ;  /* 0x0000000000167805 */ /* 0x000fca000001ff00 */
[----:B-1----:R-:W-:Y:S05]  /*10640*/  BRA.U !UP0, `(.L_x_114) ;  /* 0x0000000908d47547 */ /* 0x002fea000b800000 */
[----:B------:R-:W1:Y:S01]  /*10650*/  LDCU.U16 UR7, c[0x0][0x39c] ;  /* 0x00007380ff0777ac */ /* 0x000e620008000400 */
[----:B------:R-:W-:Y:S01]  /*10660*/  ISETP.NE.U32.AND P0, PT, RZ, UR4, PT ;  /* 0x00000004ff007c0c */ /* 0x000fe2000bf05070 */
[----:B------:R-:W-:Y:S01]  /*10670*/  IMAD.MOV.U32 R34, RZ, RZ, RZ ;  /* 0x000000ffff227224 */ /* 0x000fe200078e00ff */
[----:B------:R-:W-:Y:S02]  /*10680*/  MOV R31, R0 ;  /* 0x00000000001f7202 */ /* 0x000fe40000000f00 */
[----:B------:R-:W-:Y:S01]  /*10690*/  LOP3.LUT R30, RZ, UR4, RZ, 0x33, !PT ;  /* 0x00000004ff1e7c12 */ /* 0x000fe2000f8e33ff */
[----:B-1----:R-:W1:Y:S01]  /*106a0*/  I2F.U16.RP R20, UR7 ;  /* 0x0000000700147d06 */ /* 0x002e620008109000 */
[----:B------:R-:W2:Y:S07]  /*106b0*/  LDCU.U16 UR7, c[0x0][0x39c] ;  /* 0x00007380ff0777ac */ /* 0x000eae0008000400 */
[----:B-1----:R-:W1:Y:S02]  /*106c0*/  MUFU.RCP R20, R20 ;  /* 0x0000001400147308 */ /* 0x002e640000001000 */
[----:B-1----:R-:W-:-:S06]  /*106d0*/  VIADD R8, R20, 0xffffffe ;  /* 0x0ffffffe14087836 */ /* 0x002fcc0000000000 */
[----:B------:R1:W3:Y:S02]  /*106e0*/  F2I.FTZ.U32.TRUNC.NTZ R9, R8 ;  /* 0x0000000800097305 */ /* 0x0002e4000021f000 */
[----:B-1----:R-:W-:Y:S02]  /*106f0*/  IMAD.MOV.U32 R8, RZ, RZ, RZ ;  /* 0x000000ffff087224 */ /* 0x002fe400078e00ff */
[----:B---3--:R-:W-:-:S04]  /*10700*/  IMAD.MOV R35, RZ, RZ, -R9 ;  /* 0x000000ffff237224 */ /* 0x008fc800078e0a09 */
[----:B------:R-:W-:-:S04]  /*10710*/  IMAD R35, R35, UR4, RZ ;  /* 0x0000000423237c24 */ /* 0x000fc8000f8e02ff */
[----:B------:R-:W-:Y:S01]  /*10720*/  IMAD.HI.U32 R35, R9, R35, R8 ;  /* 0x0000002309237227 */ /* 0x000fe200078e0008 */
[----:B--2---:R-:W-:-:S07]  /*10730*/  CS2R R8, SRZ ;  /* 0x0000000000087805 */ /* 0x004fce000001ff00 */
.L_x_117:
[----:B------:R-:W1:Y:S02]  /*10740*/  LDC.64 R26, c[0x0][0x380] ;  /* 0x0000e000ff1a7b82 */ /* 0x000e640000000a00 */
[----:B-1----:R-:W-:-:S05]  /*10750*/  IMAD.WIDE R26, R31, 0x4, R26 ;  /* 0x000000041f1a7825 */ /* 0x002fca00078e021a */
[----:B------:R-:W2:Y:S01]  /*10760*/  LDG.E R38, desc[UR8][R26.64] ;  /* 0x000000081a267981 */ /* 0x000ea2000c1e1900 */
[----:B------:R-:W1:Y:S01]  /*10770*/  I2F.U16.RP R28, UR7 ;  /* 0x00000007001c7d06 */ /* 0x000e620008109000 */
[----:B------:R-:W-:Y:S01]  /*10780*/  IMAD.HI.U32 R25, R35, R34, RZ ;  /* 0x0000002223197227 */ /* 0x000fe200078e00ff */
[----:B------:R-:W-:Y:S01]  /*10790*/  IADD3 R36, PT, PT, R34, 0x1, RZ ;  /* 0x0000000122247810 */ /* 0x000fe20007ffe0ff */
[----:B------:R-:W-:Y:S01]  /*107a0*/  UMOV UR12, 0xfefa39ef ;  /* 0xfefa39ef000c7882 */ /* 0x000fe20000000000 */
[----:B------:R-:W-:Y:S01]  /*107b0*/  UMOV UR13, 0x3fe62e42 ;  /* 0x3fe62e42000d7882 */ /* 0x000fe20000000000 */
[----:B------:R-:W-:Y:S01]  /*107c0*/  IMAD.MOV R29, RZ, RZ, -R25 ;  /* 0x000000ffff1d7224 */ /* 0x000fe200078e0a19 */
[----:B------:R-:W-:Y:S01]  /*107d0*/  UMOV UR14, 0x3b39803f ;  /* 0x3b39803f000e7882 */ /* 0x000fe20000000000 */
[----:B------:R-:W-:Y:S01]  /*107e0*/  UMOV UR15, 0x3c7abc9e ;  /* 0x3c7abc9e000f7882 */ /* 0x000fe20000000000 */
[----:B------:R-:W-:Y:S01]  /*107f0*/  IMAD.MOV.U32 R50, RZ, RZ, -0x35dec16 ;  /* 0xfca213eaff327424 */ /* 0x000fe200078e00ff */
[----:B------:R-:W-:Y:S01]  /*10800*/  UMOV UR16, 0x69ce2bdf ;  /* 0x69ce2bdf00107882 */ /* 0x000fe20000000000 */
[----:B------:R-:W-:Y:S01]  /*10810*/  IMAD R24, R29, UR4, R34 ;  /* 0x000000041d187c24 */ /* 0x000fe2000f8e0222 */
[----:B------:R-:W-:Y:S01]  /*10820*/  UMOV UR17, 0x3e5ade15 ;  /* 0x3e5ade1500117882 */ /* 0x000fe20000000000 */
[----:B------:R-:W-:Y:S01]  /*10830*/  IMAD.MOV.U32 R51, RZ, RZ, 0x3e928af3 ;  /* 0x3e928af3ff337424 */ /* 0x000fe200078e00ff */
[----:B-1----:R-:W1:Y:S02]  /*10840*/  MUFU.RCP R28, R28 ;  /* 0x0000001c001c7308 */ /* 0x002e640000001000 */
[----:B------:R-:W-:-:S13]  /*10850*/  ISETP.GE.U32.AND P1, PT, R24, UR4, PT ;  /* 0x0000000418007c0c */ /* 0x000fda000bf26070 */
[----:B------:R-:W-:Y:S02]  /*10860*/  @P1 VIADD R24, R24, -UR4 ;  /* 0x8000000418181c36 */ /* 0x000fe40008000000 */
[----:B------:R-:W-:Y:S02]  /*10870*/  @P1 VIADD R25, R25, 0x1 ;  /* 0x0000000119191836 */ /* 0x000fe40000000000 */
[----:B-1----:R-:W-:Y:S01]  /*10880*/  VIADD R20, R28, 0xffffffe ;  /* 0x0ffffffe1c147836 */ /* 0x002fe20000000000 */
[----:B------:R-:W-:-:S03]  /*10890*/  ISETP.GE.U32.AND P2, PT, R24, UR4, PT ;  /* 0x0000000418007c0c */ /* 0x000fc6000bf46070 */
[----:B------:R1:W3:Y:S02]  /*108a0*/  F2I.FTZ.U32.TRUNC.NTZ R21, R20 ;  /* 0x0000001400157305 */ /* 0x0002e4000021f000 */
[----:B-1----:R-:W-:-:S08]  /*108b0*/  IMAD.MOV.U32 R20, RZ, RZ, RZ ;  /* 0x000000ffff147224 */ /* 0x002fd000078e00ff */
[----:B------:R-:W-:Y:S02]  /*108c0*/  @P2 VIADD R25, R25, 0x1 ;  /* 0x0000000119192836 */ /* 0x000fe40000000000 */
[----:B---3--:R-:W-:-:S03]  /*108d0*/  IMAD.MOV R35, RZ, RZ, -R21 ;  /* 0x000000ffff237224 */ /* 0x008fc600078e0a15 */
[----:B------:R-:W-:Y:S02]  /*108e0*/  SEL R39, R30, R25, !P0 ;  /* 0x000000191e277207 */ /* 0x000fe40004000000 */
[----:B------:R-:W-:Y:S01]  /*108f0*/  ISETP.NE.U32.AND P0, PT, RZ, UR4, PT ;  /* 0x00000004ff007c0c */ /* 0x000fe2000bf05070 */
[----:B------:R-:W-:Y:S01]  /*10900*/  IMAD R35, R35, UR4, RZ ;  /* 0x0000000423237c24 */ /* 0x000fe2000f8e02ff */
[----:B------:R-:W-:Y:S01]  /*10910*/  LOP3.LUT R30, RZ, UR4, RZ, 0x33, !PT ;  /* 0x00000004ff1e7c12 */ /* 0x000fe2000f8e33ff */
[----:B------:R-:W1:Y:S02]  /*10920*/  I2F.F64.U32 R24, R39 ;  /* 0x0000002700187312 */ /* 0x000e640000201800 */
[----:B------:R-:W-:-:S06]  /*10930*/  IMAD.HI.U32 R35, R21, R35, R20 ;  /* 0x0000002315237227 */ /* 0x000fcc00078e0014 */
[----:B------:R-:W-:-:S04]  /*10940*/  IMAD.HI.U32 R29, R35, R36, RZ ;  /* 0x00000024231d7227 */ /* 0x000fc800078e00ff */
[----:B------:R-:W-:Y:S01]  /*10950*/  IMAD.MOV R21, RZ, RZ, -R29 ;  /* 0x000000ffff157224 */ /* 0x000fe200078e0a1d */
[----:B-1---5:R-:W-:-:S03]  /*10960*/  DADD R24, -R16, R24 ;  /* 0x0000000010187229 */ /* 0x022fc60000000118 */
[----:B------:R-:W-:Y:S02]  /*10970*/  IMAD R20, R21, UR4, R36 ;  /* 0x0000000415147c24 */ /* 0x000fe4000f8e0224 */
[----:B------:R-:W-:-:S03]  /*10980*/  IMAD.MOV R21, RZ, RZ, -R39 ;  /* 0x000000ffff157224 */ /* 0x000fc600078e0a27 */
[----:B------:R-:W-:Y:S01]  /*10990*/  ISETP.GE.U32.AND P3, PT, R20, UR4, PT ;  /* 0x0000000414007c0c */ /* 0x000fe2000bf66070 */
[----:B------:R-:W-:-:S12]  /*109a0*/  IMAD R28, R21, UR4, R34 ;  /* 0x00000004151c7c24 */ /* 0x000fd8000f8e0222 */
[----:B------:R-:W-:Y:S01]  /*109b0*/  @P3 IADD3 R20, PT, PT, R20, -UR4, RZ ;  /* 0x8000000414143c10 */ /* 0x000fe2000fffe0ff */
[----:B------:R-:W-:-:S03]  /*109c0*/  @P3 VIADD R29, R29, 0x1 ;  /* 0x000000011d1d3836 */ /* 0x000fc60000000000 */
[----:B------:R-:W-:Y:S02]  /*109d0*/  ISETP.GE.U32.AND P1, PT, R20, UR4, PT ;  /* 0x0000000414007c0c */ /* 0x000fe4000bf26070 */
[----:B------:R-:W1:Y:S11]  /*109e0*/  I2F.F64.U32 R20, R28 ;  /* 0x0000001c00147312 */ /* 0x000e760000201800 */
[----:B------:R-:W-:Y:S01]  /*109f0*/  @P1 VIADD R29, R29, 0x1 ;  /* 0x000000011d1d1836 */ /* 0x000fe20000000000 */
[----:B-1----:R-:W-:-:S04]  /*10a00*/  DADD R20, -R14, R20 ;  /* 0x000000000e147229 */ /* 0x002fc80000000114 */
[----:B------:R-:W-:-:S04]  /*10a10*/  SEL R46, R30, R29, !P0 ;  /* 0x0000001d1e2e7207 */ /* 0x000fc80004000000 */
[----:B------:R-:W1:Y:S01]  /*10a20*/  I2F.F64.U32 R44, R46 ;  /* 0x0000002e002c7312 */ /* 0x000e620000201800 */
[----:B------:R-:W-:-:S04]  /*10a30*/  IMAD.MOV R29, RZ, RZ, -R46 ;  /* 0x000000ffff1d7224 */ /* 0x000fc800078e0a2e */
[----:B------:R-:W-:Y:S01]  /*10a40*/  IMAD R42, R29, UR4, R36 ;  /* 0x000000041d2a7c24 */ /* 0x000fe2000f8e0224 */
[-C--:B------:R-:W-:Y:S02]  /*10a50*/  DMUL R28, R6, R20.reuse ;  /* 0x00000014061c7228 */ /* 0x080fe40000000000 */
[----:B------:R-:W-:-:S03]  /*10a60*/  DMUL R36, R2, R20 ;  /* 0x0000001402247228 */ /* 0x000fc60000000000 */
[----:B------:R-:W3:Y:S03]  /*10a70*/  I2F.F64.U32 R42, R42 ;  /* 0x0000002a002a7312 */ /* 0x000ee60000201800 */
[----:B------:R-:W-:-:S08]  /*10a80*/  DMUL R40, R28, R24 ;  /* 0x000000181c287228 */ /* 0x000fd00000000000 */
[----:B------:R-:W-:Y:S02]  /*10a90*/  DFMA R40, R20, R36, -R40 ;  /* 0x000000241428722b */ /* 0x000fe40000000828 */
[----:B-1----:R-:W-:Y:S02]  /*10aa0*/  DADD R36, -R16, R44 ;  /* 0x0000000010247229 */ /* 0x002fe4000000012c */
[----:B---3--:R-:W-:Y:S02]  /*10ab0*/  DADD R28, -R14, R42 ;  /* 0x000000000e1c7229 */ /* 0x008fe4000000012a */
[----:B------:R-:W-:-:S06]  /*10ac0*/  DMUL R20, R10, R24 ;  /* 0x000000180a147228 */ /* 0x000fcc0000000000 */
[----:B------:R-:W-:Y:S02]  /*10ad0*/  DMUL R44, R6, R28 ;  /* 0x0000001c062c7228 */ /* 0x000fe40000000000 */
[----:B------:R-:W-:Y:S02]  /*10ae0*/  DFMA R24, R24, R20, R40 ;  /* 0x000000141818722b */ /* 0x000fe40000000028 */
[----:B------:R-:W-:Y:S01]  /*10af0*/  DMUL R42, R2, R28 ;  /* 0x0000001c022a7228 */ /* 0x000fe20000000000 */
[----:B------:R-:W-:Y:S01]  /*10b00*/  MOV R40, 0x652b82fe ;  /* 0x652b82fe00287802 */ /* 0x000fe20000000f00 */
[----:B------:R-:W-:Y:S02]  /*10b10*/  IMAD.MOV.U32 R41, RZ, RZ, 0x3ff71547 ;  /* 0x3ff71547ff297424 */ /* 0x000fe400078e00ff */
[----:B------:R-:W-:-:S04]  /*10b20*/  DMUL R44, R44, R36 ;  /* 0x000000242c2c7228 */ /* 0x000fc80000000000 */
[----:B------:R-:W-:-:S04]  /*10b30*/  DFMA R20, R24, -R40, 6.75539944105574400000e+15 ;  /* 0x433800001814742b */ /* 0x000fc80000000828 */
[----:B------:R-:W-:Y:S02]  /*10b40*/  DFMA R28, R28, R42, -R44 ;  /* 0x0000002a1c1c722b */ /* 0x000fe4000000082c */
[----:B------:R-:W-:Y:S02]  /*10b50*/  DMUL R44, R10, R36 ;  /* 0x000000240a2c7228 */ /* 0x000fe40000000000 */
[----:B------:R-:W-:-:S06]  /*10b60*/  DADD R42, R20, -6.75539944105574400000e+15 ;  /* 0xc3380000142a7429 */ /* 0x000fcc0000000000 */
[----:B------:R-:W-:Y:S02]  /*10b70*/  DFMA R28, R36, R44, R28 ;  /* 0x0000002c241c722b */ /* 0x000fe4000000001c */
[----:B------:R-:W-:-:S06]  /*10b80*/  DFMA R44, R42, -UR12, -R24 ;  /* 0x8000000c2a2c7c2b */ /* 0x000fcc0008000818 */
[----:B------:R-:W-:Y:S02]  /*10b90*/  DFMA R36, R28, -R40, 6.75539944105574400000e+15 ;  /* 0x433800001c24742b */ /* 0x000fe40000000828 */
[----:B------:R-:W-:-:S06]  /*10ba0*/  DFMA R42, R42, -UR14, R44 ;  /* 0x8000000e2a2a7c2b */ /* 0x000fcc000800002c */
[----:B------:R-:W-:Y:S02]  /*10bb0*/  DADD R46, R36, -6.75539944105574400000e+15 ;  /* 0xc3380000242e7429 */ /* 0x000fe40000000000 */
[----:B------:R-:W-:-:S06]  /*10bc0*/  DFMA R40, R42, UR16, R50 ;  /* 0x000000102a287c2b */ /* 0x000fcc0008000032 */
[----:B------:R-:W-:Y:S01]  /*10bd0*/  DFMA R48, R46, -UR12, -R28 ;  /* 0x8000000c2e307c2b */ /* 0x000fe2000800081c */
[----:B------:R-:W-:Y:S01]  /*10be0*/  UMOV UR12, 0x62401315 ;  /* 0x62401315000c7882 */ /* 0x000fe20000000000 */
[----:B------:R-:W-:Y:S02]  /*10bf0*/  UMOV UR13, 0x3ec71dee ;  /* 0x3ec71dee000d7882 */ /* 0x000fe40000000000 */
[----:B------:R-:W-:-:S04]  /*10c00*/  DFMA R44, R42, R40, UR12 ;  /* 0x0000000c2a2c7e2b */ /* 0x000fc80008000028 */
[----:B------:R-:W-:Y:S01]  /*10c10*/  DFMA R40, R46, -UR14, R48 ;  /* 0x8000000e2e287c2b */ /* 0x000fe20008000030 */
[----:B------:R-:W-:Y:S01]  /*10c20*/  UMOV UR14, 0x7c89eb71 ;  /* 0x7c89eb71000e7882 */ /* 0x000fe20000000000 */
[----:B------:R-:W-:Y:S01]  /*10c30*/  UMOV UR15, 0x3efa0199 ;  /* 0x3efa0199000f7882 */ /* 0x000fe20000000000 */
[----:B------:R-:W-:Y:S02]  /*10c40*/  DADD R48, -RZ, -R24 ;  /* 0x00000000ff307229 */ /* 0x000fe40000000918 */
[----:B------:R-:W-:-:S03]  /*10c50*/  DFMA R44, R42, R44, UR14 ;  /* 0x0000000e2a2c7e2b */ /* 0x000fc6000800002c */
[----:B------:R-:W-:Y:S01]  /*10c60*/  DFMA R46, R40, UR16, R50 ;  /* 0x00000010282e7c2b */ /* 0x000fe20008000032 */
[----:B------:R-:W-:Y:S01]  /*10c70*/  UMOV UR16, 0x14761f65 ;  /* 0x14761f6500107882 */ /* 0x000fe20000000000 */
[----:B------:R-:W-:-:S03]  /*10c80*/  UMOV UR17, 0x3f2a01a0 ;  /* 0x3f2a01a000117882 */ /* 0x000fc60000000000 */
[----:B------:R-:W-:Y:S01]  /*10c90*/  DFMA R44, R42, R44, UR16 ;  /* 0x000000102a2c7e2b */ /* 0x000fe2000800002c */
[----:B------:R-:W-:Y:S02]  /*10ca0*/  IMAD.MOV.U32 R50, RZ, RZ, R49 ;  /* 0x000000ffff327224 */ /* 0x000fe400078e0031 */
[----:B------:R-:W-:Y:S01]  /*10cb0*/  DFMA R46, R40, R46, UR12 ;  /* 0x0000000c282e7e2b */ /* 0x000fe2000800002e */
[----:B------:R-:W-:Y:S01]  /*10cc0*/  UMOV UR12, 0x1852b7af ;  /* 0x1852b7af000c7882 */ /* 0x000fe20000000000 */
[----:B------:R-:W-:Y:S01]  /*10cd0*/  UMOV UR13, 0x3f56c16c ;  /* 0x3f56c16c000d7882 */ /* 0x000fe20000000000 */
[----:B------:R-:W-:Y:S02]  /*10ce0*/  FSETP.GEU.AND P1, PT, |R50|, 4.1917929649353027344, PT ;  /* 0x4086232b3200780b */ /* 0x000fe40003f2e200 */
[----:B------:R-:W-:-:S03]  /*10cf0*/  DFMA R44, R42, R44, UR12 ;  /* 0x0000000c2a2c7e2b */ /* 0x000fc6000800002c */
[----:B------:R-:W-:Y:S01]  /*10d00*/  DFMA R46, R40, R46, UR14 ;  /* 0x0000000e282e7e2b */ /* 0x000fe2000800002e */
[----:B------:R-:W-:Y:S01]  /*10d10*/  UMOV UR14, 0x11122322 ;  /* 0x11122322000e7882 */ /* 0x000fe20000000000 */
[----:B------:R-:W-:-:S03]  /*10d20*/  UMOV UR15, 0x3f811111 ;  /* 0x3f811111000f7882 */ /* 0x000fc60000000000 */
        /* <DEDUP_REMOVED lines=13> */
[----:B------:R-:W-:-:S05]  /*10e00*/  DFMA R46, R40, R46, UR16 ;  /* 0x00000010282e7e2b */ /* 0x000fca000800002e */
[----:B------:R-:W-:-:S03]  /*10e10*/  DFMA R44, R42, R44, 1 ;  /* 0x3ff000002a2c742b */ /* 0x000fc6000000002c */
[----:B------:R-:W-:-:S05]  /*10e20*/  DFMA R46, R40, R46, UR12 ;  /* 0x0000000c282e7e2b */ /* 0x000fca000800002e */
[----:B------:R-:W-:Y:S02]  /*10e30*/  DFMA R44, R42, R44, 1 ;  /* 0x3ff000002a2c742b */ /* 0x000fe4000000002c */
[----:B------:R-:W-:Y:S02]  /*10e40*/  DADD R42, -RZ, -R28 ;  /* 0x00000000ff2a7229 */ /* 0x000fe4000000091c */
[----:B------:R-:W-:-:S06]  /*10e50*/  DFMA R46, R40, R46, UR14 ;  /* 0x0000000e282e7e2b */ /* 0x000fcc000800002e */
[----:B------:R-:W-:Y:S01]  /*10e60*/  LEA R49, R20, R45, 0x14 ;  /* 0x0000002d14317211 */ /* 0x000fe200078ea0ff */
[----:B------:R-:W-:Y:S01]  /*10e70*/  IMAD.MOV.U32 R48, RZ, RZ, R44 ;  /* 0x000000ffff307224 */ /* 0x000fe200078e002c */
[----:B------:R-:W-:Y:S01]  /*10e80*/  DFMA R46, R40, R46, 1 ;  /* 0x3ff00000282e742b */ /* 0x000fe2000000002e */
[----:B--2---:R-:W1:Y:S01]  /*10e90*/  I2F.F64 R38, R38 ;  /* 0x0000002600267312 */ /* 0x004e620000201c00 */
[----:B------:R-:W-:Y:S09]  /*10ea0*/  @!P1 BRA `(.L_x_115) ;  /* 0x0000000000349947 */ /* 0x000ff20003800000 */
        /* <DEDUP_REMOVED lines=13> */
.L_x_115:
[----:B------:R-:W-:Y:S01]  /*10f80*/  DFMA R48, R12, R48, R18 ;  /* 0x000000300c30722b */ /* 0x000fe20000000012 */
[----:B------:R-:W-:Y:S01]  /*10f90*/  FSETP.GEU.AND P1, PT, |R43|, 4.1917929649353027344, PT ;  /* 0x4086232b2b00780b */ /* 0x000fe20003f2e200 */
[----:B------:R-:W-:-:S06]  /*10fa0*/  DFMA R46, R40, R46, 1 ;  /* 0x3ff00000282e742b */ /* 0x000fcc000000002e */
[C---:B-1----:R-:W-:Y:S02]  /*10fb0*/  DADD R38, R48.reuse, -R38 ;  /* 0x0000000030267229 */ /* 0x042fe40000000826 */
[----:B------:R-:W-:Y:S02]  /*10fc0*/  DADD R8, R48, R8 ;  /* 0x0000000030087229 */ /* 0x000fe40000000008 */
[----:B------:R-:W-:Y:S01]  /*10fd0*/  LEA R21, R36, R47, 0x14 ;  /* 0x0000002f24157211 */ /* 0x000fe200078ea0ff */
[----:B------:R-:W-:-:S03]  /*10fe0*/  IMAD.MOV.U32 R20, RZ, RZ, R46 ;  /* 0x000000ffff147224 */ /* 0x000fc600078e002e */
[----:B------:R-:W-:Y:S01]  /*10ff0*/  DFMA R22, R38, R38, R22 ;  /* 0x000000262616722b */ /* 0x000fe20000000016 */
[----:B------:R-:W-:Y:S10]  /*11000*/  @!P1 BRA `(.L_x_116) ;  /* 0x0000000000349947 */ /* 0x000ff40003800000 */
        /* <DEDUP_REMOVED lines=13> */
.L_x_116:
[----:B------:R-:W2:Y:S01]  /*110e0*/  LDG.E R26, desc[UR8][R26.64+0x4] ;  /* 0x000004081a1a7981 */ /* 0x000ea2000c1e1900 */
[----:B------:R-:W-:Y:S01]  /*110f0*/  DFMA R20, R12, R20, R18 ;  /* 0x000000140c14722b */ /* 0x000fe20000000012 */
[----:B------:R-:W-:Y:S01]  /*11100*/  UIADD3 UR6, UPT, UPT, UR6, 0x2, URZ ;  /* 0x0000000206067890 */ /* 0x000fe2000fffe0ff */
[----:B------:R-:W-:Y:S01]  /*11110*/  IADD3 R34, PT, PT, R34, 0x2, RZ ;  /* 0x0000000222227810 */ /* 0x000fe20007ffe0ff */
[----:B------:R-:W-:Y:S02]  /*11120*/  VIADD R31, R31, 0x2 ;  /* 0x000000021f1f7836 */ /* 0x000fe40000000000 */
[----:B------:R-:W-:-:S03]  /*11130*/  UISETP.NE.AND UP0, UPT, UR6, URZ, UPT ;  /* 0x000000ff0600728c */ /* 0x000fc6000bf05270 */
[----:B------:R-:W-:Y:S01]  /*11140*/  DADD R8, R8, R20 ;  /* 0x0000000008087229 */ /* 0x000fe20000000014 */
[----:B--2---:R-:W1:Y:S02]  /*11150*/  I2F.F64 R24, R26 ;  /* 0x0000001a00187312 */ /* 0x004e640000201c00 */
[----:B-1----:R-:W-:-:S08]  /*11160*/  DADD R24, R20, -R24 ;  /* 0x0000000014187229 */ /* 0x002fd00000000818 */
[----:B------:R-:W-:Y:S01]  /*11170*/  DFMA R22, R24, R24, R22 ;  /* 0x000000181816722b */ /* 0x000fe20000000016 */
[----:B------:R-:W-:Y:S10]  /*11180*/  BRA.U UP0, `(.L_x_117) ;  /* 0xfffffff5006c7547 */ /* 0x000ff4000b83ffff */
[----:B------:R-:W-:-:S07]  /*11190*/  IMAD.U32 R27, RZ, RZ, UR11 ;  /* 0x0000000bff1b7e24 */ /* 0x000fce000f8e00ff */
.L_x_114:
[----:B------:R-:W-:-:S09]  /*111a0*/  UISETP.NE.AND UP0, UPT, UR5, URZ, UPT ;  /* 0x000000ff0500728c */ /* 0x000fd2000bf05270 */
[----:B------:R-:W-:Y:S05]  /*111b0*/  BRA.U !UP0, `(.L_x_118) ;  /* 0x0000000508907547 */ /* 0x000fea000b800000 */
[----:B------:R-:W1:Y:S01]  /*111c0*/  LDC.64 R20, c[0x0][0x380] ;  /* 0x0000e000ff147b82 */ /* 0x000e620000000a00 */
[----:B------:R-:W2:Y:S01]  /*111d0*/  LDCU.U16 UR5, c[0x0][0x39c] ;  /* 0x00007380ff0577ac */ /* 0x000ea20008000400 */
[----:B------:R-:W-:Y:S01]  /*111e0*/  IMAD.IADD R25, R0, 0x1, R27 ;  /* 0x0000000100197824 */ /* 0x000fe200078e021b */
[----:B--2---:R-:W2:Y:S03]  /*111f0*/  I2F.U16.RP R28, UR5 ;  /* 0x00000005001c7d06 */ /* 0x004ea60008109000 */
[----:B-1----:R-:W-:-:S05]  /*11200*/  IMAD.WIDE R20, R25, 0x4, R20 ;  /* 0x0000000419147825 */ /* 0x002fca00078e0214 */
[----:B------:R1:W3:Y:S01]  /*11210*/  LDG.E R0, desc[UR8][R20.64] ;  /* 0x0000000814007981 */ /* 0x0002e2000c1e1900 */
[----:B------:R-:W-:Y:S01]  /*11220*/  IMAD.MOV.U32 R24, RZ, RZ, RZ ;  /* 0x000000ffff187224 */ /* 0x000fe200078e00ff */
[----:B------:R-:W-:Y:S01]  /*11230*/  ISETP.NE.U32.AND P2, PT, RZ, UR4, PT ;  /* 0x00000004ff007c0c */ /* 0x000fe2000bf45070 */
[----:B------:R-:W-:Y:S01]  /*11240*/  UMOV UR5, 0x3fe62e42 ;  /* 0x3fe62e4200057882 */ /* 0x000fe20000000000 */
[----:B--2---:R-:W2:Y:S02]  /*11250*/  MUFU.RCP R28, R28 ;  /* 0x0000001c001c7308 */ /* 0x004ea40000001000 */
[----:B--2---:R-:W-:-:S06]  /*11260*/  VIADD R25, R28, 0xffffffe ;  /* 0x0ffffffe1c197836 */ /* 0x004fcc0000000000 */
[----:B------:R-:W2:Y:S02]  /*11270*/  F2I.FTZ.U32.TRUNC.NTZ R25, R25 ;  /* 0x0000001900197305 */ /* 0x000ea4000021f000 */
[----:B--2---:R-:W-:-:S05]  /*11280*/  IADD3 R29, PT, PT, RZ, -R25, RZ ;  /* 0x80000019ff1d7210 */ /* 0x004fca0007ffe0ff */
[----:B------:R-:W-:-:S04]  /*11290*/  IMAD R29, R29, UR4, RZ ;  /* 0x000000041d1d7c24 */ /* 0x000fc8000f8e02ff */
[----:B------:R-:W-:-:S06]  /*112a0*/  IMAD.HI.U32 R24, R25, R29, R24 ;  /* 0x0000001d19187227 */ /* 0x000fcc00078e0018 */
[----:B------:R-:W-:-:S04]  /*112b0*/  IMAD.HI.U32 R26, R24, R27, RZ ;  /* 0x0000001b181a7227 */ /* 0x000fc800078e00ff */
[----:B------:R-:W-:-:S04]  /*112c0*/  IMAD.MOV R24, RZ, RZ, -R26 ;  /* 0x000000ffff187224 */ /* 0x000fc800078e0a1a */
[----:B-1----:R-:W-:-:S05]  /*112d0*/  IMAD R20, R24, UR4, R27 ;  /* 0x0000000418147c24 */ /* 0x002fca000f8e021b */
[----:B------:R-:W-:-:S13]  /*112e0*/  ISETP.GE.U32.AND P0, PT, R20, UR4, PT ;  /* 0x0000000414007c0c */ /* 0x000fda000bf06070 */
[----:B------:R-:W-:Y:S02]  /*112f0*/  @P0 VIADD R20, R20, -UR4 ;  /* 0x8000000414140c36 */ /* 0x000fe40008000000 */
[----:B------:R-:W-:-:S03]  /*11300*/  @P0 VIADD R26, R26, 0x1 ;  /* 0x000000011a1a0836 */ /* 0x000fc60000000000 */
[----:B------:R-:W-:-:S13]  /*11310*/  ISETP.GE.U32.AND P1, PT, R20, UR4, PT ;  /* 0x0000000414007c0c */ /* 0x000fda000bf26070 */
[----:B------:R-:W-:Y:S02]  /*11320*/  @P1 IADD3 R26, PT, PT, R26, 0x1, RZ ;  /* 0x000000011a1a1810 */ /* 0x000fe40007ffe0ff */
[----:B------:R-:W-:-:S04]  /*11330*/  @!P2 LOP3.LUT R26, RZ, UR4, RZ, 0x33, !PT ;  /* 0x00000004ff1aac12 */ /* 0x000fc8000f8e33ff */
[----:B------:R-:W1:Y:S01]  /*11340*/  I2F.F64.U32 R24, R26 ;  /* 0x0000001a00187312 */ /* 0x000e620000201800 */
[----:B------:R-:W-:-:S04]  /*11350*/  IMAD.MOV R20, RZ, RZ, -R26 ;  /* 0x000000ffff147224 */ /* 0x000fc800078e0a1a */
[----:B------:R-:W-:Y:S01]  /*11360*/  IMAD R27, R20, UR4, R27 ;  /* 0x00000004141b7c24 */ /* 0x000fe2000f8e021b */
[----:B------:R-:W-:-:S03]  /*11370*/  UMOV UR4, 0xfefa39ef ;  /* 0xfefa39ef00047882 */ /* 0x000fc60000000000 */
[----:B------:R-:W2:Y:S01]  /*11380*/  I2F.F64.U32 R20, R27 ;  /* 0x0000001b00147312 */ /* 0x000ea20000201800 */
[----:B-1---5:R-:W-:-:S08]  /*11390*/  DADD R24, -R16, R24 ;  /* 0x0000000010187229 */ /* 0x022fd00000000118 */
[----:B------:R-:W-:Y:S02]  /*113a0*/  DMUL R10, R10, R24 ;  /* 0x000000180a0a7228 */ /* 0x000fe40000000000 */
[----:B--2---:R-:W-:-:S08]  /*113b0*/  DADD R20, -R14, R20 ;  /* 0x000000000e147229 */ /* 0x004fd00000000114 */
[-C--:B------:R-:W-:Y:S02]  /*113c0*/  DMUL R6, R6, R20.reuse ;  /* 0x0000001406067228 */ /* 0x080fe40000000000 */
[----:B------:R-:W-:-:S06]  /*113d0*/  DMUL R2, R2, R20 ;  /* 0x0000001402027228 */ /* 0x000fcc0000000000 */
[----:B------:R-:W-:-:S08]  /*113e0*/  DMUL R6, R6, R24 ;  /* 0x0000001806067228 */ /* 0x000fd00000000000 */
[----:B------:R-:W-:-:S08]  /*113f0*/  DFMA R2, R20, R2, -R6 ;  /* 0x000000021402722b */ /* 0x000fd00000000806 */
        /* <DEDUP_REMOVED lines=12> */
[----:B------:R-:W-:Y:S01]  /*114c0*/  IMAD.MOV.U32 R6, RZ, RZ, -0x35dec16 ;  /* 0xfca213eaff067424 */ /* 0x000fe200078e00ff */
[----:B------:R-:W-:Y:S01]  /*114d0*/  MOV R7, 0x3e928af3 ;  /* 0x3e928af300077802 */ /* 0x000fe20000000f00 */
        /* <DEDUP_REMOVED lines=28> */
[----:B------:R-:W-:Y:S01]  /*116a0*/  IMAD R7, R2, 0x100000, R15 ;  /* 0x0010000002077824 */ /* 0x000fe200078e020f */
[----:B---3--:R1:W2:Y:S01]  /*116b0*/  I2F.F64 R10, R0 ;  /* 0x00000000000a7312 */ /* 0x0082a20000201c00 */
        /* <DEDUP_REMOVED lines=8> */
[----:B-1----:R-:W-:Y:S02]  /*11740*/  LEA.HI R0, R2, R2, RZ, 0x1 ;  /* 0x0000000202007211 */ /* 0x002fe400078f08ff */
[----:B------:R-:W-:Y:S02]  /*11750*/  MOV R6, R14 ;  /* 0x0000000e00067202 */ /* 0x000fe40000000f00 */
[----:B------:R-:W-:-:S05]  /*11760*/  SHF.R.S32.HI R7, RZ, 0x1, R0 ;  /* 0x00000001ff077819 */ /* 0x000fca0000011400 */
[----:B------:R-:W-:Y:S02]  /*11770*/  IMAD.IADD R2, R2, 0x1, -R7 ;  /* 0x0000000102027824 */ /* 0x000fe400078e0a07 */
[----:B------:R-:W-:-:S03]  /*11780*/  IMAD R7, R7, 0x100000, R15 ;  /* 0x0010000007077824 */ /* 0x000fc600078e020f */
[----:B------:R-:W-:Y:S01]  /*11790*/  LEA R3, R2, 0x3ff00000, 0x14 ;  /* 0x3ff0000002037811 */ /* 0x000fe200078ea0ff */
[----:B------:R-:W-:-:S06]  /*117a0*/  IMAD.MOV.U32 R2, RZ, RZ, RZ ;  /* 0x000000ffff027224 */ /* 0x000fcc00078e00ff */
[----:B------:R-:W-:-:S11]  /*117b0*/  DMUL R6, R6, R2 ;  /* 0x0000000206067228 */ /* 0x000fd60000000000 */
.L_x_119:
[----:B------:R-:W-:-:S08]  /*117c0*/  DFMA R6, R12, R6, R18 ;  /* 0x000000060c06722b */ /* 0x000fd00000000012 */
[----:B--2---:R-:W-:Y:S02]  /*117d0*/  DADD R10, R6, -R10 ;  /* 0x00000000060a7229 */ /* 0x004fe4000000080a */
[----:B------:R-:W-:-:S06]  /*117e0*/  DADD R8, R8, R6 ;  /* 0x0000000008087229 */ /* 0x000fcc0000000006 */
[----:B------:R-:W-:-:S11]  /*117f0*/  DFMA R22, R10, R10, R22 ;  /* 0x0000000a0a16722b */ /* 0x000fd60000000016 */
.L_x_118:
[----:B------:R-:W2:Y:S01]  /*11800*/  MUFU.RCP64H R3, R5 ;  /* 0x0000000500037308 */ /* 0x000ea20000001800 */
[----:B------:R-:W-:Y:S01]  /*11810*/  IMAD.MOV.U32 R2, RZ, RZ, 0x1 ;  /* 0x00000001ff027424 */ /* 0x000fe200078e00ff */
[----:B------:R-:W-:-:S05]  /*11820*/  FSETP.GEU.AND P1, PT, |R23|, 6.5827683646048100446e-37, PT ;  /* 0x036000001700780b */ /* 0x000fca0003f2e200 */
[----:B--2---:R-:W-:-:S08]  /*11830*/  DFMA R6, R2, -R4, 1 ;  /* 0x3ff000000206742b */ /* 0x004fd00000000804 */
[----:B------:R-:W-:-:S08]  /*11840*/  DFMA R6, R6, R6, R6 ;  /* 0x000000060606722b */ /* 0x000fd00000000006 */
[----:B------:R-:W-:-:S08]  /*11850*/  DFMA R6, R2, R6, R2 ;  /* 0x000000060206722b */ /* 0x000fd00000000002 */
[----:B------:R-:W-:-:S08]  /*11860*/  DFMA R2, R6, -R4, 1 ;  /* 0x3ff000000602742b */ /* 0x000fd00000000804 */
[----:B------:R-:W-:-:S08]  /*11870*/  DFMA R6, R6, R2, R6 ;  /* 0x000000020606722b */ /* 0x000fd00000000006 */
[----:B------:R-:W-:-:S08]  /*11880*/  DMUL R20, R6, R22 ;  /* 0x0000001606147228 */ /* 0x000fd00000000000 */
[----:B------:R-:W-:-:S08]  /*11890*/  DFMA R2, R20, -R4, R22 ;  /* 0x800000041402722b */ /* 0x000fd00000000016 */
[----:B------:R-:W-:-:S10]  /*118a0*/  DFMA R20, R6, R2, R20 ;  /* 0x000000020614722b */ /* 0x000fd40000000014 */
[----:B-1----:R-:W-:-:S05]  /*118b0*/  FFMA R0, RZ, R5, R21 ;  /* 0x00000005ff007223 */ /* 0x002fca0000000015 */
[----:B------:R-:W-:-:S13]  /*118c0*/  FSETP.GT.AND P0, PT, |R0|, 1.469367938527859385e-39, PT ;  /* 0x001000000000780b */ /* 0x000fda0003f04200 */
[----:B------:R-:W-:Y:S05]  /*118d0*/  @P0 BRA P1, `(.L_x_120) ;  /* 0x0000000000140947 */ /* 0x000fea0000800000 */
[----:B------:R-:W-:Y:S01]  /*118e0*/  IMAD.MOV.U32 R24, RZ, RZ, R22 ;  /* 0x000000ffff187224 */ /* 0x000fe200078e0016 */
[----:B------:R-:W-:Y:S01]  /*118f0*/  MOV R21, R5 ;  /* 0x0000000500157202 */ /* 0x000fe20000000f00 */
[----:B------:R-:W-:Y:S01]  /*11900*/  IMAD.MOV.U32 R20, RZ, RZ, R4 ;  /* 0x000000ffff147224 */ /* 0x000fe200078e0004 */
[----:B------:R-:W-:-:S07]  /*11910*/  MOV R22, 0x11930 ;  /* 0x0001193000167802 */ /* 0x000fce0000000f00 */
[----:B0----5:R-:W-:Y:S05]  /*11920*/  CALL.REL.NOINC `($__internal_1_$__cuda_sm20_div_rn_f64_full) ;  /* 0x0000000000ac7944 */ /* 0x021fea0003c00000 */
.L_x_120:
[----:B------:R-:W-:Y:S01]  /*11930*/  DADD R20, -R20, 1 ;  /* 0x3ff0000014147429 */ /* 0x000fe20000000100 */
[----:B------:R-:W-:Y:S06]  /*11940*/  STG.E.64 desc[UR8][R32.64], R8 ;  /* 0x0000000820007986 */ /* 0x000fec000c101b08 */
[----:B------:R-:W-:Y:S01]  /*11950*/  STG.E.64 desc[UR8][R32.64+0x30], R20 ;  /* 0x0000301420007986 */ /* 0x000fe2000c101b08 */
[----:B------:R-:W-:Y:S05]  /*11960*/  EXIT ;  /* 0x000000000000794d */ /* 0x000fea0003800000 */
        .weak           $__internal_0_$__cuda_sm20_dblrcp_rn_slowpath_v3
        .type           $__internal_0_$__cuda_sm20_dblrcp_rn_slowpath_v3,@function
        .size           $__internal_0_$__cuda_sm20_dblrcp_rn_slowpath_v3,($__internal_1_$__cuda_sm20_div_rn_f64_full - $__internal_0_$__cuda_sm20_dblrcp_rn_slowpath_v3)
$__internal_0_$__cuda_sm20_dblrcp_rn_slowpath_v3:
[----:B------:R-:W-:-:S14]  /*11970*/  DSETP.GTU.AND P0, PT, |R22|, +INF , PT ;  /* 0x7ff000001600742a */ /* 0x000fdc0003f0c200 */
[----:B------:R-:W-:Y:S05]  /*11980*/  @P0 BRA `(.L_x_121) ;  /* 0x00000000007c0947 */ /* 0x000fea0003800000 */
[----:B------:R-:W-:-:S05]  /*11990*/  LOP3.LUT R27, R23, 0x7fffffff, RZ, 0xc0, !PT ;  /* 0x7fffffff171b7812 */ /* 0x000fca00078ec0ff */
[----:B------:R-:W-:-:S05]  /*119a0*/  VIADD R21, R27, 0xffffffff ;  /* 0xffffffff1b157836 */ /* 0x000fca0000000000 */
[----:B------:R-:W-:-:S13]  /*119b0*/  ISETP.GE.U32.AND P0, PT, R21, 0x7fefffff, PT ;  /* 0x7fefffff1500780c */ /* 0x000fda0003f06070 */
[----:B------:R-:W-:Y:S01]  /*119c0*/  @P0 LOP3.LUT R25, R23, 0x7ff00000, RZ, 0x3c, !PT ;  /* 0x7ff0000017190812 */ /* 0x000fe200078e3cff */
[----:B------:R-:W-:Y:S01]  /*119d0*/  @P0 IMAD.MOV.U32 R24, RZ, RZ, RZ ;  /* 0x000000ffff180224 */ /* 0x000fe200078e00ff */
[----:B------:R-:W-:Y:S06]  /*119e0*/  @P0 BRA `(.L_x_122) ;  /* 0x00000000006c0947 */ /* 0x000fec0003800000 */
[----:B------:R-:W-:-:S13]  /*119f0*/  ISETP.GE.U32.AND P0, PT, R27, 0x1000001, PT ;  /* 0x010000011b00780c */ /* 0x000fda0003f06070 */
[----:B------:R-:W-:Y:S05]  /*11a00*/  @!P0 BRA `(.L_x_123) ;  /* 0x0000000000348947 */ /* 0x000fea0003800000 */
[----:B------:R-:W-:Y:S02]  /*11a10*/  VIADD R25, R23, 0xc0200000 ;  /* 0xc020000017197836 */ /* 0x000fe40000000000 */
[----:B------:R-:W-:Y:S02]  /*11a20*/  IMAD.MOV.U32 R24, RZ, RZ, R22 ;  /* 0x000000ffff187224 */ /* 0x000fe400078e0016 */
[----:B------:R-:W0:Y:S04]  /*11a30*/  MUFU.RCP64H R27, R25 ;  /* 0x00000019001b7308 */ /* 0x000e280000001800 */
[----:B0-----:R-:W-:-:S08]  /*11a40*/  DFMA R28, -R24, R26, 1 ;  /* 0x3ff00000181c742b */ /* 0x001fd0000000011a */
[----:B------:R-:W-:-:S08]  /*11a50*/  DFMA R28, R28, R28, R28 ;  /* 0x0000001c1c1c722b */ /* 0x000fd0000000001c */
[----:B------:R-:W-:-:S08]  /*11a60*/  DFMA R28, R26, R28, R26 ;  /* 0x0000001c1a1c722b */ /* 0x000fd0000000001a */
[----:B------:R-:W-:-:S08]  /*11a70*/  DFMA R26, -R24, R28, 1 ;  /* 0x3ff00000181a742b */ /* 0x000fd0000000011c */
[----:B------:R-:W-:-:S08]  /*11a80*/  DFMA R26, R28, R26, R28 ;  /* 0x0000001a1c1a722b */ /* 0x000fd0000000001c */
[----:B------:R-:W-:-:S08]  /*11a90*/  DMUL R26, R26, 2.2250738585072013831e-308 ;  /* 0x001000001a1a7828 */ /* 0x000fd00000000000 */
[----:B------:R-:W-:-:S08]  /*11aa0*/  DFMA R22, -R22, R26, 1 ;  /* 0x3ff000001616742b */ /* 0x000fd0000000011a */
[----:B------:R-:W-:-:S08]  /*11ab0*/  DFMA R22, R22, R22, R22 ;  /* 0x000000161616722b */ /* 0x000fd00000000016 */
[----:B------:R-:W-:Y:S01]  /*11ac0*/  DFMA R24, R26, R22, R26 ;  /* 0x000000161a18722b */ /* 0x000fe2000000001a */
[----:B------:R-:W-:Y:S10]  /*11ad0*/  BRA `(.L_x_122) ;  /* 0x0000000000307947 */ /* 0x000ff40003800000 */
.L_x_123:
[----:B------:R-:W-:Y:S01]  /*11ae0*/  DMUL R22, R22, 8.11296384146066816958e+31 ;  /* 0x4690000016167828 */ /* 0x000fe20000000000 */
[----:B------:R-:W-:-:S05]  /*11af0*/  MOV R24, R26 ;  /* 0x0000001a00187202 */ /* 0x000fca0000000f00 */
[----:B------:R-:W0:Y:S02]  /*11b00*/  MUFU.RCP64H R25, R23 ;  /* 0x0000001700197308 */ /* 0x000e240000001800 */
[----:B0-----:R-:W-:-:S08]  /*11b10*/  DFMA R26, -R22, R24, 1 ;  /* 0x3ff00000161a742b */ /* 0x001fd00000000118 */
[----:B------:R-:W-:-:S08]  /*11b20*/  DFMA R26, R26, R26, R26 ;  /* 0x0000001a1a1a722b */ /* 0x000fd0000000001a */
[----:B------:R-:W-:-:S08]  /*11b30*/  DFMA R26, R24, R26, R24 ;  /* 0x0000001a181a722b */ /* 0x000fd00000000018 */
[----:B------:R-:W-:-:S08]  /*11b40*/  DFMA R24, -R22, R26, 1 ;  /* 0x3ff000001618742b */ /* 0x000fd0000000011a */
[----:B------:R-:W-:-:S08]  /*11b50*/  DFMA R24, R26, R24, R26 ;  /* 0x000000181a18722b */ /* 0x000fd0000000001a */
[----:B------:R-:W-:Y:S01]  /*11b60*/  DMUL R24, R24, 8.11296384146066816958e+31 ;  /* 0x4690000018187828 */ /* 0x000fe20000000000 */
[----:B------:R-:W-:Y:S10]  /*11b70*/  BRA `(.L_x_122) ;  /* 0x0000000000087947 */ /* 0x000ff40003800000 */
.L_x_121:
[----:B------:R-:W-:Y:S01]  /*11b80*/  LOP3.LUT R25, R23, 0x80000, RZ, 0xfc, !PT ;  /* 0x0008000017197812 */ /* 0x000fe200078efcff */
[----:B------:R-:W-:-:S07]  /*11b90*/  IMAD.MOV.U32 R24, RZ, RZ, R22 ;  /* 0x000000ffff187224 */ /* 0x000fce00078e0016 */
.L_x_122:
[----:B------:R-:W-:Y:S02]  /*11ba0*/  IMAD.MOV.U32 R21, RZ, RZ, 0x0 ;  /* 0x00000000ff157424 */ /* 0x000fe400078e00ff */
[----:B------:R-:W-:Y:S02]  /*11bb0*/  IMAD.MOV.U32 R50, RZ, RZ, R24 ;  /* 0x000000ffff327224 */ /* 0x000fe400078e0018 */
[----:B------:R-:W-:Y:S01]  /*11bc0*/  IMAD.MOV.U32 R51, RZ, RZ, R25 ;  /* 0x000000ffff337224 */ /* 0x000fe200078e0019 */
[----:B------:R-:W-:Y:S06]  /*11bd0*/  RET.REL.NODEC R20 `(gaussFitter) ;  /* 0xfffffee414087950 */ /* 0x000fec0003c3ffff */
        .weak           $__internal_1_$__cuda_sm20_div_rn_f64_full
        .type           $__internal_1_$__cuda_sm20_div_rn_f64_full,@function
        .size           $__internal_1_$__cuda_sm20_div_rn_f64_full,($gaussFitter$__internal_trig_reduction_slowpathd - $__internal_1_$__cuda_sm20_div_rn_f64_full)
$__internal_1_$__cuda_sm20_div_rn_f64_full:
[C---:B------:R-:W-:Y:S01]  /*11be0*/  FSETP.GEU.AND P0, PT, |R21|.reuse, 1.469367938527859385e-39, PT ;  /* 0x001000001500780b */ /* 0x040fe20003f0e200 */
[----:B------:R-:W-:Y:S01]  /*11bf0*/  IMAD.MOV.U32 R27, RZ, RZ, R21 ;  /* 0x000000ffff1b7224 */ /* 0x000fe200078e0015 */
[----:B------:R-:W-:Y:S01]  /*11c00*/  MOV R26, R20 ;  /* 0x00000014001a7202 */ /* 0x000fe20000000f00 */
[----:B------:R-:W-:Y:S01]  /*11c10*/  IMAD.MOV.U32 R28, RZ, RZ, R20 ;  /* 0x000000ffff1c7224 */ /* 0x000fe200078e0014 */
[----:B------:R-:W-:Y:S01]  /*11c20*/  LOP3.LUT R25, R21, 0x800fffff, RZ, 0xc0, !PT ;  /* 0x800fffff15197812 */ /* 0x000fe200078ec0ff */
[----:B------:R-:W-:Y:S01]  /*11c30*/  IMAD.MOV.U32 R30, RZ, RZ, 0x1 ;  /* 0x00000001ff1e7424 */ /* 0x000fe200078e00ff */
[----:B------:R-:W-:Y:S01]  /*11c40*/  MOV R55, R23 ;  /* 0x0000001700377202 */ /* 0x000fe20000000f00 */
[----:B------:R-:W-:Y:S01]  /*11c50*/  IMAD.MOV.U32 R54, RZ, RZ, R24 ;  /* 0x000000ffff367224 */ /* 0x000fe200078e0018 */
[----:B------:R-:W-:Y:S02]  /*11c60*/  LOP3.LUT R29, R25, 0x3ff00000, RZ, 0xfc, !PT ;  /* 0x3ff00000191d7812 */ /* 0x000fe400078efcff */
[----:B------:R-:W-:Y:S01]  /*11c70*/  LOP3.LUT R25, R21, 0x7ff00000, RZ, 0xc0, !PT ;  /* 0x7ff0000015197812 */ /* 0x000fe200078ec0ff */
[----:B------:R-:W-:Y:S01]  /*11c80*/  IMAD.MOV.U32 R21, RZ, RZ, 0x1ca00000 ;  /* 0x1ca00000ff157424 */ /* 0x000fe200078e00ff */
[----:B------:R-:W-:Y:S01]  /*11c90*/  LOP3.LUT R20, R55, 0x7ff00000, RZ, 0xc0, !PT ;  /* 0x7ff0000037147812 */ /* 0x000fe200078ec0ff */
[----:B------:R-:W-:-:S03]  /*11ca0*/  @!P0 DMUL R28, R26, 8.98846567431157953865e+307 ;  /* 0x7fe000001a1c8828 */ /* 0x000fc60000000000 */
[----:B------:R-:W-:Y:S01]  /*11cb0*/  ISETP.GE.U32.AND P2, PT, R20, R25, PT ;  /* 0x000000191400720c */ /* 0x000fe20003f46070 */
[----:B------:R-:W-:Y:S02]  /*11cc0*/  IMAD.MOV.U32 R24, RZ, RZ, R20 ;  /* 0x000000ffff187224 */ /* 0x000fe400078e0014 */
[----:B------:R-:W0:Y:S01]  /*11cd0*/  MUFU.RCP64H R31, R29 ;  /* 0x0000001d001f7308 */ /* 0x000e220000001800 */
[----:B------:R-:W-:Y:S02]  /*11ce0*/  SEL R23, R21, 0x63400000, !P2 ;  /* 0x6340000015177807 */ /* 0x000fe40005000000 */
[----:B------:R-:W-:Y:S01]  /*11cf0*/  FSETP.GEU.AND P2, PT, |R55|, 1.469367938527859385e-39, PT ;  /* 0x001000003700780b */ /* 0x000fe20003f4e200 */
[----:B0-----:R-:W-:-:S08]  /*11d00*/  DFMA R56, R30, -R28, 1 ;  /* 0x3ff000001e38742b */ /* 0x001fd0000000081c */
[----:B------:R-:W-:-:S08]  /*11d10*/  DFMA R56, R56, R56, R56 ;  /* 0x000000383838722b */ /* 0x000fd00000000038 */
[----:B------:R-:W-:Y:S01]  /*11d20*/  DFMA R56, R30, R56, R30 ;  /* 0x000000381e38722b */ /* 0x000fe2000000001e */
[----:B------:R-:W-:Y:S01]  /*11d30*/  LOP3.LUT R31, R23, 0x800fffff, R55, 0xf8, !PT ;  /* 0x800fffff171f7812 */ /* 0x000fe200078ef837 */
[----:B------:R-:W-:-:S06]  /*11d40*/  IMAD.MOV.U32 R30, RZ, RZ, R54 ;  /* 0x000000ffff1e7224 */ /* 0x000fcc00078e0036 */
[----:B------:R-:W-:-:S08]  /*11d50*/  DFMA R58, R56, -R28, 1 ;  /* 0x3ff00000383a742b */ /* 0x000fd0000000081c */
[----:B------:R-:W-:Y:S01]  /*11d60*/  DFMA R56, R56, R58, R56 ;  /* 0x0000003a3838722b */ /* 0x000fe20000000038 */
[----:B------:R-:W-:Y:S10]  /*11d70*/  @P2 BRA `(.L_x_124) ;  /* 0x0000000000202947 */ /* 0x000ff40003800000 */
[----:B------:R-:W-:Y:S01]  /*11d80*/  LOP3.LUT R23, R27, 0x7ff00000, RZ, 0xc0, !PT ;  /* 0x7ff000001b177812 */ /* 0x000fe200078ec0ff */
[----:B------:R-:W-:-:S03]  /*11d90*/  IMAD.MOV.U32 R58, RZ, RZ, RZ ;  /* 0x000000ffff3a7224 */ /* 0x000fc600078e00ff */
[----:B------:R-:W-:-:S04]  /*11da0*/  ISETP.GE.U32.AND P2, PT, R20, R23, PT ;  /* 0x000000171400720c */ /* 0x000fc80003f46070 */
[----:B------:R-:W-:-:S04]  /*11db0*/  SEL R23, R21, 0x63400000, !P2 ;  /* 0x6340000015177807 */ /* 0x000fc80005000000 */
[----:B------:R-:W-:-:S04]  /*11dc0*/  LOP3.LUT R23, R23, 0x80000000, R55, 0xf8, !PT ;  /* 0x8000000017177812 */ /* 0x000fc800078ef837 */
[----:B------:R-:W-:-:S06]  /*11dd0*/  LOP3.LUT R59, R23, 0x100000, RZ, 0xfc, !PT ;  /* 0x00100000173b7812 */ /* 0x000fcc00078efcff */
[----:B------:R-:W-:-:S10]  /*11de0*/  DFMA R30, R30, 2, -R58 ;  /* 0x400000001e1e782b */ /* 0x000fd4000000083a */
[----:B------:R-:W-:-:S07]  /*11df0*/  LOP3.LUT R24, R31, 0x7ff00000, RZ, 0xc0, !PT ;  /* 0x7ff000001f187812 */ /* 0x000fce00078ec0ff */
.L_x_124:
[----:B------:R-:W-:Y:S01]  /*11e00*/  IADD3 R23, PT, PT, R24, -0x1, RZ ;  /* 0xffffffff18177810 */ /* 0x000fe20007ffe0ff */
[----:B------:R-:W-:Y:S01]  /*11e10*/  DMUL R58, R56, R30 ;  /* 0x0000001e383a7228 */ /* 0x000fe20000000000 */
[----:B------:R-:W-:Y:S02]  /*11e20*/  @!P0 LOP3.LUT R25, R29, 0x7ff00000, RZ, 0xc0, !PT ;  /* 0x7ff000001d198812 */ /* 0x000fe400078ec0ff */
[----:B------:R-:W-:-:S03]  /*11e30*/  ISETP.GT.U32.AND P0, PT, R23, 0x7feffffe, PT ;  /* 0x7feffffe1700780c */ /* 0x000fc60003f04070 */
[----:B------:R-:W-:Y:S02]  /*11e40*/  VIADD R23, R25, 0xffffffff ;  /* 0xffffffff19177836 */ /* 0x000fe40000000000 */
[----:B------:R-:W-:-:S03]  /*11e50*/  DFMA R60, R58, -R28, R30 ;  /* 0x8000001c3a3c722b */ /* 0x000fc6000000001e */
[----:B------:R-:W-:-:S05]  /*11e60*/  ISETP.GT.U32.OR P0, PT, R23, 0x7feffffe, P0 ;  /* 0x7feffffe1700780c */ /* 0x000fca0000704470 */
[----:B------:R-:W-:-:S08]  /*11e70*/  DFMA R56, R56, R60, R58 ;  /* 0x0000003c3838722b */ /* 0x000fd0000000003a */
[----:B------:R-:W-:Y:S05]  /*11e80*/  @P0 BRA `(.L_x_125) ;  /* 0x0000000000740947 */ /* 0x000fea0003800000 */
[----:B------:R-:W-:-:S04]  /*11e90*/  LOP3.LUT R23, R27, 0x7ff00000, RZ, 0xc0, !PT ;  /* 0x7ff000001b177812 */ /* 0x000fc800078ec0ff */
[CC--:B------:R-:W-:Y:S02]  /*11ea0*/  VIADDMNMX R24, R20.reuse, -R23.reuse, 0xb9600000, !PT ;  /* 0xb960000014187446 */ /* 0x0c0fe40007800917 */
[----:B------:R-:W-:Y:S02]  /*11eb0*/  ISETP.GE.U32.AND P0, PT, R20, R23, PT ;  /* 0x000000171400720c */ /* 0x000fe40003f06070 */
[----:B------:R-:W-:Y:S02]  /*11ec0*/  VIMNMX R24, PT, PT, R24, 0x46a00000, PT ;  /* 0x46a0000018187848 */ /* 0x000fe40003fe0100 */
[----:B------:R-:W-:-:S05]  /*11ed0*/  SEL R21, R21, 0x63400000, !P0 ;  /* 0x6340000015157807 */ /* 0x000fca0004000000 */
[----:B------:R-:W-:Y:S02]  /*11ee0*/  IMAD.IADD R21, R24, 0x1, -R21 ;  /* 0x0000000118157824 */ /* 0x000fe400078e0a15 */
[----:B------:R-:W-:Y:S02]  /*11ef0*/  IMAD.MOV.U32 R24, RZ, RZ, RZ ;  /* 0x000000ffff187224 */ /* 0x000fe400078e00ff */
[----:B------:R-:W-:-:S06]  /*11f00*/  VIADD R25, R21, 0x7fe00000 ;  /* 0x7fe0000015197836 */ /* 0x000fcc0000000000 */
[----:B------:R-:W-:-:S10]  /*11f10*/  DMUL R58, R56, R24 ;  /* 0x00000018383a7228 */ /* 0x000fd40000000000 */
[----:B------:R-:W-:-:S13]  /*11f20*/  FSETP.GTU.AND P0, PT, |R59|, 1.469367938527859385e-39, PT ;  /* 0x001000003b00780b */ /* 0x000fda0003f0c200 */
[----:B------:R-:W-:Y:S05]  /*11f30*/  @P0 BRA `(.L_x_126) ;  /* 0x0000000000a80947 */ /* 0x000fea0003800000 */
[----:B------:R-:W-:Y:S01]  /*11f40*/  DFMA R28, R56, -R28, R30 ;  /* 0x8000001c381c722b */ /* 0x000fe2000000001e */
[----:B------:R-:W-:-:S09]  /*11f50*/  MOV R24, RZ ;  /* 0x000000ff00187202 */ /* 0x000fd20000000f00 */
[C---:B------:R-:W-:Y:S02]  /*11f60*/  FSETP.NEU.AND P0, PT, R29.reuse, RZ, PT ;  /* 0x000000ff1d00720b */ /* 0x040fe40003f0d000 */
[----:B------:R-:W-:-:S04]  /*11f70*/  LOP3.LUT R20, R29, 0x80000000, R27, 0x48, !PT ;  /* 0x800000001d147812 */ /* 0x000fc800078e481b */
[----:B------:R-:W-:-:S07]  /*11f80*/  LOP3.LUT R25, R20, R25, RZ, 0xfc, !PT ;  /* 0x0000001914197212 */ /* 0x000fce00078efcff */
[----:B------:R-:W-:Y:S05]  /*11f90*/  @!P0 BRA `(.L_x_126) ;  /* 0x0000000000908947 */ /* 0x000fea0003800000 */
[----:B------:R-:W-:Y:S01]  /*11fa0*/  IMAD.MOV R27, RZ, RZ, -R21 ;  /* 0x000000ffff1b7224 */ /* 0x000fe200078e0a15 */
[----:B------:R-:W-:Y:S01]  /*11fb0*/  DMUL.RP R24, R56, R24 ;  /* 0x0000001838187228 */ /* 0x000fe20000008000 */
[----:B------:R-:W-:Y:S01]  /*11fc0*/  IMAD.MOV.U32 R26, RZ, RZ, RZ ;  /* 0x000000ffff1a7224 */ /* 0x000fe200078e00ff */
[----:B------:R-:W-:-:S05]  /*11fd0*/  IADD3 R21, PT, PT, -R21, -0x43300000, RZ ;  /* 0xbcd0000015157810 */ /* 0x000fca0007ffe1ff */
[----:B------:R-:W-:-:S03]  /*11fe0*/  DFMA R26, R58, -R26, R56 ;  /* 0x8000001a3a1a722b */ /* 0x000fc60000000038 */
[----:B------:R-:W-:-:S07]  /*11ff0*/  LOP3.LUT R20, R25, R20, RZ, 0x3c, !PT ;  /* 0x0000001419147212 */ /* 0x000fce00078e3cff */
[----:B------:R-:W-:-:S04]  /*12000*/  FSETP.NEU.AND P0, PT, |R27|, R21, PT ;  /* 0x000000151b00720b */ /* 0x000fc80003f0d200 */
[----:B------:R-:W-:Y:S02]  /*12010*/  FSEL R24, R24, R58, !P0 ;  /* 0x0000003a18187208 */ /* 0x000fe40004000000 */
[----:B------:R-:W-:-:S03]  /*12020*/  FSEL R25, R20, R59, !P0 ;  /* 0x0000003b14197208 */ /* 0x000fc60004000000 */
[----:B------:R-:W-:Y:S02]  /*12030*/  IMAD.MOV.U32 R58, RZ, RZ, R24 ;  /* 0x000000ffff3a7224 */ /* 0x000fe400078e0018 */
[----:B------:R-:W-:Y:S01]  /*12040*/  IMAD.MOV.U32 R59, RZ, RZ, R25 ;  /* 0x000000ffff3b7224 */ /* 0x000fe200078e0019 */
[----:B------:R-:W-:Y:S06]  /*12050*/  BRA `(.L_x_126) ;  /* 0x0000000000607947 */ /* 0x000fec0003800000 */
.L_x_125:
[----:B------:R-:W-:-:S14]  /*12060*/  DSETP.NAN.AND P0, PT, R54, R54, PT ;  /* 0x000000363600722a */ /* 0x000fdc0003f08000 */
[----:B------:R-:W-:Y:S05]  /*12070*/  @P0 BRA `(.L_x_127) ;  /* 0x00000000004c0947 */ /* 0x000fea0003800000 */
[----:B------:R-:W-:-:S14]  /*12080*/  DSETP.NAN.AND P0, PT, R26, R26, PT ;  /* 0x0000001a1a00722a */ /* 0x000fdc0003f08000 */
[----:B------:R-:W-:Y:S05]  /*12090*/  @P0 BRA `(.L_x_128) ;  /* 0x0000000000340947 */ /* 0x000fea0003800000 */
[----:B------:R-:W-:Y:S01]  /*120a0*/  ISETP.NE.AND P0, PT, R24, R25, PT ;  /* 0x000000191800720c */ /* 0x000fe20003f05270 */
[----:B------:R-:W-:Y:S01]  /*120b0*/  IMAD.MOV.U32 R59, RZ, RZ, -0x80000 ;  /* 0xfff80000ff3b7424 */ /* 0x000fe200078e00ff */
[----:B------:R-:W-:-:S11]  /*120c0*/  MOV R58, 0x0 ;  /* 0x00000000003a7802 */ /* 0x000fd60000000f00 */
[----:B------:R-:W-:Y:S05]  /*120d0*/  @!P0 BRA `(.L_x_126) ;  /* 0x0000000000408947 */ /* 0x000fea0003800000 */
[----:B------:R-:W-:Y:S02]  /*120e0*/  ISETP.NE.AND P0, PT, R24, 0x7ff00000, PT ;  /* 0x7ff000001800780c */ /* 0x000fe40003f05270 */
[----:B------:R-:W-:Y:S02]  /*120f0*/  LOP3.LUT R21, R55, 0x80000000, R27, 0x48, !PT ;  /* 0x8000000037157812 */ /* 0x000fe400078e481b */
[----:B------:R-:W-:-:S13]  /*12100*/  ISETP.EQ.OR P0, PT, R25, RZ, !P0 ;  /* 0x000000ff1900720c */ /* 0x000fda0004702670 */
[----:B------:R-:W-:Y:S01]  /*12110*/  @P0 LOP3.LUT R20, R21, 0x7ff00000, RZ, 0xfc, !PT ;  /* 0x7ff0000015140812 */ /* 0x000fe200078efcff */
[----:B------:R-:W-:Y:S02]  /*12120*/  @!P0 IMAD.MOV.U32 R58, RZ, RZ, RZ ;  /* 0x000000ffff3a8224 */ /* 0x000fe400078e00ff */
[----:B------:R-:W-:Y:S01]  /*12130*/  @!P0 IMAD.MOV.U32 R59, RZ, RZ, R21 ;  /* 0x000000ffff3b8224 */ /* 0x000fe200078e0015 */
[----:B------:R-:W-:Y:S01]  /*12140*/  @P0 MOV R59, R20 ;  /* 0x00000014003b0202 */ /* 0x000fe20000000f00 */
[----:B------:R-:W-:Y:S01]  /*12150*/  @P0 IMAD.MOV.U32 R58, RZ, RZ, RZ ;  /* 0x000000ffff3a0224 */ /* 0x000fe200078e00ff */
[----:B------:R-:W-:Y:S06]  /*12160*/  BRA `(.L_x_126) ;  /* 0x00000000001c7947 */ /* 0x000fec0003800000 */
.L_x_128:
[----:B------:R-:W-:Y:S01]  /*12170*/  LOP3.LUT R21, R27, 0x80000, RZ, 0xfc, !PT ;  /* 0x000800001b157812 */ /* 0x000fe200078efcff */
[----:B------:R-:W-:-:S04]  /*12180*/  IMAD.MOV.U32 R58, RZ, RZ, R26 ;  /* 0x000000ffff3a7224 */ /* 0x000fc800078e001a */
[----:B------:R-:W-:Y:S01]  /*12190*/  IMAD.MOV.U32 R59, RZ, RZ, R21 ;  /* 0x000000ffff3b7224 */ /* 0x000fe200078e0015 */
[----:B------:R-:W-:Y:S06]  /*121a0*/  BRA `(.L_x_126) ;  /* 0x00000000000c7947 */ /* 0x000fec0003800000 */
.L_x_127:
[----:B------:R-:W-:Y:S01]  /*121b0*/  LOP3.LUT R21, R55, 0x80000, RZ, 0xfc, !PT ;  /* 0x0008000037157812 */ /* 0x000fe200078efcff */
[----:B------:R-:W-:-:S04]  /*121c0*/  IMAD.MOV.U32 R58, RZ, RZ, R54 ;  /* 0x000000ffff3a7224 */ /* 0x000fc800078e0036 */
[----:B------:R-:W-:-:S07]  /*121d0*/  IMAD.MOV.U32 R59, RZ, RZ, R21 ;  /* 0x000000ffff3b7224 */ /* 0x000fce00078e0015 */
.L_x_126:
[----:B------:R-:W-:Y:S01]  /*121e0*/  IMAD.MOV.U32 R23, RZ, RZ, 0x0 ;  /* 0x00000000ff177424 */ /* 0x000fe200078e00ff */
[----:B------:R-:W-:Y:S01]  /*121f0*/  MOV R20, R58 ;  /* 0x0000003a00147202 */ /* 0x000fe20000000f00 */
[----:B------:R-:W-:Y:S02]  /*12200*/  IMAD.MOV.U32 R21, RZ, RZ, R59 ;  /* 0x000000ffff157224 */ /* 0x000fe400078e003b */
[----:B------:R-:W-:Y:S05]  /*12210*/  RET.REL.NODEC R22 `(gaussFitter) ;  /* 0xfffffedc16787950 */ /* 0x000fea0003c3ffff */
        .type           $gaussFitter$__internal_trig_reduction_slowpathd,@function
        .size           $gaussFitter$__internal_trig_reduction_slowpathd,(.L_x_136 - $gaussFitter$__internal_trig_reduction_slowpathd)
$gaussFitter$__internal_trig_reduction_slowpathd:
[----:B------:R-:W-:Y:S01]  /*12220*/  SHF.R.U32.HI R49, RZ, 0x14, R47 ;  /* 0x00000014ff317819 */ /* 0x000fe2000001162f */
[----:B------:R-:W-:-:S03]  /*12230*/  IMAD.MOV.U32 R21, RZ, RZ, RZ ;  /* 0x000000ffff157224 */ /* 0x000fc600078e00ff */
[----:B------:R-:W-:-:S04]  /*12240*/  LOP3.LUT R20, R49, 0x7ff, RZ, 0xc0, !PT ;  /* 0x000007ff31147812 */ /* 0x000fc800078ec0ff */
[----:B------:R-:W-:-:S13]  /*12250*/  ISETP.NE.AND P0, PT, R20, 0x7ff, PT ;  /* 0x000007ff1400780c */ /* 0x000fda0003f05270 */
[----:B------:R-:W-:Y:S05]  /*12260*/  @!P0 BRA `(.L_x_129) ;  /* 0x0000000800288947 */ /* 0x000fea0003800000 */
[----:B------:R-:W-:Y:S01]  /*12270*/  VIADD R21, R20, 0xfffffc00 ;  /* 0xfffffc0014157836 */ /* 0x000fe20000000000 */
[----:B------:R-:W-:-:S04]  /*12280*/  CS2R R58, SRZ ;  /* 0x00000000003a7805 */ /* 0x000fc8000001ff00 */
[----:B------:R-:W-:Y:S02]  /*12290*/  SHF.R.U32.HI R20, RZ, 0x6, R21 ;  /* 0x00000006ff147819 */ /* 0x000fe40000011615 */
[----:B------:R-:W-:Y:S02]  /*122a0*/  ISETP.GE.U32.AND P0, PT, R21, 0x80, PT ;  /* 0x000000801500780c */ /* 0x000fe40003f06070 */
[C---:B------:R-:W-:Y:S02]  /*122b0*/  IADD3 R23, PT, PT, -R20.reuse, 0x13, RZ ;  /* 0x0000001314177810 */ /* 0x040fe40007ffe1ff */
[----:B------:R-:W-:Y:S02]  /*122c0*/  IADD3 R21, PT, PT, -R20, 0xf, RZ ;  /* 0x0000000f14157810 */ /* 0x000fe40007ffe1ff */
[----:B------:R-:W-:-:S04]  /*122d0*/  SEL R23, R23, 0x12, P0 ;  /* 0x0000001217177807 */ /* 0x000fc80000000000 */
[----:B------:R-:W-:-:S13]  /*122e0*/  ISETP.GE.AND P0, PT, R21, R23, PT ;  /* 0x000000171500720c */ /* 0x000fda0003f06270 */
[----:B------:R-:W-:Y:S05]  /*122f0*/  @P0 BRA `(.L_x_130) ;  /* 0x0000000000880947 */ /* 0x000fea0003800000 */
[C---:B------:R-:W-:Y:S01]  /*12300*/  SHF.L.U64.HI R24, R22.reuse, 0xb, R47 ;  /* 0x0000000b16187819 */ /* 0x040fe2000001022f */
[----:B------:R-:W-:Y:S01]  /*12310*/  IMAD.MOV.U32 R29, RZ, RZ, RZ ;  /* 0x000000ffff1d7224 */ /* 0x000fe200078e00ff */
[----:B------:R-:W-:Y:S02]  /*12320*/  SHF.L.U32 R22, R22, 0xb, RZ ;  /* 0x0000000b16167819 */ /* 0x000fe400000006ff */
[----:B------:R-:W-:Y:S02]  /*12330*/  CS2R R58, SRZ ;  /* 0x00000000003a7805 */ /* 0x000fe4000001ff00 */
[----:B------:R-:W-:Y:S01]  /*12340*/  IADD3 R30, PT, PT, RZ, -R20, -R23 ;  /* 0x80000014ff1e7210 */ /* 0x000fe20007ffe817 */
[----:B------:R-:W0:Y:S01]  /*12350*/  LDCU.64 UR12, c[0x0][0x358] ;  /* 0x00006b00ff0c77ac */ /* 0x000e220008000a00 */
[----:B------:R-:W-:-:S07]  /*12360*/  LOP3.LUT R24, R24, 0x80000000, RZ, 0xfc, !PT ;  /* 0x8000000018187812 */ /* 0x000fce00078efcff */
.L_x_131:
[----:B------:R-:W1:Y:S02]  /*12370*/  LDC.64 R26, c[0x4][RZ] ;  /* 0x01000000ff1a7b82 */ /* 0x000e640000000a00 */
[----:B-1----:R-:W-:-:S06]  /*12380*/  IMAD.WIDE R56, R21, 0x8, R26 ;  /* 0x0000000815387825 */ /* 0x002fcc00078e021a */
[----:B0-----:R-:W2:Y:S01]  /*12390*/  LDG.E.64.CONSTANT R56, desc[UR12][R56.64] ;  /* 0x0000000c38387981 */ /* 0x001ea2000c1e9b00 */
[----:B------:R-:W-:Y:S02]  /*123a0*/  VIADD R30, R30, 0x1 ;  /* 0x000000011e1e7836 */ /* 0x000fe40000000000 */
[C---:B------:R-:W-:Y:S02]  /*123b0*/  IMAD R31, R29.reuse, 0x8, R1 ;  /* 0x000000081d1f7824 */ /* 0x040fe400078e0201 */
[----:B------:R-:W-:Y:S02]  /*123c0*/  VIADD R29, R29, 0x1 ;  /* 0x000000011d1d7836 */ /* 0x000fe40000000000 */
[----:B------:R-:W-:Y:S02]  /*123d0*/  VIADD R21, R21, 0x1 ;  /* 0x0000000115157836 */ /* 0x000fe40000000000 */
[----:B--2---:R-:W-:-:S04]  /*123e0*/  IMAD.WIDE.U32 R58, P2, R56, R22, R58 ;  /* 0x00000016383a7225 */ /* 0x004fc8000784003a */
[----:B------:R-:W-:Y:S02]  /*123f0*/  IMAD R26, R56, R24, RZ ;  /* 0x00000018381a7224 */ /* 0x000fe400078e02ff */
[C---:B------:R-:W-:Y:S02]  /*12400*/  IMAD R25, R57.reuse, R22, RZ ;  /* 0x0000001639197224 */ /* 0x040fe400078e02ff */
[CC--:B------:R-:W-:Y:S01]  /*12410*/  IMAD R28, R57.reuse, R24.reuse, RZ ;  /* 0x00000018391c7224 */ /* 0x0c0fe200078e02ff */
[----:B------:R-:W-:Y:S01]  /*12420*/  IADD3 R26, P1, PT, R26, R59, RZ ;  /* 0x0000003b1a1a7210 */ /* 0x000fe20007f3e0ff */
[----:B------:R-:W-:-:S03]  /*12430*/  IMAD.HI.U32 R27, R57, R24, RZ ;  /* 0x00000018391b7227 */ /* 0x000fc600078e00ff */
[----:B------:R-:W-:Y:S01]  /*12440*/  IADD3 R59, P0, PT, R25, R26, RZ ;  /* 0x0000001a193b7210 */ /* 0x000fe20007f1e0ff */
[----:B------:R-:W-:-:S04]  /*12450*/  IMAD.HI.U32 R26, R56, R24, RZ ;  /* 0x00000018381a7227 */ /* 0x000fc800078e00ff */
[----:B------:R-:W-:Y:S01]  /*12460*/  IMAD.HI.U32 R25, R57, R22, RZ ;  /* 0x0000001639197227 */ /* 0x000fe200078e00ff */
[----:B------:R0:W-:Y:S03]  /*12470*/  STL.64 [R31], R58 ;  /* 0x0000003a1f007387 */ /* 0x0001e60000100a00 */
[----:B------:R-:W-:-:S05]  /*12480*/  IMAD.X R26, RZ, RZ, R26, P2 ;  /* 0x000000ffff1a7224 */ /* 0x000fca00010e061a */
[----:B------:R-:W-:-:S04]  /*12490*/  IADD3.X R25, P1, PT, R25, R26, RZ, P1, !PT ;  /* 0x0000001a19197210 */ /* 0x000fc80000f3e4ff */
[----:B------:R-:W-:Y:S02]  /*124a0*/  IADD3.X R28, P0, PT, R28, R25, RZ, P0, !PT ;  /* 0x000000191c1c7210 */ /* 0x000fe4000071e4ff */
[----:B------:R-:W-:Y:S02]  /*124b0*/  IADD3.X R25, PT, PT, R27, RZ, RZ, P1, !PT ;  /* 0x000000ff1b197210 */ /* 0x000fe40000ffe4ff */
[----:B------:R-:W-:Y:S01]  /*124c0*/  ISETP.NE.AND P1, PT, R30, -0xf, PT ;  /* 0xfffffff11e00780c */ /* 0x000fe20003f25270 */
[----:B0-----:R-:W-:Y:S02]  /*124d0*/  IMAD.MOV.U32 R58, RZ, RZ, R28 ;  /* 0x000000ffff3a7224 */ /* 0x001fe400078e001c */
[----:B------:R-:W-:-:S05]  /*124e0*/  IMAD.X R25, RZ, RZ, R25, P0 ;  /* 0x000000ffff197224 */ /* 0x000fca00000e0619 */
[----:B------:R-:W-:-:S05]  /*124f0*/  MOV R59, R25 ;  /* 0x00000019003b7202 */ /* 0x000fca0000000f00 */
[----:B------:R-:W-:Y:S05]  /*12500*/  @P1 BRA `(.L_x_131) ;  /* 0xfffffffc00981947 */ /* 0x000fea000383ffff */
[----:B------:R-:W-:-:S07]  /*12510*/  IMAD.MOV.U32 R21, RZ, RZ, R23 ;  /* 0x000000ffff157224 */ /* 0x000fce00078e0017 */
.L_x_130:
[----:B------:R-:W-:Y:S01]  /*12520*/  LOP3.LUT P0, R49, R49, 0x3f, RZ, 0xc0, !PT ;  /* 0x0000003f31317812 */ /* 0x000fe2000780c0ff */
[----:B------:R-:W-:-:S04]  /*12530*/  IMAD.IADD R20, R20, 0x1, R21 ;  /* 0x0000000114147824 */ /* 0x000fc800078e0215 */
[----:B------:R-:W-:-:S05]  /*12540*/  IMAD.U32 R30, R20, 0x8, R1 ;  /* 0x00000008141e7824 */ /* 0x000fca00078e0001 */
[----:B------:R0:W-:Y:S04]  /*12550*/  STL.64 [R30+-0x78], R58 ;  /* 0xffff883a1e007387 */ /* 0x0001e80000100a00 */
[----:B------:R-:W2:Y:S04]  /*12560*/  @P0 LDL.64 R24, [R1+0x8] ;  /* 0x0000080001180983 */ /* 0x000ea80000100a00 */
[----:B------:R-:W3:Y:S04]  /*12570*/  LDL.64 R22, [R1+0x10] ;  /* 0x0000100001167983 */ /* 0x000ee80000100a00 */
[----:B------:R-:W4:Y:S01]  /*12580*/  LDL.64 R20, [R1+0x18] ;  /* 0x0000180001147983 */ /* 0x000f220000100a00 */
[----:B--2---:R-:W-:-:S02]  /*12590*/  @P0 SHF.R.U64 R29, R24, 0x1, R25 ;  /* 0x00000001181d0819 */ /* 0x004fc40000001219 */
[----:B------:R-:W-:Y:S02]  /*125a0*/  @P0 SHF.R.U32.HI R31, RZ, 0x1, R25 ;  /* 0x00000001ff1f0819 */ /* 0x000fe40000011619 */
[----:B------:R-:W-:Y:S02]  /*125b0*/  @P0 LOP3.LUT R24, R49, 0x3f, RZ, 0x3c, !PT ;  /* 0x0000003f31180812 */ /* 0x000fe400078e3cff */
[C---:B---3--:R-:W-:Y:S02]  /*125c0*/  @P0 SHF.L.U32 R28, R22.reuse, R49, RZ ;  /* 0x00000031161c0219 */ /* 0x048fe400000006ff */
[----:B------:R-:W-:Y:S02]  /*125d0*/  @P0 SHF.R.U64 R29, R29, R24, R31 ;  /* 0x000000181d1d0219 */ /* 0x000fe4000000121f */
[--C-:B------:R-:W-:Y:S02]  /*125e0*/  @P0 SHF.R.U32.HI R25, RZ, 0x1, R23.reuse ;  /* 0x00000001ff190819 */ /* 0x100fe40000011617 */
[----:B------:R-:W-:-:S02]  /*125f0*/  @P0 SHF.R.U64 R26, R22, 0x1, R23 ;  /* 0x00000001161a0819 */ /* 0x000fc40000001217 */
[----:B------:R-:W-:Y:S02]  /*12600*/  @P0 SHF.L.U64.HI R27, R22, R49, R23 ;  /* 0x00000031161b0219 */ /* 0x000fe40000010217 */
[-C--:B0-----:R-:W-:Y:S02]  /*12610*/  @P0 SHF.R.U32.HI R30, RZ, R24.reuse, R31 ;  /* 0x00000018ff1e0219 */ /* 0x081fe4000001161f */
[----:B------:R-:W-:Y:S02]  /*12620*/  @P0 LOP3.LUT R22, R28, R29, RZ, 0xfc, !PT ;  /* 0x0000001d1c160212 */ /* 0x000fe400078efcff */
[----:B----4-:R-:W-:Y:S02]  /*12630*/  @P0 SHF.L.U32 R31, R20, R49, RZ ;  /* 0x00000031141f0219 */ /* 0x010fe400000006ff */
[----:B------:R-:W-:Y:S02]  /*12640*/  @P0 SHF.R.U64 R26, R26, R24, R25 ;  /* 0x000000181a1a0219 */ /* 0x000fe40000001219 */
[----:B------:R-:W-:-:S02]  /*12650*/  @P0 LOP3.LUT R23, R27, R30, RZ, 0xfc, !PT ;  /* 0x0000001e1b170212 */ /* 0x000fc400078efcff */
[----:B------:R-:W-:Y:S01]  /*12660*/  @P0 SHF.R.U32.HI R24, RZ, R24, R25 ;  /* 0x00000018ff180219 */ /* 0x000fe20000011619 */
[----:B------:R-:W-:Y:S01]  /*12670*/  IMAD.SHL.U32 R25, R22, 0x4, RZ ;  /* 0x0000000416197824 */ /* 0x000fe200078e00ff */
[----:B------:R-:W-:Y:S02]  /*12680*/  @P0 SHF.L.U64.HI R49, R20, R49, R21 ;  /* 0x0000003114310219 */ /* 0x000fe40000010215 */
[----:B------:R-:W-:Y:S02]  /*12690*/  @P0 LOP3.LUT R20, R31, R26, RZ, 0xfc, !PT ;  /* 0x0000001a1f140212 */ /* 0x000fe400078efcff */
[----:B------:R-:W-:Y:S02]  /*126a0*/  SHF.L.U64.HI R22, R22, 0x2, R23 ;  /* 0x0000000216167819 */ /* 0x000fe40000010217 */
[----:B------:R-:W-:Y:S02]  /*126b0*/  @P0 LOP3.LUT R21, R49, R24, RZ, 0xfc, !PT ;  /* 0x0000001831150212 */ /* 0x000fe400078efcff */
[----:B------:R-:W-:-:S02]  /*126c0*/  SHF.L.W.U32.HI R23, R23, 0x2, R20 ;  /* 0x0000000217177819 */ /* 0x000fc40000010e14 */
[----:B------:R-:W-:Y:S02]  /*126d0*/  IADD3 RZ, P0, PT, RZ, -R25, RZ ;  /* 0x80000019ffff7210 */ /* 0x000fe40007f1e0ff */
[----:B------:R-:W-:Y:S02]  /*126e0*/  LOP3.LUT R27, RZ, R22, RZ, 0x33, !PT ;  /* 0x00000016ff1b7212 */ /* 0x000fe400078e33ff */
[----:B------:R-:W-:Y:S02]  /*126f0*/  SHF.L.W.U32.HI R24, R20, 0x2, R21 ;  /* 0x0000000214187819 */ /* 0x000fe40000010e15 */
[----:B------:R-:W-:Y:S02]  /*12700*/  LOP3.LUT R26, RZ, R23, RZ, 0x33, !PT ;  /* 0x00000017ff1a7212 */ /* 0x000fe400078e33ff */
[----:B------:R-:W-:Y:S02]  /*12710*/  IADD3.X R27, P0, PT, RZ, R27, RZ, P0, !PT ;  /* 0x0000001bff1b7210 */ /* 0x000fe4000071e4ff */
[----:B------:R-:W-:-:S02]  /*12720*/  LOP3.LUT R29, RZ, R24, RZ, 0x33, !PT ;  /* 0x00000018ff1d7212 */ /* 0x000fc400078e33ff */
[C---:B------:R-:W-:Y:S02]  /*12730*/  ISETP.GT.U32.AND P2, PT, R23.reuse, -0x1, PT ;  /* 0xffffffff1700780c */ /* 0x040fe40003f44070 */
[----:B------:R-:W-:Y:S02]  /*12740*/  IADD3.X R26, P1, PT, RZ, R26, RZ, P0, !PT ;  /* 0x0000001aff1a7210 */ /* 0x000fe4000073e4ff */
[C---:B------:R-:W-:Y:S02]  /*12750*/  ISETP.GT.AND.EX P0, PT, R24.reuse, -0x1, PT, P2 ;  /* 0xffffffff1800780c */ /* 0x040fe40003f04320 */
[----:B------:R-:W-:Y:S02]  /*12760*/  IADD3.X R29, PT, PT, RZ, R29, RZ, P1, !PT ;  /* 0x0000001dff1d7210 */ /* 0x000fe40000ffe4ff */
[----:B------:R-:W-:Y:S02]  /*12770*/  SEL R23, R23, R26, P0 ;  /* 0x0000001a17177207 */ /* 0x000fe40000000000 */
[----:B------:R-:W-:-:S02]  /*12780*/  SEL R20, R24, R29, P0 ;  /* 0x0000001d18147207 */ /* 0x000fc40000000000 */
[----:B------:R-:W-:Y:S02]  /*12790*/  SEL R22, R22, R27, P0 ;  /* 0x0000001b16167207 */ /* 0x000fe40000000000 */
[----:B------:R-:W-:-:S03]  /*127a0*/  ISETP.NE.U32.AND P1, PT, R20, RZ, PT ;  /* 0x000000ff1400720c */ /* 0x000fc60003f25070 */
[----:B------:R-:W-:Y:S01]  /*127b0*/  @!P0 IMAD.MOV R25, RZ, RZ, -R25 ;  /* 0x000000ffff198224 */ /* 0x000fe200078e0a19 */
[----:B------:R-:W-:-:S04]  /*127c0*/  SEL R29, R23, R20, !P1 ;  /* 0x00000014171d7207 */ /* 0x000fc80004800000 */
[----:B------:R-:W0:Y:S02]  /*127d0*/  FLO.U32 R26, R29 ;  /* 0x0000001d001a7300 */ /* 0x000e2400000e0000 */
[C---:B0-----:R-:W-:Y:S02]  /*127e0*/  IADD3 R28, PT, PT, -R26.reuse, 0x1f, RZ ;  /* 0x0000001f1a1c7810 */ /* 0x041fe40007ffe1ff */
[----:B------:R-:W-:-:S03]  /*127f0*/  IADD3 R26, PT, PT, -R26, 0x3f, RZ ;  /* 0x0000003f1a1a7810 */ /* 0x000fc60007ffe1ff */
[----:B------:R-:W-:-:S05]  /*12800*/  @P1 IMAD.MOV R26, RZ, RZ, R28 ;  /* 0x000000ffff1a1224 */ /* 0x000fca00078e021c */
[----:B------:R-:W-:-:S13]  /*12810*/  ISETP.NE.AND P1, PT, R26, RZ, PT ;  /* 0x000000ff1a00720c */ /* 0x000fda0003f25270 */
[----:B------:R-:W-:Y:S05]  /*12820*/  @!P1 BRA `(.L_x_132) ;  /* 0x0000000000289947 */ /* 0x000fea0003800000 */
[C---:B------:R-:W-:Y:S02]  /*12830*/  LOP3.LUT R28, R26.reuse, 0x3f, RZ, 0xc0, !PT ;  /* 0x0000003f1a1c7812 */ /* 0x040fe400078ec0ff */
[--C-:B------:R-:W-:Y:S02]  /*12840*/  SHF.R.U64 R25, R25, 0x1, R22.reuse ;  /* 0x0000000119197819 */ /* 0x100fe40000001216 */
[----:B------:R-:W-:Y:S02]  /*12850*/  SHF.R.U32.HI R22, RZ, 0x1, R22 ;  /* 0x00000001ff167819 */ /* 0x000fe40000011616 */
[----:B------:R-:W-:Y:S02]  /*12860*/  LOP3.LUT R27, R26, 0x3f, RZ, 0xc, !PT ;  /* 0x0000003f1a1b7812 */ /* 0x000fe400078e0cff */
[CC--:B------:R-:W-:Y:S02]  /*12870*/  SHF.L.U64.HI R20, R23.reuse, R28.reuse, R20 ;  /* 0x0000001c17147219 */ /* 0x0c0fe40000010214 */
[----:B------:R-:W-:-:S02]  /*12880*/  SHF.L.U32 R23, R23, R28, RZ ;  /* 0x0000001c17177219 */ /* 0x000fc400000006ff */
[-CC-:B------:R-:W-:Y:S02]  /*12890*/  SHF.R.U64 R28, R25, R27.reuse, R22.reuse ;  /* 0x0000001b191c7219 */ /* 0x180fe40000001216 */
[----:B------:R-:W-:Y:S02]  /*128a0*/  SHF.R.U32.HI R27, RZ, R27, R22 ;  /* 0x0000001bff1b7219 */ /* 0x000fe40000011616 */
[----:B------:R-:W-:Y:S02]  /*128b0*/  LOP3.LUT R23, R23, R28, RZ, 0xfc, !PT ;  /* 0x0000001c17177212 */ /* 0x000fe400078efcff */
[----:B------:R-:W-:-:S07]  /*128c0*/  LOP3.LUT R20, R20, R27, RZ, 0xfc, !PT ;  /* 0x0000001b14147212 */ /* 0x000fce00078efcff */
.L_x_132:
[----:B------:R-:W-:Y:S01]  /*128d0*/  IMAD.WIDE.U32 R30, R23, 0x2168c235, RZ ;  /* 0x2168c235171e7825 */ /* 0x000fe200078e00ff */
[----:B------:R-:W-:-:S03]  /*128e0*/  SHF.R.U32.HI R21, RZ, 0x1e, R21 ;  /* 0x0000001eff157819 */ /* 0x000fc60000011615 */
[----:B------:R-:W-:Y:S01]  /*128f0*/  IMAD.MOV.U32 R28, RZ, RZ, R31 ;  /* 0x000000ffff1c7224 */ /* 0x000fe200078e001f */
[----:B------:R-:W-:Y:S01]  /*12900*/  IADD3 RZ, P2, PT, R30, R30, RZ ;  /* 0x0000001e1eff7210 */ /* 0x000fe20007f5e0ff */
[----:B------:R-:W-:Y:S01]  /*12910*/  IMAD.MOV.U32 R29, RZ, RZ, RZ ;  /* 0x000000ffff1d7224 */ /* 0x000fe200078e00ff */
[----:B------:R-:W-:Y:S01]  /*12920*/  LEA.HI R21, R24, R21, RZ, 0x1 ;  /* 0x0000001518157211 */ /* 0x000fe200078f08ff */
[----:B------:R-:W-:-:S04]  /*12930*/  IMAD.HI.U32 R22, R20, -0x36f0255e, RZ ;  /* 0xc90fdaa214167827 */ /* 0x000fc800078e00ff */
[----:B------:R-:W-:-:S04]  /*12940*/  IMAD.WIDE.U32 R28, R23, -0x36f0255e, R28 ;  /* 0xc90fdaa2171c7825 */ /* 0x000fc800078e001c */
[C---:B------:R-:W-:Y:S02]  /*12950*/  IMAD R25, R20.reuse, -0x36f0255e, RZ ;  /* 0xc90fdaa214197824 */ /* 0x040fe400078e02ff */
[----:B------:R-:W-:-:S05]  /*12960*/  IMAD.WIDE.U32 R28, P1, R20, 0x2168c235, R28 ;  /* 0x2168c235141c7825 */ /* 0x000fca000782001c */
[----:B------:R-:W-:Y:S02]  /*12970*/  IADD3.X R22, PT, PT, R22, RZ, RZ, P1, !PT ;  /* 0x000000ff16167210 */ /* 0x000fe40000ffe4ff */
[----:B------:R-:W-:Y:S02]  /*12980*/  IADD3 R25, P1, PT, R25, R29, RZ ;  /* 0x0000001d19197210 */ /* 0x000fe40007f3e0ff */
[----:B------:R-:W-:-:S03]  /*12990*/  IADD3.X RZ, P2, PT, R28, R28, RZ, P2, !PT ;  /* 0x0000001c1cff7210 */ /* 0x000fc6000175e4ff */
[----:B------:R-:W-:Y:S01]  /*129a0*/  IMAD.X R23, RZ, RZ, R22, P1 ;  /* 0x000000ffff177224 */ /* 0x000fe200008e0616 */
[C---:B------:R-:W-:Y:S02]  /*129b0*/  ISETP.GT.U32.AND P1, PT, R25.reuse, RZ, PT ;  /* 0x000000ff1900720c */ /* 0x040fe40003f24070 */
[----:B------:R-:W-:Y:S02]  /*129c0*/  IADD3.X R22, P2, PT, R25, R25, RZ, P2, !PT ;  /* 0x0000001919167210 */ /* 0x000fe4000175e4ff */
[----:B------:R-:W-:-:S03]  /*129d0*/  ISETP.GT.AND.EX P1, PT, R23, RZ, PT, P1 ;  /* 0x000000ff1700720c */ /* 0x000fc60003f24310 */
[----:B------:R-:W-:Y:S01]  /*129e0*/  IMAD.X R20, R23, 0x1, R23, P2 ;  /* 0x0000000117147824 */ /* 0x000fe200010e0617 */
[----:B------:R-:W-:-:S04]  /*129f0*/  SEL R22, R22, R25, P1 ;  /* 0x0000001916167207 */ /* 0x000fc80000800000 */
[----:B------:R-:W-:Y:S02]  /*12a00*/  SEL R20, R20, R23, P1 ;  /* 0x0000001714147207 */ /* 0x000fe40000800000 */
[----:B------:R-:W-:-:S05]  /*12a10*/  IADD3 R23, P2, PT, R22, 0x1, RZ ;  /* 0x0000000116177810 */ /* 0x000fca0007f5e0ff */
[----:B------:R-:W-:-:S05]  /*12a20*/  IMAD.X R20, RZ, RZ, R20, P2 ;  /* 0x000000ffff147224 */ /* 0x000fca00010e0614 */
[----:B------:R-:W-:-:S04]  /*12a30*/  SHF.R.U64 R23, R23, 0xa, R20 ;  /* 0x0000000a17177819 */ /* 0x000fc80000001214 */
[----:B------:R-:W-:Y:S02]  /*12a40*/  IADD3 R25, P2, PT, R23, 0x1, RZ ;  /* 0x0000000117197810 */ /* 0x000fe40007f5e0ff */
[----:B------:R-:W-:Y:S02]  /*12a50*/  SEL R23, RZ, 0xffffffff, !P1 ;  /* 0xffffffffff177807 */ /* 0x000fe40004800000 */
[----:B------:R-:W-:Y:S02]  /*12a60*/  LEA.HI.X R20, R20, RZ, RZ, 0x16, P2 ;  /* 0x000000ff14147211 */ /* 0x000fe400010fb4ff */
[----:B------:R-:W-:Y:S01]  /*12a70*/  LOP3.LUT P1, R27, R47, 0x80000000, RZ, 0xc0, !PT ;  /* 0x800000002f1b7812 */ /* 0x000fe2000782c0ff */
[----:B------:R-:W-:Y:S01]  /*12a80*/  IMAD.IADD R23, R23, 0x1, -R26 ;  /* 0x0000000117177824 */ /* 0x000fe200078e0a1a */
[--C-:B------:R-:W-:Y:S02]  /*12a90*/  SHF.R.U64 R25, R25, 0x1, R20.reuse ;  /* 0x0000000119197819 */ /* 0x100fe40000001214 */
[----:B------:R-:W-:-:S02]  /*12aa0*/  SHF.R.U32.HI R20, RZ, 0x1, R20 ;  /* 0x00000001ff147819 */ /* 0x000fc40000011614 */
[----:B------:R-:W-:Y:S02]  /*12ab0*/  SHF.L.U32 R23, R23, 0x14, RZ ;  /* 0x0000001417177819 */ /* 0x000fe400000006ff */
[----:B------:R-:W-:Y:S02]  /*12ac0*/  IADD3 R22, P2, P3, RZ, RZ, R25 ;  /* 0x000000ffff167210 */ /* 0x000fe40007b5e019 */
[----:B------:R-:W-:Y:S02]  /*12ad0*/  @!P0 LOP3.LUT R27, R27, 0x80000000, RZ, 0x3c, !PT ;  /* 0x800000001b1b8812 */ /* 0x000fe400078e3cff */
[----:B------:R-:W-:Y:S01]  /*12ae0*/  IADD3.X R20, PT, PT, R23, 0x3fe00000, R20, P2, P3 ;  /* 0x3fe0000017147810 */ /* 0x000fe200017e6414 */
[----:B------:R-:W-:-:S03]  /*12af0*/  @P1 IMAD.MOV R21, RZ, RZ, -R21 ;  /* 0x000000ffff151224 */ /* 0x000fc600078e0a15 */
[----:B------:R-:W-:-:S07]  /*12b00*/  LOP3.LUT R47, R20, R27, RZ, 0xfc, !PT ;  /* 0x0000001b142f7212 */ /* 0x000fce00078efcff */
.L_x_129:
[----:B------:R-:W-:Y:S02]  /*12b10*/  IMAD.MOV.U32 R23, RZ, RZ, R47 ;  /* 0x000000ffff177224 */ /* 0x000fe400078e002f */
[----:B------:R-:W-:-:S04]  /*12b20*/  IMAD.MOV.U32 R47, RZ, RZ, 0x0 ;  /* 0x00000000ff2f7424 */ /* 0x000fc800078e00ff */
[----:B------:R-:W-:Y:S05]  /*12b30*/  RET.REL.NODEC R46 `(gaussFitter) ;  /* 0xfffffed42e307950 */ /* 0x000fea0003c3ffff */
.L_x_133:
[----:B------:R-:W-:-:S00]  /*12b40*/  BRA `(.L_x_133) ;  /* 0xfffffffc00fc7947 */ /* 0x000fc0000383ffff */
[----:B------:R-:W-:-:S00]  /*12b50*/  NOP ;  /* 0x0000000000007918 */ /* 0x000fc00000000000 */
        /* <DEDUP_REMOVED lines=10> */
.L_x_136:


//--------------------- .nv.global.init           --------------------------
	.section	.nv.global.init,"aw",@progbits
	.align	16
.nv.global.init:
	.type		__cudart_sin_cos_coeffs,@object
	.size		__cudart_sin_cos_coeffs,(__cudart_i2opi_d - __cudart_sin_cos_coeffs)
__cudart_sin_cos_coeffs:
        /*0000*/ 	.byte	0x46, 0xd2, 0xb0, 0x2c, 0xf1, 0xe5, 0x5a, 0xbe, 0x92, 0xe3, 0xac, 0x69, 0xe3, 0x1d, 0xc7, 0x3e
        /*0010*/ 	.byte	0xa1, 0x62, 0xdb, 0x19, 0xa0, 0x01, 0x2a, 0xbf, 0x18, 0x08, 0x11, 0x11, 0x11, 0x11, 0x81, 0x3f
        /*0020*/ 	.byte	0x54, 0x55, 0x55, 0x55, 0x55, 0x55, 0xc5, 0xbf, 0x00, 0x00, 0x00, 0x00, 0x00, 0x00, 0x00, 0x00
        /*0030*/ 	.byte	0x00, 0x00, 0x00, 0x00, 0x00, 0x00, 0x00, 0x00, 0x64, 0x81, 0xfd, 0x20, 0x83, 0xff, 0xa8, 0xbd
        /*0040*/ 	.byte	0x28, 0x85, 0xef, 0xc1, 0xa7, 0xee, 0x21, 0x3e, 0xd9, 0xe6, 0x06, 0x8e, 0x4f, 0x7e, 0x92, 0xbe
        /*0050*/ 	.byte	0xe9, 0xbc, 0xdd, 0x19, 0xa0, 0x01, 0xfa, 0x3e, 0x47, 0x5d, 0xc1, 0x16, 0x6c, 0xc1, 0x56, 0xbf
        /*0060*/ 	.byte	0x51, 0x55, 0x55, 0x55, 0x55, 0x55, 0xa5, 0x3f, 0x00, 0x00, 0x00, 0x00, 0x00, 0x00, 0xe0, 0xbf
        /*0070*/ 	.byte	0x00, 0x00, 0x00, 0x00, 0x00, 0x00, 0xf0, 0x3f, 0x00, 0x00, 0x00, 0x00, 0x00, 0x00, 0x00, 0x00
	.type		__cudart_i2opi_d,@object
	.size		__cudart_i2opi_d,(.L_0 - __cudart_i2opi_d)
__cudart_i2opi_d:
        /* <DEDUP_REMOVED lines=9> */
.L_0:


//--------------------- .nv.shared.reserved.0     --------------------------
	.section	.nv.shared.reserved.0,"aw",@nobits
	.weak		__nv_reservedSMEM_offset_0_alias
	.size		__nv_reservedSMEM_offset_0_alias, 0, 64
	.other		__nv_reservedSMEM_offset_0_alias,@"STO_CUDA_RESERVED_SHARED STV_DEFAULT"
__nv_reservedSMEM_offset_0_alias:
	.zero		0
	.zero		64


//--------------------- .nv.constant0.gaussFitter --------------------------
	.section	.nv.constant0.gaussFitter,"a",@progbits
	.sectionflags	@""
	.align	4
.nv.constant0.gaussFitter:
	.zero		972


//--------------------- SYMBOLS --------------------------

	.type		.nv.reservedSmem.offset0,@object
	.size		.nv.reservedSmem.offset0,0x4
